//
// Generated by NVIDIA NVVM Compiler
//
// Compiler Build ID: CL-36424714
// Cuda compilation tools, release 13.0, V13.0.88
// Based on NVVM 20.0.0
//

.version 9.0
.target sm_100
.address_size 64

	// .globl	_Z14target_settingPiS_S_S_ii
// _ZZ14target_settingPiS_S_S_iiE15distance_matrix has been demoted
// _ZZN3cub18CUB_300001_SM_10006detail6reduce28DeviceReduceSingleTileKernelINS2_10policy_hubIijN4cuda3std3__44plusIiEEE10Policy1000EN6thrust24THRUST_300001_SM_1000_NS6detail15normal_iteratorINSD_10device_ptrIiEEEEPijS9_ii17ThresholdToBinaryEEvT0_T1_T2_T3_T4_T6_E12temp_storage has been demoted
// _ZZN3cub18CUB_300001_SM_10006detail6reduce18DeviceReduceKernelINS2_10policy_hubIijN4cuda3std3__44plusIiEEE10Policy1000EN6thrust24THRUST_300001_SM_1000_NS6detail15normal_iteratorINSD_10device_ptrIiEEEEjS9_i17ThresholdToBinaryEEvT0_PT3_T1_NS0_13GridEvenShareISN_EET2_T4_E12temp_storage has been demoted
// _ZZN3cub18CUB_300001_SM_10006detail6reduce28DeviceReduceSingleTileKernelINS2_10policy_hubIijN4cuda3std3__44plusIiEEE10Policy1000EPiSC_iS9_iiNS7_10__identityEEEvT0_T1_T2_T3_T4_T6_E12temp_storage has been demoted
// _ZZN3cub18CUB_300001_SM_10006detail6reduce28DeviceReduceSingleTileKernelINS2_10policy_hubIiyN4cuda3std3__44plusIiEEE10Policy1000EN6thrust24THRUST_300001_SM_1000_NS6detail15normal_iteratorINSD_10device_ptrIiEEEEPiyS9_ii17ThresholdToBinaryEEvT0_T1_T2_T3_T4_T6_E12temp_storage has been demoted
// _ZZN3cub18CUB_300001_SM_10006detail6reduce18DeviceReduceKernelINS2_10policy_hubIiyN4cuda3std3__44plusIiEEE10Policy1000EN6thrust24THRUST_300001_SM_1000_NS6detail15normal_iteratorINSD_10device_ptrIiEEEEyS9_i17ThresholdToBinaryEEvT0_PT3_T1_NS0_13GridEvenShareISN_EET2_T4_E12temp_storage has been demoted
// _ZZN3cub18CUB_300001_SM_10006detail6reduce28DeviceReduceSingleTileKernelINS2_10policy_hubIiyN4cuda3std3__44plusIiEEE10Policy1000EPiSC_iS9_iiNS7_10__identityEEEvT0_T1_T2_T3_T4_T6_E12temp_storage has been demoted
.global .align 1 .b8 _ZN34_INTERNAL_109ddb39_4_k_cu_0f24d3004cuda3std3__45__cpo5beginE[1];
.global .align 1 .b8 _ZN34_INTERNAL_109ddb39_4_k_cu_0f24d3004cuda3std3__45__cpo3endE[1];
.global .align 1 .b8 _ZN34_INTERNAL_109ddb39_4_k_cu_0f24d3004cuda3std3__45__cpo6cbeginE[1];
.global .align 1 .b8 _ZN34_INTERNAL_109ddb39_4_k_cu_0f24d3004cuda3std3__45__cpo4cendE[1];
.global .align 1 .b8 _ZN34_INTERNAL_109ddb39_4_k_cu_0f24d3004cuda3std3__45__cpo6rbeginE[1];
.global .align 1 .b8 _ZN34_INTERNAL_109ddb39_4_k_cu_0f24d3004cuda3std3__45__cpo4rendE[1];
.global .align 1 .b8 _ZN34_INTERNAL_109ddb39_4_k_cu_0f24d3004cuda3std3__45__cpo7crbeginE[1];
.global .align 1 .b8 _ZN34_INTERNAL_109ddb39_4_k_cu_0f24d3004cuda3std3__45__cpo5crendE[1];
.global .align 1 .b8 _ZN34_INTERNAL_109ddb39_4_k_cu_0f24d3004cuda3std3__436_GLOBAL__N__109ddb39_4_k_cu_0f24d3006ignoreE[1];
.global .align 1 .b8 _ZN34_INTERNAL_109ddb39_4_k_cu_0f24d3004cuda3std3__419piecewise_constructE[1];
.global .align 1 .b8 _ZN34_INTERNAL_109ddb39_4_k_cu_0f24d3004cuda3std3__48in_placeE[1];
.global .align 1 .b8 _ZN34_INTERNAL_109ddb39_4_k_cu_0f24d3004cuda3std3__420unreachable_sentinelE[1];
.global .align 1 .b8 _ZN34_INTERNAL_109ddb39_4_k_cu_0f24d3004cuda3std3__47nulloptE[1];
.global .align 1 .b8 _ZN34_INTERNAL_109ddb39_4_k_cu_0f24d3004cuda3std3__48unexpectE[1];
.global .align 1 .b8 _ZN34_INTERNAL_109ddb39_4_k_cu_0f24d3004cuda3std6ranges3__45__cpo4swapE[1];
.global .align 1 .b8 _ZN34_INTERNAL_109ddb39_4_k_cu_0f24d3004cuda3std6ranges3__45__cpo9iter_moveE[1];
.global .align 1 .b8 _ZN34_INTERNAL_109ddb39_4_k_cu_0f24d3004cuda3std6ranges3__45__cpo5beginE[1];
.global .align 1 .b8 _ZN34_INTERNAL_109ddb39_4_k_cu_0f24d3004cuda3std6ranges3__45__cpo3endE[1];
.global .align 1 .b8 _ZN34_INTERNAL_109ddb39_4_k_cu_0f24d3004cuda3std6ranges3__45__cpo6cbeginE[1];
.global .align 1 .b8 _ZN34_INTERNAL_109ddb39_4_k_cu_0f24d3004cuda3std6ranges3__45__cpo4cendE[1];
.global .align 1 .b8 _ZN34_INTERNAL_109ddb39_4_k_cu_0f24d3004cuda3std6ranges3__45__cpo7advanceE[1];
.global .align 1 .b8 _ZN34_INTERNAL_109ddb39_4_k_cu_0f24d3004cuda3std6ranges3__45__cpo9iter_swapE[1];
.global .align 1 .b8 _ZN34_INTERNAL_109ddb39_4_k_cu_0f24d3004cuda3std6ranges3__45__cpo4nextE[1];
.global .align 1 .b8 _ZN34_INTERNAL_109ddb39_4_k_cu_0f24d3004cuda3std6ranges3__45__cpo4prevE[1];
.global .align 1 .b8 _ZN34_INTERNAL_109ddb39_4_k_cu_0f24d3004cuda3std6ranges3__45__cpo4dataE[1];
.global .align 1 .b8 _ZN34_INTERNAL_109ddb39_4_k_cu_0f24d3004cuda3std6ranges3__45__cpo5cdataE[1];
.global .align 1 .b8 _ZN34_INTERNAL_109ddb39_4_k_cu_0f24d3004cuda3std6ranges3__45__cpo4sizeE[1];
.global .align 1 .b8 _ZN34_INTERNAL_109ddb39_4_k_cu_0f24d3004cuda3std6ranges3__45__cpo5ssizeE[1];
.global .align 1 .b8 _ZN34_INTERNAL_109ddb39_4_k_cu_0f24d3004cuda3std6ranges3__45__cpo8distanceE[1];
.global .align 1 .b8 _ZN34_INTERNAL_109ddb39_4_k_cu_0f24d3006thrust24THRUST_300001_SM_1000_NS8cuda_cub3parE[1];
.global .align 1 .b8 _ZN34_INTERNAL_109ddb39_4_k_cu_0f24d3006thrust24THRUST_300001_SM_1000_NS8cuda_cub10par_nosyncE[1];
.global .align 1 .b8 _ZN34_INTERNAL_109ddb39_4_k_cu_0f24d3006thrust24THRUST_300001_SM_1000_NS6system6detail10sequential3seqE[1];
.global .align 1 .b8 _ZN34_INTERNAL_109ddb39_4_k_cu_0f24d3006thrust24THRUST_300001_SM_1000_NS12placeholders2_1E[1];
.global .align 1 .b8 _ZN34_INTERNAL_109ddb39_4_k_cu_0f24d3006thrust24THRUST_300001_SM_1000_NS12placeholders2_2E[1];
.global .align 1 .b8 _ZN34_INTERNAL_109ddb39_4_k_cu_0f24d3006thrust24THRUST_300001_SM_1000_NS12placeholders2_3E[1];
.global .align 1 .b8 _ZN34_INTERNAL_109ddb39_4_k_cu_0f24d3006thrust24THRUST_300001_SM_1000_NS12placeholders2_4E[1];
.global .align 1 .b8 _ZN34_INTERNAL_109ddb39_4_k_cu_0f24d3006thrust24THRUST_300001_SM_1000_NS12placeholders2_5E[1];
.global .align 1 .b8 _ZN34_INTERNAL_109ddb39_4_k_cu_0f24d3006thrust24THRUST_300001_SM_1000_NS12placeholders2_6E[1];
.global .align 1 .b8 _ZN34_INTERNAL_109ddb39_4_k_cu_0f24d3006thrust24THRUST_300001_SM_1000_NS12placeholders2_7E[1];
.global .align 1 .b8 _ZN34_INTERNAL_109ddb39_4_k_cu_0f24d3006thrust24THRUST_300001_SM_1000_NS12placeholders2_8E[1];
.global .align 1 .b8 _ZN34_INTERNAL_109ddb39_4_k_cu_0f24d3006thrust24THRUST_300001_SM_1000_NS12placeholders2_9E[1];
.global .align 1 .b8 _ZN34_INTERNAL_109ddb39_4_k_cu_0f24d3006thrust24THRUST_300001_SM_1000_NS12placeholders3_10E[1];
.global .align 1 .b8 _ZN34_INTERNAL_109ddb39_4_k_cu_0f24d3006thrust24THRUST_300001_SM_1000_NS3seqE[1];

.visible .entry _Z14target_settingPiS_S_S_ii(
	.param .u64 .ptr .align 1 _Z14target_settingPiS_S_S_ii_param_0,
	.param .u64 .ptr .align 1 _Z14target_settingPiS_S_S_ii_param_1,
	.param .u64 .ptr .align 1 _Z14target_settingPiS_S_S_ii_param_2,
	.param .u64 .ptr .align 1 _Z14target_settingPiS_S_S_ii_param_3,
	.param .u32 _Z14target_settingPiS_S_S_ii_param_4,
	.param .u32 _Z14target_settingPiS_S_S_ii_param_5
)
{
	.reg .pred 	%p<17>;
	.reg .b32 	%r<66>;
	.reg .b64 	%rd<36>;
	// demoted variable
	.shared .align 4 .b8 _ZZ14target_settingPiS_S_S_iiE15distance_matrix[4096];
	ld.param.u64 	%rd9, [_Z14target_settingPiS_S_S_ii_param_0];
	ld.param.u64 	%rd10, [_Z14target_settingPiS_S_S_ii_param_1];
	ld.param.u64 	%rd11, [_Z14target_settingPiS_S_S_ii_param_2];
	ld.param.u64 	%rd8, [_Z14target_settingPiS_S_S_ii_param_3];
	ld.param.u32 	%r11, [_Z14target_settingPiS_S_S_ii_param_4];
	ld.param.u32 	%r13, [_Z14target_settingPiS_S_S_ii_param_5];
	cvta.to.global.u64 	%rd1, %rd9;
	cvta.to.global.u64 	%rd12, %rd11;
	cvta.to.global.u64 	%rd13, %rd10;
	mov.u32 	%r1, %ctaid.x;
	add.s32 	%r14, %r13, %r1;
	rem.s32 	%r15, %r14, %r11;
	mov.u32 	%r2, %tid.x;
	shl.b32 	%r16, %r2, 2;
	mov.u32 	%r17, _ZZ14target_settingPiS_S_S_iiE15distance_matrix;
	add.s32 	%r3, %r17, %r16;
	mov.b32 	%r64, 2147483647;
	st.shared.u32 	[%r3], %r64;
	mul.wide.u32 	%rd14, %r1, 4;
	add.s64 	%rd15, %rd13, %rd14;
	ld.global.s32 	%rd2, [%rd15];
	add.s64 	%rd16, %rd12, %rd14;
	ld.global.s32 	%rd3, [%rd16];
	mul.wide.s32 	%rd17, %r15, 4;
	add.s64 	%rd18, %rd13, %rd17;
	ld.global.s32 	%rd4, [%rd18];
	add.s64 	%rd19, %rd12, %rd17;
	ld.global.s32 	%rd5, [%rd19];
	mul.wide.u32 	%rd20, %r2, 4;
	add.s64 	%rd21, %rd13, %rd20;
	ld.global.s32 	%rd6, [%rd21];
	add.s64 	%rd22, %rd12, %rd20;
	ld.global.s32 	%rd7, [%rd22];
	setp.eq.s32 	%p1, %r1, %r2;
	@%p1 bra 	$L__BB0_5;
	cvta.to.global.u64 	%rd23, %rd8;
	add.s64 	%rd25, %rd23, %rd20;
	ld.global.u32 	%r19, [%rd25];
	setp.lt.s32 	%p2, %r19, 1;
	@%p2 bra 	$L__BB0_5;
	sub.s64 	%rd26, %rd5, %rd7;
	sub.s64 	%rd27, %rd7, %rd3;
	mul.lo.s64 	%rd28, %rd27, %rd4;
	sub.s64 	%rd29, %rd5, %rd3;
	mul.lo.s64 	%rd30, %rd29, %rd6;
	mad.lo.s64 	%rd31, %rd26, %rd2, %rd28;
	setp.ne.s64 	%p3, %rd31, %rd30;
	@%p3 bra 	$L__BB0_5;
	cvt.u32.u64 	%r22, %rd3;
	cvt.u32.u64 	%r23, %rd2;
	cvt.u32.u64 	%r24, %rd7;
	cvt.u32.u64 	%r25, %rd6;
	cvt.u32.u64 	%r26, %rd5;
	cvt.u32.u64 	%r27, %rd4;
	setp.lt.s32 	%p4, %r23, %r27;
	setp.gt.s32 	%p5, %r22, %r26;
	selp.b32 	%r28, 1, 2, %p5;
	selp.b32 	%r29, 3, 4, %p5;
	selp.b32 	%r30, %r29, %r28, %p4;
	setp.lt.s32 	%p6, %r23, %r25;
	setp.gt.s32 	%p7, %r22, %r24;
	selp.b32 	%r31, 1, 2, %p7;
	selp.b32 	%r32, 3, 4, %p7;
	selp.b32 	%r33, %r32, %r31, %p6;
	setp.ne.s32 	%p8, %r30, %r33;
	@%p8 bra 	$L__BB0_5;
	sub.s32 	%r38, %r23, %r25;
	sub.s32 	%r39, %r22, %r24;
	abs.s32 	%r40, %r38;
	abs.s32 	%r41, %r39;
	add.s32 	%r64, %r41, %r40;
	st.shared.u32 	[%r3], %r64;
$L__BB0_5:
	bar.sync 	0;
	add.s32 	%r42, %r11, -1;
	shr.u32 	%r43, %r42, 1;
	or.b32  	%r44, %r43, %r42;
	shr.u32 	%r45, %r44, 2;
	or.b32  	%r46, %r45, %r44;
	shr.u32 	%r47, %r46, 4;
	or.b32  	%r48, %r47, %r46;
	shr.u32 	%r49, %r48, 8;
	or.b32  	%r50, %r49, %r48;
	shr.u32 	%r51, %r50, 16;
	or.b32  	%r6, %r51, %r50;
	add.s32 	%r52, %r6, 2;
	setp.lt.u32 	%p9, %r52, 3;
	@%p9 bra 	$L__BB0_12;
	add.s32 	%r65, %r6, 1;
$L__BB0_7:
	shr.u32 	%r53, %r65, 31;
	add.s32 	%r54, %r65, %r53;
	shr.s32 	%r65, %r54, 1;
	add.s32 	%r56, %r65, %r2;
	setp.ge.s32 	%p10, %r2, %r65;
	setp.lt.s32 	%p11, %r56, %r11;
	or.pred  	%p12, %p10, %p11;
	@%p12 bra 	$L__BB0_9;
	atom.shared.or.b32 	%r61, [%r3], 0;
	bra.uni 	$L__BB0_11;
$L__BB0_9:
	setp.ge.s32 	%p13, %r2, %r65;
	@%p13 bra 	$L__BB0_11;
	shl.b32 	%r57, %r65, 2;
	add.s32 	%r58, %r3, %r57;
	ld.shared.u32 	%r59, [%r58];
	atom.shared.min.s32 	%r60, [%r3], %r59;
$L__BB0_11:
	bar.sync 	0;
	add.s32 	%r62, %r65, 1;
	setp.gt.u32 	%p14, %r62, 2;
	@%p14 bra 	$L__BB0_7;
$L__BB0_12:
	ld.shared.u32 	%r10, [_ZZ14target_settingPiS_S_S_iiE15distance_matrix];
	setp.ne.s32 	%p15, %r10, 2147483647;
	@%p15 bra 	$L__BB0_14;
	add.s64 	%rd35, %rd1, %rd14;
	mov.b32 	%r63, -1;
	st.global.u32 	[%rd35], %r63;
	bra.uni 	$L__BB0_16;
$L__BB0_14:
	setp.ne.s32 	%p16, %r10, %r64;
	@%p16 bra 	$L__BB0_16;
	add.s64 	%rd33, %rd1, %rd14;
	st.global.u32 	[%rd33], %r2;
$L__BB0_16:
	ret;

}
	// .globl	_Z11updatescorePiS_S_
.visible .entry _Z11updatescorePiS_S_(
	.param .u64 .ptr .align 1 _Z11updatescorePiS_S__param_0,
	.param .u64 .ptr .align 1 _Z11updatescorePiS_S__param_1,
	.param .u64 .ptr .align 1 _Z11updatescorePiS_S__param_2
)
{
	.reg .pred 	%p<6>;
	.reg .b32 	%r<8>;
	.reg .b64 	%rd<14>;

	ld.param.u64 	%rd3, [_Z11updatescorePiS_S__param_0];
	ld.param.u64 	%rd4, [_Z11updatescorePiS_S__param_1];
	ld.param.u64 	%rd5, [_Z11updatescorePiS_S__param_2];
	cvta.to.global.u64 	%rd6, %rd5;
	cvta.to.global.u64 	%rd1, %rd4;
	mov.u32 	%r1, %tid.x;
	mul.wide.u32 	%rd7, %r1, 4;
	add.s64 	%rd8, %rd1, %rd7;
	ld.global.u32 	%r2, [%rd8];
	setp.lt.s32 	%p3, %r2, 1;
	add.s64 	%rd2, %rd6, %rd7;
	@%p3 bra 	$L__BB1_2;
	ld.global.u32 	%r3, [%rd2];
	setp.eq.s32 	%p5, %r3, -1;
	bra.uni 	$L__BB1_3;
$L__BB1_2:
	mov.b32 	%r4, -1;
	st.global.u32 	[%rd2], %r4;
	mov.pred 	%p5, -1;
$L__BB1_3:
	@%p5 bra 	$L__BB1_5;
	cvta.to.global.u64 	%rd9, %rd3;
	add.s64 	%rd11, %rd9, %rd7;
	atom.global.add.u32 	%r5, [%rd11], 1;
	ld.global.u32 	%r6, [%rd2];
	mul.wide.s32 	%rd12, %r6, 4;
	add.s64 	%rd13, %rd1, %rd12;
	atom.global.add.u32 	%r7, [%rd13], -1;
$L__BB1_5:
	ret;

}
	// .globl	_ZN3cub18CUB_300001_SM_10006detail11EmptyKernelIvEEvv
.visible .entry _ZN3cub18CUB_300001_SM_10006detail11EmptyKernelIvEEvv()
{


	ret;

}
	// .globl	_ZN3cub18CUB_300001_SM_10006detail8for_each13static_kernelINS2_12policy_hub_t12policy_500_tEmN6thrust24THRUST_300001_SM_1000_NS8cuda_cub20__uninitialized_fill7functorINS7_10device_ptrIiEEiEEEEvT0_T1_
.visible .entry _ZN3cub18CUB_300001_SM_10006detail8for_each13static_kernelINS2_12policy_hub_t12policy_500_tEmN6thrust24THRUST_300001_SM_1000_NS8cuda_cub20__uninitialized_fill7functorINS7_10device_ptrIiEEiEEEEvT0_T1_(
	.param .u64 _ZN3cub18CUB_300001_SM_10006detail8for_each13static_kernelINS2_12policy_hub_t12policy_500_tEmN6thrust24THRUST_300001_SM_1000_NS8cuda_cub20__uninitialized_fill7functorINS7_10device_ptrIiEEiEEEEvT0_T1__param_0,
	.param .align 8 .b8 _ZN3cub18CUB_300001_SM_10006detail8for_each13static_kernelINS2_12policy_hub_t12policy_500_tEmN6thrust24THRUST_300001_SM_1000_NS8cuda_cub20__uninitialized_fill7functorINS7_10device_ptrIiEEiEEEEvT0_T1__param_1[16]
)
.maxntid 256
{
	.reg .pred 	%p<4>;
	.reg .b16 	%rs<5>;
	.reg .b32 	%r<12>;
	.reg .b64 	%rd<16>;

	ld.param.u32 	%r3, [_ZN3cub18CUB_300001_SM_10006detail8for_each13static_kernelINS2_12policy_hub_t12policy_500_tEmN6thrust24THRUST_300001_SM_1000_NS8cuda_cub20__uninitialized_fill7functorINS7_10device_ptrIiEEiEEEEvT0_T1__param_1+8];
	ld.param.u64 	%rd4, [_ZN3cub18CUB_300001_SM_10006detail8for_each13static_kernelINS2_12policy_hub_t12policy_500_tEmN6thrust24THRUST_300001_SM_1000_NS8cuda_cub20__uninitialized_fill7functorINS7_10device_ptrIiEEiEEEEvT0_T1__param_1];
	ld.param.u64 	%rd5, [_ZN3cub18CUB_300001_SM_10006detail8for_each13static_kernelINS2_12policy_hub_t12policy_500_tEmN6thrust24THRUST_300001_SM_1000_NS8cuda_cub20__uninitialized_fill7functorINS7_10device_ptrIiEEiEEEEvT0_T1__param_0];
	mov.u32 	%r9, %ctaid.x;
	mul.wide.u32 	%rd1, %r9, 512;
	sub.s64 	%rd2, %rd5, %rd1;
	setp.lt.u64 	%p1, %rd2, 512;
	@%p1 bra 	$L__BB3_2;
	mov.u32 	%r11, %tid.x;
	cvta.to.global.u64 	%rd11, %rd4;
	cvt.u64.u32 	%rd12, %r11;
	add.s64 	%rd13, %rd1, %rd12;
	shl.b64 	%rd14, %rd13, 2;
	add.s64 	%rd15, %rd11, %rd14;
	st.global.u32 	[%rd15], %r3;
	st.global.u32 	[%rd15+1024], %r3;
	bra.uni 	$L__BB3_6;
$L__BB3_2:
	cvta.to.global.u64 	%rd6, %rd4;
	mov.u32 	%r2, %tid.x;
	cvt.u64.u32 	%rd7, %r2;
	setp.le.u64 	%p2, %rd2, %rd7;
	add.s64 	%rd8, %rd1, %rd7;
	shl.b64 	%rd9, %rd8, 2;
	add.s64 	%rd3, %rd6, %rd9;
	@%p2 bra 	$L__BB3_4;
	st.global.u32 	[%rd3], %r3;
$L__BB3_4:
	add.s32 	%r10, %r2, 256;
	cvt.u64.u32 	%rd10, %r10;
	setp.le.u64 	%p3, %rd2, %rd10;
	@%p3 bra 	$L__BB3_6;
	st.global.u32 	[%rd3+1024], %r3;
$L__BB3_6:
	ret;

}
	// .globl	_ZN3cub18CUB_300001_SM_10006detail6reduce28DeviceReduceSingleTileKernelINS2_10policy_hubIijN4cuda3std3__44plusIiEEE10Policy1000EN6thrust24THRUST_300001_SM_1000_NS6detail15normal_iteratorINSD_10device_ptrIiEEEEPijS9_ii17ThresholdToBinaryEEvT0_T1_T2_T3_T4_T6_
.visible .entry _ZN3cub18CUB_300001_SM_10006detail6reduce28DeviceReduceSingleTileKernelINS2_10policy_hubIijN4cuda3std3__44plusIiEEE10Policy1000EN6thrust24THRUST_300001_SM_1000_NS6detail15normal_iteratorINSD_10device_ptrIiEEEEPijS9_ii17ThresholdToBinaryEEvT0_T1_T2_T3_T4_T6_(
	.param .align 8 .b8 _ZN3cub18CUB_300001_SM_10006detail6reduce28DeviceReduceSingleTileKernelINS2_10policy_hubIijN4cuda3std3__44plusIiEEE10Policy1000EN6thrust24THRUST_300001_SM_1000_NS6detail15normal_iteratorINSD_10device_ptrIiEEEEPijS9_ii17ThresholdToBinaryEEvT0_T1_T2_T3_T4_T6__param_0[8],
	.param .u64 .ptr .align 1 _ZN3cub18CUB_300001_SM_10006detail6reduce28DeviceReduceSingleTileKernelINS2_10policy_hubIijN4cuda3std3__44plusIiEEE10Policy1000EN6thrust24THRUST_300001_SM_1000_NS6detail15normal_iteratorINSD_10device_ptrIiEEEEPijS9_ii17ThresholdToBinaryEEvT0_T1_T2_T3_T4_T6__param_1,
	.param .u32 _ZN3cub18CUB_300001_SM_10006detail6reduce28DeviceReduceSingleTileKernelINS2_10policy_hubIijN4cuda3std3__44plusIiEEE10Policy1000EN6thrust24THRUST_300001_SM_1000_NS6detail15normal_iteratorINSD_10device_ptrIiEEEEPijS9_ii17ThresholdToBinaryEEvT0_T1_T2_T3_T4_T6__param_2,
	.param .align 1 .b8 _ZN3cub18CUB_300001_SM_10006detail6reduce28DeviceReduceSingleTileKernelINS2_10policy_hubIijN4cuda3std3__44plusIiEEE10Policy1000EN6thrust24THRUST_300001_SM_1000_NS6detail15normal_iteratorINSD_10device_ptrIiEEEEPijS9_ii17ThresholdToBinaryEEvT0_T1_T2_T3_T4_T6__param_3[1],
	.param .u32 _ZN3cub18CUB_300001_SM_10006detail6reduce28DeviceReduceSingleTileKernelINS2_10policy_hubIijN4cuda3std3__44plusIiEEE10Policy1000EN6thrust24THRUST_300001_SM_1000_NS6detail15normal_iteratorINSD_10device_ptrIiEEEEPijS9_ii17ThresholdToBinaryEEvT0_T1_T2_T3_T4_T6__param_4,
	.param .align 1 .b8 _ZN3cub18CUB_300001_SM_10006detail6reduce28DeviceReduceSingleTileKernelINS2_10policy_hubIijN4cuda3std3__44plusIiEEE10Policy1000EN6thrust24THRUST_300001_SM_1000_NS6detail15normal_iteratorINSD_10device_ptrIiEEEEPijS9_ii17ThresholdToBinaryEEvT0_T1_T2_T3_T4_T6__param_5[1]
)
.maxntid 256
.minnctapersm 1
{
	.reg .pred 	%p<150>;
	.reg .b32 	%r<602>;
	.reg .b64 	%rd<84>;
	// demoted variable
	.shared .align 4 .b8 _ZZN3cub18CUB_300001_SM_10006detail6reduce28DeviceReduceSingleTileKernelINS2_10policy_hubIijN4cuda3std3__44plusIiEEE10Policy1000EN6thrust24THRUST_300001_SM_1000_NS6detail15normal_iteratorINSD_10device_ptrIiEEEEPijS9_ii17ThresholdToBinaryEEvT0_T1_T2_T3_T4_T6_E12temp_storage[44];
	ld.param.u64 	%rd9, [_ZN3cub18CUB_300001_SM_10006detail6reduce28DeviceReduceSingleTileKernelINS2_10policy_hubIijN4cuda3std3__44plusIiEEE10Policy1000EN6thrust24THRUST_300001_SM_1000_NS6detail15normal_iteratorINSD_10device_ptrIiEEEEPijS9_ii17ThresholdToBinaryEEvT0_T1_T2_T3_T4_T6__param_0];
	ld.param.u64 	%rd10, [_ZN3cub18CUB_300001_SM_10006detail6reduce28DeviceReduceSingleTileKernelINS2_10policy_hubIijN4cuda3std3__44plusIiEEE10Policy1000EN6thrust24THRUST_300001_SM_1000_NS6detail15normal_iteratorINSD_10device_ptrIiEEEEPijS9_ii17ThresholdToBinaryEEvT0_T1_T2_T3_T4_T6__param_1];
	ld.param.u32 	%r90, [_ZN3cub18CUB_300001_SM_10006detail6reduce28DeviceReduceSingleTileKernelINS2_10policy_hubIijN4cuda3std3__44plusIiEEE10Policy1000EN6thrust24THRUST_300001_SM_1000_NS6detail15normal_iteratorINSD_10device_ptrIiEEEEPijS9_ii17ThresholdToBinaryEEvT0_T1_T2_T3_T4_T6__param_2];
	ld.param.u32 	%r91, [_ZN3cub18CUB_300001_SM_10006detail6reduce28DeviceReduceSingleTileKernelINS2_10policy_hubIijN4cuda3std3__44plusIiEEE10Policy1000EN6thrust24THRUST_300001_SM_1000_NS6detail15normal_iteratorINSD_10device_ptrIiEEEEPijS9_ii17ThresholdToBinaryEEvT0_T1_T2_T3_T4_T6__param_4];
	cvta.to.global.u64 	%rd1, %rd10;
	setp.ne.s32 	%p1, %r90, 0;
	@%p1 bra 	$L__BB4_3;
	mov.u32 	%r562, %tid.x;
	setp.ne.s32 	%p149, %r562, 0;
	@%p149 bra 	$L__BB4_52;
	st.global.u32 	[%rd1], %r91;
	bra.uni 	$L__BB4_52;
$L__BB4_3:
	cvta.to.global.u64 	%rd2, %rd9;
	setp.gt.u32 	%p2, %r90, 4095;
	@%p2 bra 	$L__BB4_28;
	mov.u32 	%r1, %tid.x;
	setp.ge.u32 	%p85, %r1, %r90;
	mov.b32 	%r579, 0;
	mov.u32 	%r569, %r1;
	@%p85 bra 	$L__BB4_6;
	mul.wide.u32 	%rd73, %r1, 4;
	add.s64 	%rd74, %rd2, %rd73;
	ld.global.u32 	%r358, [%rd74];
	setp.gt.s32 	%p86, %r358, 0;
	selp.u32 	%r579, 1, 0, %p86;
	add.s32 	%r569, %r1, 256;
$L__BB4_6:
	setp.ge.u32 	%p87, %r569, %r90;
	@%p87 bra 	$L__BB4_19;
	not.b32 	%r360, %r569;
	add.s32 	%r361, %r90, %r360;
	shr.u32 	%r362, %r361, 8;
	add.s32 	%r6, %r362, 1;
	and.b32  	%r7, %r6, 15;
	setp.lt.u32 	%p88, %r361, 3840;
	@%p88 bra 	$L__BB4_10;
	and.b32  	%r363, %r6, 33554416;
	neg.s32 	%r565, %r363;
	mul.wide.u32 	%rd75, %r569, 4;
	add.s64 	%rd76, %rd75, %rd2;
	add.s64 	%rd82, %rd76, 8192;
$L__BB4_9:
	.pragma "nounroll";
	ld.global.u32 	%r364, [%rd82+-8192];
	setp.gt.s32 	%p89, %r364, 0;
	selp.u32 	%r365, 1, 0, %p89;
	add.s32 	%r366, %r579, %r365;
	ld.global.u32 	%r367, [%rd82+-7168];
	setp.gt.s32 	%p90, %r367, 0;
	selp.u32 	%r368, 1, 0, %p90;
	add.s32 	%r369, %r366, %r368;
	ld.global.u32 	%r370, [%rd82+-6144];
	setp.gt.s32 	%p91, %r370, 0;
	selp.u32 	%r371, 1, 0, %p91;
	add.s32 	%r372, %r369, %r371;
	ld.global.u32 	%r373, [%rd82+-5120];
	setp.gt.s32 	%p92, %r373, 0;
	selp.u32 	%r374, 1, 0, %p92;
	add.s32 	%r375, %r372, %r374;
	ld.global.u32 	%r376, [%rd82+-4096];
	setp.gt.s32 	%p93, %r376, 0;
	selp.u32 	%r377, 1, 0, %p93;
	add.s32 	%r378, %r375, %r377;
	ld.global.u32 	%r379, [%rd82+-3072];
	setp.gt.s32 	%p94, %r379, 0;
	selp.u32 	%r380, 1, 0, %p94;
	add.s32 	%r381, %r378, %r380;
	ld.global.u32 	%r382, [%rd82+-2048];
	setp.gt.s32 	%p95, %r382, 0;
	selp.u32 	%r383, 1, 0, %p95;
	add.s32 	%r384, %r381, %r383;
	ld.global.u32 	%r385, [%rd82+-1024];
	setp.gt.s32 	%p96, %r385, 0;
	selp.u32 	%r386, 1, 0, %p96;
	add.s32 	%r387, %r384, %r386;
	ld.global.u32 	%r388, [%rd82];
	setp.gt.s32 	%p97, %r388, 0;
	selp.u32 	%r389, 1, 0, %p97;
	add.s32 	%r390, %r387, %r389;
	ld.global.u32 	%r391, [%rd82+1024];
	setp.gt.s32 	%p98, %r391, 0;
	selp.u32 	%r392, 1, 0, %p98;
	add.s32 	%r393, %r390, %r392;
	ld.global.u32 	%r394, [%rd82+2048];
	setp.gt.s32 	%p99, %r394, 0;
	selp.u32 	%r395, 1, 0, %p99;
	add.s32 	%r396, %r393, %r395;
	ld.global.u32 	%r397, [%rd82+3072];
	setp.gt.s32 	%p100, %r397, 0;
	selp.u32 	%r398, 1, 0, %p100;
	add.s32 	%r399, %r396, %r398;
	ld.global.u32 	%r400, [%rd82+4096];
	setp.gt.s32 	%p101, %r400, 0;
	selp.u32 	%r401, 1, 0, %p101;
	add.s32 	%r402, %r399, %r401;
	ld.global.u32 	%r403, [%rd82+5120];
	setp.gt.s32 	%p102, %r403, 0;
	selp.u32 	%r404, 1, 0, %p102;
	add.s32 	%r405, %r402, %r404;
	ld.global.u32 	%r406, [%rd82+6144];
	setp.gt.s32 	%p103, %r406, 0;
	selp.u32 	%r407, 1, 0, %p103;
	add.s32 	%r408, %r405, %r407;
	ld.global.u32 	%r409, [%rd82+7168];
	setp.gt.s32 	%p104, %r409, 0;
	selp.u32 	%r410, 1, 0, %p104;
	add.s32 	%r579, %r408, %r410;
	add.s32 	%r569, %r569, 4096;
	add.s32 	%r565, %r565, 16;
	add.s64 	%rd82, %rd82, 16384;
	setp.ne.s32 	%p105, %r565, 0;
	@%p105 bra 	$L__BB4_9;
$L__BB4_10:
	setp.eq.s32 	%p106, %r7, 0;
	@%p106 bra 	$L__BB4_19;
	and.b32  	%r18, %r6, 7;
	setp.lt.u32 	%p107, %r7, 8;
	@%p107 bra 	$L__BB4_13;
	mul.wide.u32 	%rd77, %r569, 4;
	add.s64 	%rd78, %rd2, %rd77;
	ld.global.u32 	%r412, [%rd78];
	setp.gt.s32 	%p108, %r412, 0;
	selp.u32 	%r413, 1, 0, %p108;
	add.s32 	%r414, %r579, %r413;
	ld.global.u32 	%r415, [%rd78+1024];
	setp.gt.s32 	%p109, %r415, 0;
	selp.u32 	%r416, 1, 0, %p109;
	add.s32 	%r417, %r414, %r416;
	ld.global.u32 	%r418, [%rd78+2048];
	setp.gt.s32 	%p110, %r418, 0;
	selp.u32 	%r419, 1, 0, %p110;
	add.s32 	%r420, %r417, %r419;
	ld.global.u32 	%r421, [%rd78+3072];
	setp.gt.s32 	%p111, %r421, 0;
	selp.u32 	%r422, 1, 0, %p111;
	add.s32 	%r423, %r420, %r422;
	ld.global.u32 	%r424, [%rd78+4096];
	setp.gt.s32 	%p112, %r424, 0;
	selp.u32 	%r425, 1, 0, %p112;
	add.s32 	%r426, %r423, %r425;
	ld.global.u32 	%r427, [%rd78+5120];
	setp.gt.s32 	%p113, %r427, 0;
	selp.u32 	%r428, 1, 0, %p113;
	add.s32 	%r429, %r426, %r428;
	ld.global.u32 	%r430, [%rd78+6144];
	setp.gt.s32 	%p114, %r430, 0;
	selp.u32 	%r431, 1, 0, %p114;
	add.s32 	%r432, %r429, %r431;
	ld.global.u32 	%r433, [%rd78+7168];
	setp.gt.s32 	%p115, %r433, 0;
	selp.u32 	%r434, 1, 0, %p115;
	add.s32 	%r579, %r432, %r434;
	add.s32 	%r569, %r569, 2048;
$L__BB4_13:
	setp.eq.s32 	%p116, %r18, 0;
	@%p116 bra 	$L__BB4_19;
	and.b32  	%r24, %r6, 3;
	setp.lt.u32 	%p117, %r18, 4;
	@%p117 bra 	$L__BB4_16;
	mul.wide.u32 	%rd79, %r569, 4;
	add.s64 	%rd80, %rd2, %rd79;
	ld.global.u32 	%r436, [%rd80];
	setp.gt.s32 	%p118, %r436, 0;
	selp.u32 	%r437, 1, 0, %p118;
	add.s32 	%r438, %r579, %r437;
	ld.global.u32 	%r439, [%rd80+1024];
	setp.gt.s32 	%p119, %r439, 0;
	selp.u32 	%r440, 1, 0, %p119;
	add.s32 	%r441, %r438, %r440;
	ld.global.u32 	%r442, [%rd80+2048];
	setp.gt.s32 	%p120, %r442, 0;
	selp.u32 	%r443, 1, 0, %p120;
	add.s32 	%r444, %r441, %r443;
	ld.global.u32 	%r445, [%rd80+3072];
	setp.gt.s32 	%p121, %r445, 0;
	selp.u32 	%r446, 1, 0, %p121;
	add.s32 	%r579, %r444, %r446;
	add.s32 	%r569, %r569, 1024;
$L__BB4_16:
	setp.eq.s32 	%p122, %r24, 0;
	@%p122 bra 	$L__BB4_19;
	mul.wide.u32 	%rd81, %r569, 4;
	add.s64 	%rd83, %rd2, %rd81;
	neg.s32 	%r577, %r24;
$L__BB4_18:
	.pragma "nounroll";
	ld.global.u32 	%r447, [%rd83];
	setp.gt.s32 	%p123, %r447, 0;
	selp.u32 	%r448, 1, 0, %p123;
	add.s32 	%r579, %r579, %r448;
	add.s64 	%rd83, %rd83, 1024;
	add.s32 	%r577, %r577, 1;
	setp.ne.s32 	%p124, %r577, 0;
	@%p124 bra 	$L__BB4_18;
$L__BB4_19:
	setp.lt.u32 	%p125, %r90, 256;
	@%p125 bra 	$L__BB4_24;
	// begin inline asm
	mov.u32 %r512, %laneid;
	// end inline asm
	mov.b32 	%r515, 1;
	mov.b32 	%r536, 31;
	mov.b32 	%r537, -1;
	// begin inline asm
	shfl.sync.down.b32 %r513, %r579, %r515, %r536, %r537;
	// end inline asm
	setp.gt.s32 	%p141, %r512, 30;
	selp.b32 	%r538, 0, %r513, %p141;
	add.s32 	%r519, %r538, %r579;
	mov.b32 	%r520, 2;
	// begin inline asm
	shfl.sync.down.b32 %r518, %r519, %r520, %r536, %r537;
	// end inline asm
	setp.gt.s32 	%p142, %r512, 29;
	selp.b32 	%r539, 0, %r518, %p142;
	add.s32 	%r524, %r519, %r539;
	mov.b32 	%r525, 4;
	// begin inline asm
	shfl.sync.down.b32 %r523, %r524, %r525, %r536, %r537;
	// end inline asm
	setp.gt.s32 	%p143, %r512, 27;
	selp.b32 	%r540, 0, %r523, %p143;
	add.s32 	%r529, %r524, %r540;
	mov.b32 	%r530, 8;
	// begin inline asm
	shfl.sync.down.b32 %r528, %r529, %r530, %r536, %r537;
	// end inline asm
	setp.gt.s32 	%p144, %r512, 23;
	selp.b32 	%r541, 0, %r528, %p144;
	add.s32 	%r534, %r529, %r541;
	mov.b32 	%r535, 16;
	// begin inline asm
	shfl.sync.down.b32 %r533, %r534, %r535, %r536, %r537;
	// end inline asm
	setp.gt.s32 	%p145, %r512, 15;
	selp.b32 	%r542, 0, %r533, %p145;
	add.s32 	%r601, %r534, %r542;
	setp.ne.s32 	%p146, %r512, 0;
	@%p146 bra 	$L__BB4_22;
	shr.u32 	%r543, %r1, 3;
	and.b32  	%r544, %r543, 124;
	mov.u32 	%r545, _ZZN3cub18CUB_300001_SM_10006detail6reduce28DeviceReduceSingleTileKernelINS2_10policy_hubIijN4cuda3std3__44plusIiEEE10Policy1000EN6thrust24THRUST_300001_SM_1000_NS6detail15normal_iteratorINSD_10device_ptrIiEEEEPijS9_ii17ThresholdToBinaryEEvT0_T1_T2_T3_T4_T6_E12temp_storage;
	add.s32 	%r546, %r545, %r544;
	st.shared.u32 	[%r546+8], %r601;
$L__BB4_22:
	bar.sync 	0;
	setp.ne.s32 	%p147, %r1, 0;
	@%p147 bra 	$L__BB4_50;
	ld.shared.u32 	%r547, [_ZZN3cub18CUB_300001_SM_10006detail6reduce28DeviceReduceSingleTileKernelINS2_10policy_hubIijN4cuda3std3__44plusIiEEE10Policy1000EN6thrust24THRUST_300001_SM_1000_NS6detail15normal_iteratorINSD_10device_ptrIiEEEEPijS9_ii17ThresholdToBinaryEEvT0_T1_T2_T3_T4_T6_E12temp_storage+12];
	add.s32 	%r548, %r547, %r601;
	ld.shared.u32 	%r549, [_ZZN3cub18CUB_300001_SM_10006detail6reduce28DeviceReduceSingleTileKernelINS2_10policy_hubIijN4cuda3std3__44plusIiEEE10Policy1000EN6thrust24THRUST_300001_SM_1000_NS6detail15normal_iteratorINSD_10device_ptrIiEEEEPijS9_ii17ThresholdToBinaryEEvT0_T1_T2_T3_T4_T6_E12temp_storage+16];
	add.s32 	%r550, %r548, %r549;
	ld.shared.u32 	%r551, [_ZZN3cub18CUB_300001_SM_10006detail6reduce28DeviceReduceSingleTileKernelINS2_10policy_hubIijN4cuda3std3__44plusIiEEE10Policy1000EN6thrust24THRUST_300001_SM_1000_NS6detail15normal_iteratorINSD_10device_ptrIiEEEEPijS9_ii17ThresholdToBinaryEEvT0_T1_T2_T3_T4_T6_E12temp_storage+20];
	add.s32 	%r552, %r550, %r551;
	ld.shared.u32 	%r553, [_ZZN3cub18CUB_300001_SM_10006detail6reduce28DeviceReduceSingleTileKernelINS2_10policy_hubIijN4cuda3std3__44plusIiEEE10Policy1000EN6thrust24THRUST_300001_SM_1000_NS6detail15normal_iteratorINSD_10device_ptrIiEEEEPijS9_ii17ThresholdToBinaryEEvT0_T1_T2_T3_T4_T6_E12temp_storage+24];
	add.s32 	%r554, %r552, %r553;
	ld.shared.u32 	%r555, [_ZZN3cub18CUB_300001_SM_10006detail6reduce28DeviceReduceSingleTileKernelINS2_10policy_hubIijN4cuda3std3__44plusIiEEE10Policy1000EN6thrust24THRUST_300001_SM_1000_NS6detail15normal_iteratorINSD_10device_ptrIiEEEEPijS9_ii17ThresholdToBinaryEEvT0_T1_T2_T3_T4_T6_E12temp_storage+28];
	add.s32 	%r556, %r554, %r555;
	ld.shared.u32 	%r557, [_ZZN3cub18CUB_300001_SM_10006detail6reduce28DeviceReduceSingleTileKernelINS2_10policy_hubIijN4cuda3std3__44plusIiEEE10Policy1000EN6thrust24THRUST_300001_SM_1000_NS6detail15normal_iteratorINSD_10device_ptrIiEEEEPijS9_ii17ThresholdToBinaryEEvT0_T1_T2_T3_T4_T6_E12temp_storage+32];
	add.s32 	%r558, %r556, %r557;
	ld.shared.u32 	%r559, [_ZZN3cub18CUB_300001_SM_10006detail6reduce28DeviceReduceSingleTileKernelINS2_10policy_hubIijN4cuda3std3__44plusIiEEE10Policy1000EN6thrust24THRUST_300001_SM_1000_NS6detail15normal_iteratorINSD_10device_ptrIiEEEEPijS9_ii17ThresholdToBinaryEEvT0_T1_T2_T3_T4_T6_E12temp_storage+36];
	add.s32 	%r601, %r558, %r559;
	bra.uni 	$L__BB4_50;
$L__BB4_24:
	// begin inline asm
	mov.u32 %r449, %laneid;
	// end inline asm
	and.b32  	%r475, %r1, 992;
	add.s32 	%r476, %r475, 32;
	setp.gt.u32 	%p126, %r476, %r90;
	not.b32 	%r477, %r475;
	add.s32 	%r478, %r90, %r477;
	selp.b32 	%r473, %r478, 31, %p126;
	mov.b32 	%r452, 1;
	mov.b32 	%r474, -1;
	// begin inline asm
	shfl.sync.down.b32 %r450, %r579, %r452, %r473, %r474;
	// end inline asm
	setp.lt.s32 	%p127, %r449, %r473;
	selp.b32 	%r479, %r450, 0, %p127;
	add.s32 	%r456, %r479, %r579;
	mov.b32 	%r457, 2;
	// begin inline asm
	shfl.sync.down.b32 %r455, %r456, %r457, %r473, %r474;
	// end inline asm
	add.s32 	%r480, %r449, 2;
	setp.gt.s32 	%p128, %r480, %r473;
	selp.b32 	%r481, 0, %r455, %p128;
	add.s32 	%r461, %r456, %r481;
	mov.b32 	%r462, 4;
	// begin inline asm
	shfl.sync.down.b32 %r460, %r461, %r462, %r473, %r474;
	// end inline asm
	add.s32 	%r482, %r449, 4;
	setp.gt.s32 	%p129, %r482, %r473;
	selp.b32 	%r483, 0, %r460, %p129;
	add.s32 	%r466, %r461, %r483;
	mov.b32 	%r467, 8;
	// begin inline asm
	shfl.sync.down.b32 %r465, %r466, %r467, %r473, %r474;
	// end inline asm
	add.s32 	%r484, %r449, 8;
	setp.gt.s32 	%p130, %r484, %r473;
	selp.b32 	%r485, 0, %r465, %p130;
	add.s32 	%r471, %r466, %r485;
	mov.b32 	%r472, 16;
	// begin inline asm
	shfl.sync.down.b32 %r470, %r471, %r472, %r473, %r474;
	// end inline asm
	add.s32 	%r486, %r449, 16;
	setp.gt.s32 	%p131, %r486, %r473;
	selp.b32 	%r487, 0, %r470, %p131;
	add.s32 	%r601, %r471, %r487;
	setp.ne.s32 	%p132, %r449, 0;
	@%p132 bra 	$L__BB4_26;
	shr.u32 	%r488, %r1, 3;
	and.b32  	%r489, %r488, 124;
	mov.u32 	%r490, _ZZN3cub18CUB_300001_SM_10006detail6reduce28DeviceReduceSingleTileKernelINS2_10policy_hubIijN4cuda3std3__44plusIiEEE10Policy1000EN6thrust24THRUST_300001_SM_1000_NS6detail15normal_iteratorINSD_10device_ptrIiEEEEPijS9_ii17ThresholdToBinaryEEvT0_T1_T2_T3_T4_T6_E12temp_storage;
	add.s32 	%r491, %r490, %r489;
	st.shared.u32 	[%r491+8], %r601;
$L__BB4_26:
	bar.sync 	0;
	setp.ne.s32 	%p133, %r1, 0;
	@%p133 bra 	$L__BB4_50;
	setp.gt.u32 	%p134, %r90, 32;
	ld.shared.u32 	%r492, [_ZZN3cub18CUB_300001_SM_10006detail6reduce28DeviceReduceSingleTileKernelINS2_10policy_hubIijN4cuda3std3__44plusIiEEE10Policy1000EN6thrust24THRUST_300001_SM_1000_NS6detail15normal_iteratorINSD_10device_ptrIiEEEEPijS9_ii17ThresholdToBinaryEEvT0_T1_T2_T3_T4_T6_E12temp_storage+12];
	selp.b32 	%r493, %r492, 0, %p134;
	add.s32 	%r494, %r493, %r601;
	setp.gt.u32 	%p135, %r90, 64;
	ld.shared.u32 	%r495, [_ZZN3cub18CUB_300001_SM_10006detail6reduce28DeviceReduceSingleTileKernelINS2_10policy_hubIijN4cuda3std3__44plusIiEEE10Policy1000EN6thrust24THRUST_300001_SM_1000_NS6detail15normal_iteratorINSD_10device_ptrIiEEEEPijS9_ii17ThresholdToBinaryEEvT0_T1_T2_T3_T4_T6_E12temp_storage+16];
	selp.b32 	%r496, %r495, 0, %p135;
	add.s32 	%r497, %r494, %r496;
	setp.gt.u32 	%p136, %r90, 96;
	ld.shared.u32 	%r498, [_ZZN3cub18CUB_300001_SM_10006detail6reduce28DeviceReduceSingleTileKernelINS2_10policy_hubIijN4cuda3std3__44plusIiEEE10Policy1000EN6thrust24THRUST_300001_SM_1000_NS6detail15normal_iteratorINSD_10device_ptrIiEEEEPijS9_ii17ThresholdToBinaryEEvT0_T1_T2_T3_T4_T6_E12temp_storage+20];
	selp.b32 	%r499, %r498, 0, %p136;
	add.s32 	%r500, %r497, %r499;
	setp.gt.u32 	%p137, %r90, 128;
	ld.shared.u32 	%r501, [_ZZN3cub18CUB_300001_SM_10006detail6reduce28DeviceReduceSingleTileKernelINS2_10policy_hubIijN4cuda3std3__44plusIiEEE10Policy1000EN6thrust24THRUST_300001_SM_1000_NS6detail15normal_iteratorINSD_10device_ptrIiEEEEPijS9_ii17ThresholdToBinaryEEvT0_T1_T2_T3_T4_T6_E12temp_storage+24];
	selp.b32 	%r502, %r501, 0, %p137;
	add.s32 	%r503, %r500, %r502;
	setp.gt.u32 	%p138, %r90, 160;
	ld.shared.u32 	%r504, [_ZZN3cub18CUB_300001_SM_10006detail6reduce28DeviceReduceSingleTileKernelINS2_10policy_hubIijN4cuda3std3__44plusIiEEE10Policy1000EN6thrust24THRUST_300001_SM_1000_NS6detail15normal_iteratorINSD_10device_ptrIiEEEEPijS9_ii17ThresholdToBinaryEEvT0_T1_T2_T3_T4_T6_E12temp_storage+28];
	selp.b32 	%r505, %r504, 0, %p138;
	add.s32 	%r506, %r503, %r505;
	setp.gt.u32 	%p139, %r90, 192;
	ld.shared.u32 	%r507, [_ZZN3cub18CUB_300001_SM_10006detail6reduce28DeviceReduceSingleTileKernelINS2_10policy_hubIijN4cuda3std3__44plusIiEEE10Policy1000EN6thrust24THRUST_300001_SM_1000_NS6detail15normal_iteratorINSD_10device_ptrIiEEEEPijS9_ii17ThresholdToBinaryEEvT0_T1_T2_T3_T4_T6_E12temp_storage+32];
	selp.b32 	%r508, %r507, 0, %p139;
	add.s32 	%r509, %r506, %r508;
	setp.gt.u32 	%p140, %r90, 224;
	ld.shared.u32 	%r510, [_ZZN3cub18CUB_300001_SM_10006detail6reduce28DeviceReduceSingleTileKernelINS2_10policy_hubIijN4cuda3std3__44plusIiEEE10Policy1000EN6thrust24THRUST_300001_SM_1000_NS6detail15normal_iteratorINSD_10device_ptrIiEEEEPijS9_ii17ThresholdToBinaryEEvT0_T1_T2_T3_T4_T6_E12temp_storage+36];
	selp.b32 	%r511, %r510, 0, %p140;
	add.s32 	%r601, %r509, %r511;
	bra.uni 	$L__BB4_50;
$L__BB4_28:
	mov.u32 	%r40, %tid.x;
	mul.wide.u32 	%rd11, %r40, 4;
	add.s64 	%rd12, %rd2, %rd11;
	ld.global.u32 	%r93, [%rd12];
	setp.gt.s32 	%p3, %r93, 0;
	selp.u32 	%r94, 1, 0, %p3;
	ld.global.u32 	%r95, [%rd12+1024];
	setp.gt.s32 	%p4, %r95, 0;
	selp.u32 	%r96, 1, 0, %p4;
	ld.global.u32 	%r97, [%rd12+2048];
	setp.gt.s32 	%p5, %r97, 0;
	selp.u32 	%r98, 1, 0, %p5;
	ld.global.u32 	%r99, [%rd12+3072];
	setp.gt.s32 	%p6, %r99, 0;
	selp.u32 	%r100, 1, 0, %p6;
	ld.global.u32 	%r101, [%rd12+4096];
	setp.gt.s32 	%p7, %r101, 0;
	selp.u32 	%r102, 1, 0, %p7;
	ld.global.u32 	%r103, [%rd12+5120];
	setp.gt.s32 	%p8, %r103, 0;
	selp.u32 	%r104, 1, 0, %p8;
	ld.global.u32 	%r105, [%rd12+6144];
	setp.gt.s32 	%p9, %r105, 0;
	selp.u32 	%r106, 1, 0, %p9;
	ld.global.u32 	%r107, [%rd12+7168];
	setp.gt.s32 	%p10, %r107, 0;
	selp.u32 	%r108, 1, 0, %p10;
	ld.global.u32 	%r109, [%rd12+8192];
	setp.gt.s32 	%p11, %r109, 0;
	selp.u32 	%r110, 1, 0, %p11;
	ld.global.u32 	%r111, [%rd12+9216];
	setp.gt.s32 	%p12, %r111, 0;
	selp.u32 	%r112, 1, 0, %p12;
	ld.global.u32 	%r113, [%rd12+10240];
	setp.gt.s32 	%p13, %r113, 0;
	selp.u32 	%r114, 1, 0, %p13;
	ld.global.u32 	%r115, [%rd12+11264];
	setp.gt.s32 	%p14, %r115, 0;
	selp.u32 	%r116, 1, 0, %p14;
	ld.global.u32 	%r117, [%rd12+12288];
	setp.gt.s32 	%p15, %r117, 0;
	selp.u32 	%r118, 1, 0, %p15;
	ld.global.u32 	%r119, [%rd12+13312];
	setp.gt.s32 	%p16, %r119, 0;
	selp.u32 	%r120, 1, 0, %p16;
	ld.global.u32 	%r121, [%rd12+14336];
	setp.gt.s32 	%p17, %r121, 0;
	selp.u32 	%r122, 1, 0, %p17;
	ld.global.u32 	%r123, [%rd12+15360];
	setp.gt.s32 	%p18, %r123, 0;
	selp.u32 	%r124, 1, 0, %p18;
	add.s32 	%r125, %r96, %r94;
	add.s32 	%r126, %r125, %r98;
	add.s32 	%r127, %r126, %r100;
	add.s32 	%r128, %r127, %r102;
	add.s32 	%r129, %r128, %r104;
	add.s32 	%r130, %r129, %r106;
	add.s32 	%r131, %r130, %r108;
	add.s32 	%r132, %r131, %r110;
	add.s32 	%r133, %r132, %r112;
	add.s32 	%r134, %r133, %r114;
	add.s32 	%r135, %r134, %r116;
	add.s32 	%r136, %r135, %r118;
	add.s32 	%r137, %r136, %r120;
	add.s32 	%r138, %r137, %r122;
	add.s32 	%r600, %r138, %r124;
	add.s32 	%r42, %r90, -4096;
	setp.lt.u32 	%p19, %r42, 4096;
	mov.b32 	%r583, 4096;
	@%p19 bra 	$L__BB4_32;
	mov.b32 	%r583, 4096;
$L__BB4_30:
	add.s32 	%r140, %r40, %r583;
	mul.wide.u32 	%rd13, %r140, 4;
	add.s64 	%rd14, %rd2, %rd13;
	ld.global.u32 	%r141, [%rd14];
	setp.gt.s32 	%p20, %r141, 0;
	selp.u32 	%r142, 1, 0, %p20;
	ld.global.u32 	%r143, [%rd14+1024];
	setp.gt.s32 	%p21, %r143, 0;
	selp.u32 	%r144, 1, 0, %p21;
	ld.global.u32 	%r145, [%rd14+2048];
	setp.gt.s32 	%p22, %r145, 0;
	selp.u32 	%r146, 1, 0, %p22;
	ld.global.u32 	%r147, [%rd14+3072];
	setp.gt.s32 	%p23, %r147, 0;
	selp.u32 	%r148, 1, 0, %p23;
	ld.global.u32 	%r149, [%rd14+4096];
	setp.gt.s32 	%p24, %r149, 0;
	selp.u32 	%r150, 1, 0, %p24;
	ld.global.u32 	%r151, [%rd14+5120];
	setp.gt.s32 	%p25, %r151, 0;
	selp.u32 	%r152, 1, 0, %p25;
	ld.global.u32 	%r153, [%rd14+6144];
	setp.gt.s32 	%p26, %r153, 0;
	selp.u32 	%r154, 1, 0, %p26;
	ld.global.u32 	%r155, [%rd14+7168];
	setp.gt.s32 	%p27, %r155, 0;
	selp.u32 	%r156, 1, 0, %p27;
	ld.global.u32 	%r157, [%rd14+8192];
	setp.gt.s32 	%p28, %r157, 0;
	selp.u32 	%r158, 1, 0, %p28;
	ld.global.u32 	%r159, [%rd14+9216];
	setp.gt.s32 	%p29, %r159, 0;
	selp.u32 	%r160, 1, 0, %p29;
	ld.global.u32 	%r161, [%rd14+10240];
	setp.gt.s32 	%p30, %r161, 0;
	selp.u32 	%r162, 1, 0, %p30;
	ld.global.u32 	%r163, [%rd14+11264];
	setp.gt.s32 	%p31, %r163, 0;
	selp.u32 	%r164, 1, 0, %p31;
	ld.global.u32 	%r165, [%rd14+12288];
	setp.gt.s32 	%p32, %r165, 0;
	selp.u32 	%r166, 1, 0, %p32;
	ld.global.u32 	%r167, [%rd14+13312];
	setp.gt.s32 	%p33, %r167, 0;
	selp.u32 	%r168, 1, 0, %p33;
	ld.global.u32 	%r169, [%rd14+14336];
	setp.gt.s32 	%p34, %r169, 0;
	selp.u32 	%r170, 1, 0, %p34;
	ld.global.u32 	%r171, [%rd14+15360];
	setp.gt.s32 	%p35, %r171, 0;
	selp.u32 	%r172, 1, 0, %p35;
	add.s32 	%r173, %r600, %r142;
	add.s32 	%r174, %r173, %r144;
	add.s32 	%r175, %r174, %r146;
	add.s32 	%r176, %r175, %r148;
	add.s32 	%r177, %r176, %r150;
	add.s32 	%r178, %r177, %r152;
	add.s32 	%r179, %r178, %r154;
	add.s32 	%r180, %r179, %r156;
	add.s32 	%r181, %r180, %r158;
	add.s32 	%r182, %r181, %r160;
	add.s32 	%r183, %r182, %r162;
	add.s32 	%r184, %r183, %r164;
	add.s32 	%r185, %r184, %r166;
	add.s32 	%r186, %r185, %r168;
	add.s32 	%r187, %r186, %r170;
	add.s32 	%r600, %r187, %r172;
	sub.s32 	%r188, %r90, %r583;
	setp.lt.u32 	%p36, %r188, 4096;
	@%p36 bra 	$L__BB4_46;
	add.s32 	%r583, %r583, 4096;
	setp.le.u32 	%p37, %r583, %r42;
	@%p37 bra 	$L__BB4_30;
$L__BB4_32:
	setp.le.u32 	%p38, %r90, %r583;
	sub.s32 	%r189, %r90, %r583;
	setp.ge.s32 	%p39, %r40, %r189;
	or.pred  	%p40, %p38, %p39;
	@%p40 bra 	$L__BB4_46;
	not.b32 	%r192, %r40;
	add.s32 	%r193, %r90, %r192;
	sub.s32 	%r194, %r193, %r583;
	shr.u32 	%r195, %r194, 8;
	add.s32 	%r49, %r195, 1;
	and.b32  	%r50, %r49, 15;
	setp.lt.u32 	%p41, %r194, 3840;
	mov.u32 	%r592, %r40;
	@%p41 bra 	$L__BB4_37;
	or.b32  	%r586, %r40, 2048;
	add.s32 	%r585, %r40, %r583;
	and.b32  	%r196, %r49, 33554416;
	neg.s32 	%r584, %r196;
$L__BB4_35:
	.pragma "nounroll";
	mul.wide.u32 	%rd15, %r585, 4;
	add.s64 	%rd16, %rd2, %rd15;
	ld.global.u32 	%r197, [%rd16];
	setp.gt.s32 	%p42, %r197, 0;
	selp.u32 	%r198, 1, 0, %p42;
	add.s32 	%r199, %r600, %r198;
	add.s32 	%r200, %r585, 256;
	mul.wide.u32 	%rd17, %r200, 4;
	add.s64 	%rd18, %rd2, %rd17;
	ld.global.u32 	%r201, [%rd18];
	setp.gt.s32 	%p43, %r201, 0;
	selp.u32 	%r202, 1, 0, %p43;
	add.s32 	%r203, %r199, %r202;
	add.s32 	%r204, %r585, 512;
	mul.wide.u32 	%rd19, %r204, 4;
	add.s64 	%rd20, %rd2, %rd19;
	ld.global.u32 	%r205, [%rd20];
	setp.gt.s32 	%p44, %r205, 0;
	selp.u32 	%r206, 1, 0, %p44;
	add.s32 	%r207, %r203, %r206;
	add.s32 	%r208, %r585, 768;
	mul.wide.u32 	%rd21, %r208, 4;
	add.s64 	%rd22, %rd2, %rd21;
	ld.global.u32 	%r209, [%rd22];
	setp.gt.s32 	%p45, %r209, 0;
	selp.u32 	%r210, 1, 0, %p45;
	add.s32 	%r211, %r207, %r210;
	add.s32 	%r212, %r585, 1024;
	mul.wide.u32 	%rd23, %r212, 4;
	add.s64 	%rd24, %rd2, %rd23;
	ld.global.u32 	%r213, [%rd24];
	setp.gt.s32 	%p46, %r213, 0;
	selp.u32 	%r214, 1, 0, %p46;
	add.s32 	%r215, %r211, %r214;
	add.s32 	%r216, %r585, 1280;
	mul.wide.u32 	%rd25, %r216, 4;
	add.s64 	%rd26, %rd2, %rd25;
	ld.global.u32 	%r217, [%rd26];
	setp.gt.s32 	%p47, %r217, 0;
	selp.u32 	%r218, 1, 0, %p47;
	add.s32 	%r219, %r215, %r218;
	add.s32 	%r220, %r585, 1536;
	mul.wide.u32 	%rd27, %r220, 4;
	add.s64 	%rd28, %rd2, %rd27;
	ld.global.u32 	%r221, [%rd28];
	setp.gt.s32 	%p48, %r221, 0;
	selp.u32 	%r222, 1, 0, %p48;
	add.s32 	%r223, %r219, %r222;
	add.s32 	%r224, %r585, 1792;
	mul.wide.u32 	%rd29, %r224, 4;
	add.s64 	%rd30, %rd2, %rd29;
	ld.global.u32 	%r225, [%rd30];
	setp.gt.s32 	%p49, %r225, 0;
	selp.u32 	%r226, 1, 0, %p49;
	add.s32 	%r227, %r223, %r226;
	add.s32 	%r228, %r585, 2048;
	mul.wide.u32 	%rd31, %r228, 4;
	add.s64 	%rd32, %rd2, %rd31;
	ld.global.u32 	%r229, [%rd32];
	setp.gt.s32 	%p50, %r229, 0;
	selp.u32 	%r230, 1, 0, %p50;
	add.s32 	%r231, %r227, %r230;
	add.s32 	%r232, %r585, 2304;
	mul.wide.u32 	%rd33, %r232, 4;
	add.s64 	%rd34, %rd2, %rd33;
	ld.global.u32 	%r233, [%rd34];
	setp.gt.s32 	%p51, %r233, 0;
	selp.u32 	%r234, 1, 0, %p51;
	add.s32 	%r235, %r231, %r234;
	add.s32 	%r236, %r585, 2560;
	mul.wide.u32 	%rd35, %r236, 4;
	add.s64 	%rd36, %rd2, %rd35;
	ld.global.u32 	%r237, [%rd36];
	setp.gt.s32 	%p52, %r237, 0;
	selp.u32 	%r238, 1, 0, %p52;
	add.s32 	%r239, %r235, %r238;
	add.s32 	%r240, %r585, 2816;
	mul.wide.u32 	%rd37, %r240, 4;
	add.s64 	%rd38, %rd2, %rd37;
	ld.global.u32 	%r241, [%rd38];
	setp.gt.s32 	%p53, %r241, 0;
	selp.u32 	%r242, 1, 0, %p53;
	add.s32 	%r243, %r239, %r242;
	add.s32 	%r244, %r585, 3072;
	mul.wide.u32 	%rd39, %r244, 4;
	add.s64 	%rd40, %rd2, %rd39;
	ld.global.u32 	%r245, [%rd40];
	setp.gt.s32 	%p54, %r245, 0;
	selp.u32 	%r246, 1, 0, %p54;
	add.s32 	%r247, %r243, %r246;
	add.s32 	%r248, %r585, 3328;
	mul.wide.u32 	%rd41, %r248, 4;
	add.s64 	%rd42, %rd2, %rd41;
	ld.global.u32 	%r249, [%rd42];
	setp.gt.s32 	%p55, %r249, 0;
	selp.u32 	%r250, 1, 0, %p55;
	add.s32 	%r251, %r247, %r250;
	add.s32 	%r252, %r585, 3584;
	mul.wide.u32 	%rd43, %r252, 4;
	add.s64 	%rd44, %rd2, %rd43;
	ld.global.u32 	%r253, [%rd44];
	setp.gt.s32 	%p56, %r253, 0;
	selp.u32 	%r254, 1, 0, %p56;
	add.s32 	%r255, %r251, %r254;
	add.s32 	%r256, %r585, 3840;
	mul.wide.u32 	%rd45, %r256, 4;
	add.s64 	%rd46, %rd2, %rd45;
	ld.global.u32 	%r257, [%rd46];
	setp.gt.s32 	%p57, %r257, 0;
	selp.u32 	%r258, 1, 0, %p57;
	add.s32 	%r600, %r255, %r258;
	add.s32 	%r586, %r586, 4096;
	add.s32 	%r585, %r585, 4096;
	add.s32 	%r584, %r584, 16;
	setp.ne.s32 	%p58, %r584, 0;
	@%p58 bra 	$L__BB4_35;
	add.s32 	%r592, %r586, -2048;
$L__BB4_37:
	setp.eq.s32 	%p59, %r50, 0;
	@%p59 bra 	$L__BB4_46;
	and.b32  	%r66, %r49, 7;
	setp.lt.u32 	%p60, %r50, 8;
	@%p60 bra 	$L__BB4_40;
	add.s32 	%r260, %r592, %r583;
	mul.wide.u32 	%rd47, %r260, 4;
	add.s64 	%rd48, %rd2, %rd47;
	ld.global.u32 	%r261, [%rd48];
	setp.gt.s32 	%p61, %r261, 0;
	selp.u32 	%r262, 1, 0, %p61;
	add.s32 	%r263, %r600, %r262;
	add.s32 	%r264, %r260, 256;
	mul.wide.u32 	%rd49, %r264, 4;
	add.s64 	%rd50, %rd2, %rd49;
	ld.global.u32 	%r265, [%rd50];
	setp.gt.s32 	%p62, %r265, 0;
	selp.u32 	%r266, 1, 0, %p62;
	add.s32 	%r267, %r263, %r266;
	add.s32 	%r268, %r260, 512;
	mul.wide.u32 	%rd51, %r268, 4;
	add.s64 	%rd52, %rd2, %rd51;
	ld.global.u32 	%r269, [%rd52];
	setp.gt.s32 	%p63, %r269, 0;
	selp.u32 	%r270, 1, 0, %p63;
	add.s32 	%r271, %r267, %r270;
	add.s32 	%r272, %r260, 768;
	mul.wide.u32 	%rd53, %r272, 4;
	add.s64 	%rd54, %rd2, %rd53;
	ld.global.u32 	%r273, [%rd54];
	setp.gt.s32 	%p64, %r273, 0;
	selp.u32 	%r274, 1, 0, %p64;
	add.s32 	%r275, %r271, %r274;
	add.s32 	%r276, %r260, 1024;
	mul.wide.u32 	%rd55, %r276, 4;
	add.s64 	%rd56, %rd2, %rd55;
	ld.global.u32 	%r277, [%rd56];
	setp.gt.s32 	%p65, %r277, 0;
	selp.u32 	%r278, 1, 0, %p65;
	add.s32 	%r279, %r275, %r278;
	add.s32 	%r280, %r260, 1280;
	mul.wide.u32 	%rd57, %r280, 4;
	add.s64 	%rd58, %rd2, %rd57;
	ld.global.u32 	%r281, [%rd58];
	setp.gt.s32 	%p66, %r281, 0;
	selp.u32 	%r282, 1, 0, %p66;
	add.s32 	%r283, %r279, %r282;
	add.s32 	%r284, %r260, 1536;
	mul.wide.u32 	%rd59, %r284, 4;
	add.s64 	%rd60, %rd2, %rd59;
	ld.global.u32 	%r285, [%rd60];
	setp.gt.s32 	%p67, %r285, 0;
	selp.u32 	%r286, 1, 0, %p67;
	add.s32 	%r287, %r283, %r286;
	add.s32 	%r288, %r260, 1792;
	mul.wide.u32 	%rd61, %r288, 4;
	add.s64 	%rd62, %rd2, %rd61;
	ld.global.u32 	%r289, [%rd62];
	setp.gt.s32 	%p68, %r289, 0;
	selp.u32 	%r290, 1, 0, %p68;
	add.s32 	%r600, %r287, %r290;
	add.s32 	%r592, %r592, 2048;
$L__BB4_40:
	setp.eq.s32 	%p69, %r66, 0;
	@%p69 bra 	$L__BB4_46;
	and.b32  	%r72, %r49, 3;
	setp.lt.u32 	%p70, %r66, 4;
	@%p70 bra 	$L__BB4_43;
	add.s32 	%r292, %r592, %r583;
	mul.wide.u32 	%rd63, %r292, 4;
	add.s64 	%rd64, %rd2, %rd63;
	ld.global.u32 	%r293, [%rd64];
	setp.gt.s32 	%p71, %r293, 0;
	selp.u32 	%r294, 1, 0, %p71;
	add.s32 	%r295, %r600, %r294;
	add.s32 	%r296, %r292, 256;
	mul.wide.u32 	%rd65, %r296, 4;
	add.s64 	%rd66, %rd2, %rd65;
	ld.global.u32 	%r297, [%rd66];
	setp.gt.s32 	%p72, %r297, 0;
	selp.u32 	%r298, 1, 0, %p72;
	add.s32 	%r299, %r295, %r298;
	add.s32 	%r300, %r292, 512;
	mul.wide.u32 	%rd67, %r300, 4;
	add.s64 	%rd68, %rd2, %rd67;
	ld.global.u32 	%r301, [%rd68];
	setp.gt.s32 	%p73, %r301, 0;
	selp.u32 	%r302, 1, 0, %p73;
	add.s32 	%r303, %r299, %r302;
	add.s32 	%r304, %r292, 768;
	mul.wide.u32 	%rd69, %r304, 4;
	add.s64 	%rd70, %rd2, %rd69;
	ld.global.u32 	%r305, [%rd70];
	setp.gt.s32 	%p74, %r305, 0;
	selp.u32 	%r306, 1, 0, %p74;
	add.s32 	%r600, %r303, %r306;
	add.s32 	%r592, %r592, 1024;
$L__BB4_43:
	setp.eq.s32 	%p75, %r72, 0;
	@%p75 bra 	$L__BB4_46;
	add.s32 	%r598, %r592, %r583;
	neg.s32 	%r597, %r72;
$L__BB4_45:
	.pragma "nounroll";
	mul.wide.u32 	%rd71, %r598, 4;
	add.s64 	%rd72, %rd2, %rd71;
	ld.global.u32 	%r307, [%rd72];
	setp.gt.s32 	%p76, %r307, 0;
	selp.u32 	%r308, 1, 0, %p76;
	add.s32 	%r600, %r600, %r308;
	add.s32 	%r598, %r598, 256;
	add.s32 	%r597, %r597, 1;
	setp.ne.s32 	%p77, %r597, 0;
	@%p77 bra 	$L__BB4_45;
$L__BB4_46:
	// begin inline asm
	mov.u32 %r309, %laneid;
	// end inline asm
	mov.b32 	%r312, 1;
	mov.b32 	%r333, 31;
	mov.b32 	%r334, -1;
	// begin inline asm
	shfl.sync.down.b32 %r310, %r600, %r312, %r333, %r334;
	// end inline asm
	setp.gt.s32 	%p78, %r309, 30;
	selp.b32 	%r335, 0, %r310, %p78;
	add.s32 	%r316, %r335, %r600;
	mov.b32 	%r317, 2;
	// begin inline asm
	shfl.sync.down.b32 %r315, %r316, %r317, %r333, %r334;
	// end inline asm
	setp.gt.s32 	%p79, %r309, 29;
	selp.b32 	%r336, 0, %r315, %p79;
	add.s32 	%r321, %r316, %r336;
	mov.b32 	%r322, 4;
	// begin inline asm
	shfl.sync.down.b32 %r320, %r321, %r322, %r333, %r334;
	// end inline asm
	setp.gt.s32 	%p80, %r309, 27;
	selp.b32 	%r337, 0, %r320, %p80;
	add.s32 	%r326, %r321, %r337;
	mov.b32 	%r327, 8;
	// begin inline asm
	shfl.sync.down.b32 %r325, %r326, %r327, %r333, %r334;
	// end inline asm
	setp.gt.s32 	%p81, %r309, 23;
	selp.b32 	%r338, 0, %r325, %p81;
	add.s32 	%r331, %r326, %r338;
	mov.b32 	%r332, 16;
	// begin inline asm
	shfl.sync.down.b32 %r330, %r331, %r332, %r333, %r334;
	// end inline asm
	setp.gt.s32 	%p82, %r309, 15;
	selp.b32 	%r339, 0, %r330, %p82;
	add.s32 	%r601, %r331, %r339;
	setp.ne.s32 	%p83, %r309, 0;
	@%p83 bra 	$L__BB4_48;
	shr.u32 	%r340, %r40, 3;
	and.b32  	%r341, %r340, 124;
	mov.u32 	%r342, _ZZN3cub18CUB_300001_SM_10006detail6reduce28DeviceReduceSingleTileKernelINS2_10policy_hubIijN4cuda3std3__44plusIiEEE10Policy1000EN6thrust24THRUST_300001_SM_1000_NS6detail15normal_iteratorINSD_10device_ptrIiEEEEPijS9_ii17ThresholdToBinaryEEvT0_T1_T2_T3_T4_T6_E12temp_storage;
	add.s32 	%r343, %r342, %r341;
	st.shared.u32 	[%r343+8], %r601;
$L__BB4_48:
	bar.sync 	0;
	setp.ne.s32 	%p84, %r40, 0;
	@%p84 bra 	$L__BB4_50;
	ld.shared.u32 	%r344, [_ZZN3cub18CUB_300001_SM_10006detail6reduce28DeviceReduceSingleTileKernelINS2_10policy_hubIijN4cuda3std3__44plusIiEEE10Policy1000EN6thrust24THRUST_300001_SM_1000_NS6detail15normal_iteratorINSD_10device_ptrIiEEEEPijS9_ii17ThresholdToBinaryEEvT0_T1_T2_T3_T4_T6_E12temp_storage+12];
	add.s32 	%r345, %r344, %r601;
	ld.shared.u32 	%r346, [_ZZN3cub18CUB_300001_SM_10006detail6reduce28DeviceReduceSingleTileKernelINS2_10policy_hubIijN4cuda3std3__44plusIiEEE10Policy1000EN6thrust24THRUST_300001_SM_1000_NS6detail15normal_iteratorINSD_10device_ptrIiEEEEPijS9_ii17ThresholdToBinaryEEvT0_T1_T2_T3_T4_T6_E12temp_storage+16];
	add.s32 	%r347, %r345, %r346;
	ld.shared.u32 	%r348, [_ZZN3cub18CUB_300001_SM_10006detail6reduce28DeviceReduceSingleTileKernelINS2_10policy_hubIijN4cuda3std3__44plusIiEEE10Policy1000EN6thrust24THRUST_300001_SM_1000_NS6detail15normal_iteratorINSD_10device_ptrIiEEEEPijS9_ii17ThresholdToBinaryEEvT0_T1_T2_T3_T4_T6_E12temp_storage+20];
	add.s32 	%r349, %r347, %r348;
	ld.shared.u32 	%r350, [_ZZN3cub18CUB_300001_SM_10006detail6reduce28DeviceReduceSingleTileKernelINS2_10policy_hubIijN4cuda3std3__44plusIiEEE10Policy1000EN6thrust24THRUST_300001_SM_1000_NS6detail15normal_iteratorINSD_10device_ptrIiEEEEPijS9_ii17ThresholdToBinaryEEvT0_T1_T2_T3_T4_T6_E12temp_storage+24];
	add.s32 	%r351, %r349, %r350;
	ld.shared.u32 	%r352, [_ZZN3cub18CUB_300001_SM_10006detail6reduce28DeviceReduceSingleTileKernelINS2_10policy_hubIijN4cuda3std3__44plusIiEEE10Policy1000EN6thrust24THRUST_300001_SM_1000_NS6detail15normal_iteratorINSD_10device_ptrIiEEEEPijS9_ii17ThresholdToBinaryEEvT0_T1_T2_T3_T4_T6_E12temp_storage+28];
	add.s32 	%r353, %r351, %r352;
	ld.shared.u32 	%r354, [_ZZN3cub18CUB_300001_SM_10006detail6reduce28DeviceReduceSingleTileKernelINS2_10policy_hubIijN4cuda3std3__44plusIiEEE10Policy1000EN6thrust24THRUST_300001_SM_1000_NS6detail15normal_iteratorINSD_10device_ptrIiEEEEPijS9_ii17ThresholdToBinaryEEvT0_T1_T2_T3_T4_T6_E12temp_storage+32];
	add.s32 	%r355, %r353, %r354;
	ld.shared.u32 	%r356, [_ZZN3cub18CUB_300001_SM_10006detail6reduce28DeviceReduceSingleTileKernelINS2_10policy_hubIijN4cuda3std3__44plusIiEEE10Policy1000EN6thrust24THRUST_300001_SM_1000_NS6detail15normal_iteratorINSD_10device_ptrIiEEEEPijS9_ii17ThresholdToBinaryEEvT0_T1_T2_T3_T4_T6_E12temp_storage+36];
	add.s32 	%r601, %r355, %r356;
$L__BB4_50:
	mov.u32 	%r560, %tid.x;
	setp.ne.s32 	%p148, %r560, 0;
	@%p148 bra 	$L__BB4_52;
	add.s32 	%r561, %r601, %r91;
	st.global.u32 	[%rd1], %r561;
$L__BB4_52:
	ret;

}
	// .globl	_ZN3cub18CUB_300001_SM_10006detail6reduce18DeviceReduceKernelINS2_10policy_hubIijN4cuda3std3__44plusIiEEE10Policy1000EN6thrust24THRUST_300001_SM_1000_NS6detail15normal_iteratorINSD_10device_ptrIiEEEEjS9_i17ThresholdToBinaryEEvT0_PT3_T1_NS0_13GridEvenShareISN_EET2_T4_
.visible .entry _ZN3cub18CUB_300001_SM_10006detail6reduce18DeviceReduceKernelINS2_10policy_hubIijN4cuda3std3__44plusIiEEE10Policy1000EN6thrust24THRUST_300001_SM_1000_NS6detail15normal_iteratorINSD_10device_ptrIiEEEEjS9_i17ThresholdToBinaryEEvT0_PT3_T1_NS0_13GridEvenShareISN_EET2_T4_(
	.param .align 8 .b8 _ZN3cub18CUB_300001_SM_10006detail6reduce18DeviceReduceKernelINS2_10policy_hubIijN4cuda3std3__44plusIiEEE10Policy1000EN6thrust24THRUST_300001_SM_1000_NS6detail15normal_iteratorINSD_10device_ptrIiEEEEjS9_i17ThresholdToBinaryEEvT0_PT3_T1_NS0_13GridEvenShareISN_EET2_T4__param_0[8],
	.param .u64 .ptr .align 1 _ZN3cub18CUB_300001_SM_10006detail6reduce18DeviceReduceKernelINS2_10policy_hubIijN4cuda3std3__44plusIiEEE10Policy1000EN6thrust24THRUST_300001_SM_1000_NS6detail15normal_iteratorINSD_10device_ptrIiEEEEjS9_i17ThresholdToBinaryEEvT0_PT3_T1_NS0_13GridEvenShareISN_EET2_T4__param_1,
	.param .u32 _ZN3cub18CUB_300001_SM_10006detail6reduce18DeviceReduceKernelINS2_10policy_hubIijN4cuda3std3__44plusIiEEE10Policy1000EN6thrust24THRUST_300001_SM_1000_NS6detail15normal_iteratorINSD_10device_ptrIiEEEEjS9_i17ThresholdToBinaryEEvT0_PT3_T1_NS0_13GridEvenShareISN_EET2_T4__param_2,
	.param .align 4 .b8 _ZN3cub18CUB_300001_SM_10006detail6reduce18DeviceReduceKernelINS2_10policy_hubIijN4cuda3std3__44plusIiEEE10Policy1000EN6thrust24THRUST_300001_SM_1000_NS6detail15normal_iteratorINSD_10device_ptrIiEEEEjS9_i17ThresholdToBinaryEEvT0_PT3_T1_NS0_13GridEvenShareISN_EET2_T4__param_3[40],
	.param .align 1 .b8 _ZN3cub18CUB_300001_SM_10006detail6reduce18DeviceReduceKernelINS2_10policy_hubIijN4cuda3std3__44plusIiEEE10Policy1000EN6thrust24THRUST_300001_SM_1000_NS6detail15normal_iteratorINSD_10device_ptrIiEEEEjS9_i17ThresholdToBinaryEEvT0_PT3_T1_NS0_13GridEvenShareISN_EET2_T4__param_4[1],
	.param .align 1 .b8 _ZN3cub18CUB_300001_SM_10006detail6reduce18DeviceReduceKernelINS2_10policy_hubIijN4cuda3std3__44plusIiEEE10Policy1000EN6thrust24THRUST_300001_SM_1000_NS6detail15normal_iteratorINSD_10device_ptrIiEEEEjS9_i17ThresholdToBinaryEEvT0_PT3_T1_NS0_13GridEvenShareISN_EET2_T4__param_5[1]
)
.maxntid 256
{
	.reg .pred 	%p<148>;
	.reg .b16 	%rs<4>;
	.reg .b32 	%r<666>;
	.reg .b64 	%rd<130>;
	// demoted variable
	.shared .align 4 .b8 _ZZN3cub18CUB_300001_SM_10006detail6reduce18DeviceReduceKernelINS2_10policy_hubIijN4cuda3std3__44plusIiEEE10Policy1000EN6thrust24THRUST_300001_SM_1000_NS6detail15normal_iteratorINSD_10device_ptrIiEEEEjS9_i17ThresholdToBinaryEEvT0_PT3_T1_NS0_13GridEvenShareISN_EET2_T4_E12temp_storage[44];
	ld.param.u32 	%r1, [_ZN3cub18CUB_300001_SM_10006detail6reduce18DeviceReduceKernelINS2_10policy_hubIijN4cuda3std3__44plusIiEEE10Policy1000EN6thrust24THRUST_300001_SM_1000_NS6detail15normal_iteratorINSD_10device_ptrIiEEEEjS9_i17ThresholdToBinaryEEvT0_PT3_T1_NS0_13GridEvenShareISN_EET2_T4__param_3+20];
	ld.param.u32 	%r2, [_ZN3cub18CUB_300001_SM_10006detail6reduce18DeviceReduceKernelINS2_10policy_hubIijN4cuda3std3__44plusIiEEE10Policy1000EN6thrust24THRUST_300001_SM_1000_NS6detail15normal_iteratorINSD_10device_ptrIiEEEEjS9_i17ThresholdToBinaryEEvT0_PT3_T1_NS0_13GridEvenShareISN_EET2_T4__param_3+24];
	ld.param.u64 	%rd3, [_ZN3cub18CUB_300001_SM_10006detail6reduce18DeviceReduceKernelINS2_10policy_hubIijN4cuda3std3__44plusIiEEE10Policy1000EN6thrust24THRUST_300001_SM_1000_NS6detail15normal_iteratorINSD_10device_ptrIiEEEEjS9_i17ThresholdToBinaryEEvT0_PT3_T1_NS0_13GridEvenShareISN_EET2_T4__param_0];
	cvta.to.global.u64 	%rd1, %rd3;
	mov.u32 	%r3, %ctaid.x;
	shl.b32 	%r4, %r2, 12;
	shl.b32 	%r647, %r3, 12;
	sub.s32 	%r6, %r1, %r647;
	setp.gt.u32 	%p1, %r6, 4095;
	@%p1 bra 	$L__BB5_26;
	mov.u32 	%r7, %tid.x;
	setp.ge.u32 	%p84, %r7, %r6;
	mov.b32 	%r641, 0;
	mov.u32 	%r630, %r7;
	@%p84 bra 	$L__BB5_3;
	add.s32 	%r391, %r647, %r7;
	mul.wide.u32 	%rd66, %r391, 4;
	add.s64 	%rd67, %rd1, %rd66;
	ld.global.u32 	%r392, [%rd67];
	setp.gt.s32 	%p85, %r392, 0;
	selp.u32 	%r641, 1, 0, %p85;
	add.s32 	%r630, %r7, 256;
$L__BB5_3:
	setp.ge.u32 	%p86, %r630, %r6;
	@%p86 bra 	$L__BB5_17;
	not.b32 	%r394, %r630;
	add.s32 	%r395, %r1, %r394;
	sub.s32 	%r396, %r395, %r647;
	shr.u32 	%r397, %r396, 8;
	add.s32 	%r12, %r397, 1;
	and.b32  	%r13, %r12, 15;
	setp.lt.u32 	%p87, %r396, 3840;
	@%p87 bra 	$L__BB5_8;
	or.b32  	%r627, %r630, 2048;
	add.s32 	%r626, %r630, %r647;
	and.b32  	%r398, %r12, 33554416;
	neg.s32 	%r625, %r398;
$L__BB5_6:
	.pragma "nounroll";
	mul.wide.u32 	%rd68, %r626, 4;
	add.s64 	%rd69, %rd1, %rd68;
	ld.global.u32 	%r399, [%rd69];
	setp.gt.s32 	%p88, %r399, 0;
	selp.u32 	%r400, 1, 0, %p88;
	add.s32 	%r401, %r641, %r400;
	add.s32 	%r402, %r626, 256;
	mul.wide.u32 	%rd70, %r402, 4;
	add.s64 	%rd71, %rd1, %rd70;
	ld.global.u32 	%r403, [%rd71];
	setp.gt.s32 	%p89, %r403, 0;
	selp.u32 	%r404, 1, 0, %p89;
	add.s32 	%r405, %r401, %r404;
	add.s32 	%r406, %r626, 512;
	mul.wide.u32 	%rd72, %r406, 4;
	add.s64 	%rd73, %rd1, %rd72;
	ld.global.u32 	%r407, [%rd73];
	setp.gt.s32 	%p90, %r407, 0;
	selp.u32 	%r408, 1, 0, %p90;
	add.s32 	%r409, %r405, %r408;
	add.s32 	%r410, %r626, 768;
	mul.wide.u32 	%rd74, %r410, 4;
	add.s64 	%rd75, %rd1, %rd74;
	ld.global.u32 	%r411, [%rd75];
	setp.gt.s32 	%p91, %r411, 0;
	selp.u32 	%r412, 1, 0, %p91;
	add.s32 	%r413, %r409, %r412;
	add.s32 	%r414, %r626, 1024;
	mul.wide.u32 	%rd76, %r414, 4;
	add.s64 	%rd77, %rd1, %rd76;
	ld.global.u32 	%r415, [%rd77];
	setp.gt.s32 	%p92, %r415, 0;
	selp.u32 	%r416, 1, 0, %p92;
	add.s32 	%r417, %r413, %r416;
	add.s32 	%r418, %r626, 1280;
	mul.wide.u32 	%rd78, %r418, 4;
	add.s64 	%rd79, %rd1, %rd78;
	ld.global.u32 	%r419, [%rd79];
	setp.gt.s32 	%p93, %r419, 0;
	selp.u32 	%r420, 1, 0, %p93;
	add.s32 	%r421, %r417, %r420;
	add.s32 	%r422, %r626, 1536;
	mul.wide.u32 	%rd80, %r422, 4;
	add.s64 	%rd81, %rd1, %rd80;
	ld.global.u32 	%r423, [%rd81];
	setp.gt.s32 	%p94, %r423, 0;
	selp.u32 	%r424, 1, 0, %p94;
	add.s32 	%r425, %r421, %r424;
	add.s32 	%r426, %r626, 1792;
	mul.wide.u32 	%rd82, %r426, 4;
	add.s64 	%rd83, %rd1, %rd82;
	ld.global.u32 	%r427, [%rd83];
	setp.gt.s32 	%p95, %r427, 0;
	selp.u32 	%r428, 1, 0, %p95;
	add.s32 	%r429, %r425, %r428;
	add.s32 	%r430, %r626, 2048;
	mul.wide.u32 	%rd84, %r430, 4;
	add.s64 	%rd85, %rd1, %rd84;
	ld.global.u32 	%r431, [%rd85];
	setp.gt.s32 	%p96, %r431, 0;
	selp.u32 	%r432, 1, 0, %p96;
	add.s32 	%r433, %r429, %r432;
	add.s32 	%r434, %r626, 2304;
	mul.wide.u32 	%rd86, %r434, 4;
	add.s64 	%rd87, %rd1, %rd86;
	ld.global.u32 	%r435, [%rd87];
	setp.gt.s32 	%p97, %r435, 0;
	selp.u32 	%r436, 1, 0, %p97;
	add.s32 	%r437, %r433, %r436;
	add.s32 	%r438, %r626, 2560;
	mul.wide.u32 	%rd88, %r438, 4;
	add.s64 	%rd89, %rd1, %rd88;
	ld.global.u32 	%r439, [%rd89];
	setp.gt.s32 	%p98, %r439, 0;
	selp.u32 	%r440, 1, 0, %p98;
	add.s32 	%r441, %r437, %r440;
	add.s32 	%r442, %r626, 2816;
	mul.wide.u32 	%rd90, %r442, 4;
	add.s64 	%rd91, %rd1, %rd90;
	ld.global.u32 	%r443, [%rd91];
	setp.gt.s32 	%p99, %r443, 0;
	selp.u32 	%r444, 1, 0, %p99;
	add.s32 	%r445, %r441, %r444;
	add.s32 	%r446, %r626, 3072;
	mul.wide.u32 	%rd92, %r446, 4;
	add.s64 	%rd93, %rd1, %rd92;
	ld.global.u32 	%r447, [%rd93];
	setp.gt.s32 	%p100, %r447, 0;
	selp.u32 	%r448, 1, 0, %p100;
	add.s32 	%r449, %r445, %r448;
	add.s32 	%r450, %r626, 3328;
	mul.wide.u32 	%rd94, %r450, 4;
	add.s64 	%rd95, %rd1, %rd94;
	ld.global.u32 	%r451, [%rd95];
	setp.gt.s32 	%p101, %r451, 0;
	selp.u32 	%r452, 1, 0, %p101;
	add.s32 	%r453, %r449, %r452;
	add.s32 	%r454, %r626, 3584;
	mul.wide.u32 	%rd96, %r454, 4;
	add.s64 	%rd97, %rd1, %rd96;
	ld.global.u32 	%r455, [%rd97];
	setp.gt.s32 	%p102, %r455, 0;
	selp.u32 	%r456, 1, 0, %p102;
	add.s32 	%r457, %r453, %r456;
	add.s32 	%r458, %r626, 3840;
	mul.wide.u32 	%rd98, %r458, 4;
	add.s64 	%rd99, %rd1, %rd98;
	ld.global.u32 	%r459, [%rd99];
	setp.gt.s32 	%p103, %r459, 0;
	selp.u32 	%r460, 1, 0, %p103;
	add.s32 	%r641, %r457, %r460;
	add.s32 	%r627, %r627, 4096;
	add.s32 	%r626, %r626, 4096;
	add.s32 	%r625, %r625, 16;
	setp.ne.s32 	%p104, %r625, 0;
	@%p104 bra 	$L__BB5_6;
	add.s32 	%r630, %r627, -2048;
$L__BB5_8:
	setp.eq.s32 	%p105, %r13, 0;
	@%p105 bra 	$L__BB5_17;
	and.b32  	%r29, %r12, 7;
	setp.lt.u32 	%p106, %r13, 8;
	@%p106 bra 	$L__BB5_11;
	add.s32 	%r462, %r647, %r630;
	mul.wide.u32 	%rd100, %r462, 4;
	add.s64 	%rd101, %rd1, %rd100;
	ld.global.u32 	%r463, [%rd101];
	setp.gt.s32 	%p107, %r463, 0;
	selp.u32 	%r464, 1, 0, %p107;
	add.s32 	%r465, %r641, %r464;
	add.s32 	%r466, %r462, 256;
	mul.wide.u32 	%rd102, %r466, 4;
	add.s64 	%rd103, %rd1, %rd102;
	ld.global.u32 	%r467, [%rd103];
	setp.gt.s32 	%p108, %r467, 0;
	selp.u32 	%r468, 1, 0, %p108;
	add.s32 	%r469, %r465, %r468;
	add.s32 	%r470, %r462, 512;
	mul.wide.u32 	%rd104, %r470, 4;
	add.s64 	%rd105, %rd1, %rd104;
	ld.global.u32 	%r471, [%rd105];
	setp.gt.s32 	%p109, %r471, 0;
	selp.u32 	%r472, 1, 0, %p109;
	add.s32 	%r473, %r469, %r472;
	add.s32 	%r474, %r462, 768;
	mul.wide.u32 	%rd106, %r474, 4;
	add.s64 	%rd107, %rd1, %rd106;
	ld.global.u32 	%r475, [%rd107];
	setp.gt.s32 	%p110, %r475, 0;
	selp.u32 	%r476, 1, 0, %p110;
	add.s32 	%r477, %r473, %r476;
	add.s32 	%r478, %r462, 1024;
	mul.wide.u32 	%rd108, %r478, 4;
	add.s64 	%rd109, %rd1, %rd108;
	ld.global.u32 	%r479, [%rd109];
	setp.gt.s32 	%p111, %r479, 0;
	selp.u32 	%r480, 1, 0, %p111;
	add.s32 	%r481, %r477, %r480;
	add.s32 	%r482, %r462, 1280;
	mul.wide.u32 	%rd110, %r482, 4;
	add.s64 	%rd111, %rd1, %rd110;
	ld.global.u32 	%r483, [%rd111];
	setp.gt.s32 	%p112, %r483, 0;
	selp.u32 	%r484, 1, 0, %p112;
	add.s32 	%r485, %r481, %r484;
	add.s32 	%r486, %r462, 1536;
	mul.wide.u32 	%rd112, %r486, 4;
	add.s64 	%rd113, %rd1, %rd112;
	ld.global.u32 	%r487, [%rd113];
	setp.gt.s32 	%p113, %r487, 0;
	selp.u32 	%r488, 1, 0, %p113;
	add.s32 	%r489, %r485, %r488;
	add.s32 	%r490, %r462, 1792;
	mul.wide.u32 	%rd114, %r490, 4;
	add.s64 	%rd115, %rd1, %rd114;
	ld.global.u32 	%r491, [%rd115];
	setp.gt.s32 	%p114, %r491, 0;
	selp.u32 	%r492, 1, 0, %p114;
	add.s32 	%r641, %r489, %r492;
	add.s32 	%r630, %r630, 2048;
$L__BB5_11:
	setp.eq.s32 	%p115, %r29, 0;
	@%p115 bra 	$L__BB5_17;
	and.b32  	%r35, %r12, 3;
	setp.lt.u32 	%p116, %r29, 4;
	@%p116 bra 	$L__BB5_14;
	add.s32 	%r494, %r647, %r630;
	mul.wide.u32 	%rd116, %r494, 4;
	add.s64 	%rd117, %rd1, %rd116;
	ld.global.u32 	%r495, [%rd117];
	setp.gt.s32 	%p117, %r495, 0;
	selp.u32 	%r496, 1, 0, %p117;
	add.s32 	%r497, %r641, %r496;
	add.s32 	%r498, %r494, 256;
	mul.wide.u32 	%rd118, %r498, 4;
	add.s64 	%rd119, %rd1, %rd118;
	ld.global.u32 	%r499, [%rd119];
	setp.gt.s32 	%p118, %r499, 0;
	selp.u32 	%r500, 1, 0, %p118;
	add.s32 	%r501, %r497, %r500;
	add.s32 	%r502, %r494, 512;
	mul.wide.u32 	%rd120, %r502, 4;
	add.s64 	%rd121, %rd1, %rd120;
	ld.global.u32 	%r503, [%rd121];
	setp.gt.s32 	%p119, %r503, 0;
	selp.u32 	%r504, 1, 0, %p119;
	add.s32 	%r505, %r501, %r504;
	add.s32 	%r506, %r494, 768;
	mul.wide.u32 	%rd122, %r506, 4;
	add.s64 	%rd123, %rd1, %rd122;
	ld.global.u32 	%r507, [%rd123];
	setp.gt.s32 	%p120, %r507, 0;
	selp.u32 	%r508, 1, 0, %p120;
	add.s32 	%r641, %r505, %r508;
	add.s32 	%r630, %r630, 1024;
$L__BB5_14:
	setp.eq.s32 	%p121, %r35, 0;
	@%p121 bra 	$L__BB5_17;
	add.s32 	%r639, %r630, %r647;
	neg.s32 	%r638, %r35;
$L__BB5_16:
	.pragma "nounroll";
	mul.wide.u32 	%rd124, %r639, 4;
	add.s64 	%rd125, %rd1, %rd124;
	ld.global.u32 	%r509, [%rd125];
	setp.gt.s32 	%p122, %r509, 0;
	selp.u32 	%r510, 1, 0, %p122;
	add.s32 	%r641, %r641, %r510;
	add.s32 	%r639, %r639, 256;
	add.s32 	%r638, %r638, 1;
	setp.ne.s32 	%p123, %r638, 0;
	@%p123 bra 	$L__BB5_16;
$L__BB5_17:
	setp.lt.u32 	%p124, %r6, 256;
	@%p124 bra 	$L__BB5_22;
	// begin inline asm
	mov.u32 %r574, %laneid;
	// end inline asm
	mov.b32 	%r577, 1;
	mov.b32 	%r598, 31;
	mov.b32 	%r599, -1;
	// begin inline asm
	shfl.sync.down.b32 %r575, %r641, %r577, %r598, %r599;
	// end inline asm
	setp.gt.s32 	%p140, %r574, 30;
	selp.b32 	%r600, 0, %r575, %p140;
	add.s32 	%r581, %r600, %r641;
	mov.b32 	%r582, 2;
	// begin inline asm
	shfl.sync.down.b32 %r580, %r581, %r582, %r598, %r599;
	// end inline asm
	setp.gt.s32 	%p141, %r574, 29;
	selp.b32 	%r601, 0, %r580, %p141;
	add.s32 	%r586, %r581, %r601;
	mov.b32 	%r587, 4;
	// begin inline asm
	shfl.sync.down.b32 %r585, %r586, %r587, %r598, %r599;
	// end inline asm
	setp.gt.s32 	%p142, %r574, 27;
	selp.b32 	%r602, 0, %r585, %p142;
	add.s32 	%r591, %r586, %r602;
	mov.b32 	%r592, 8;
	// begin inline asm
	shfl.sync.down.b32 %r590, %r591, %r592, %r598, %r599;
	// end inline asm
	setp.gt.s32 	%p143, %r574, 23;
	selp.b32 	%r603, 0, %r590, %p143;
	add.s32 	%r596, %r591, %r603;
	mov.b32 	%r597, 16;
	// begin inline asm
	shfl.sync.down.b32 %r595, %r596, %r597, %r598, %r599;
	// end inline asm
	setp.gt.s32 	%p144, %r574, 15;
	selp.b32 	%r604, 0, %r595, %p144;
	add.s32 	%r665, %r596, %r604;
	setp.ne.s32 	%p145, %r574, 0;
	@%p145 bra 	$L__BB5_20;
	shr.u32 	%r605, %r7, 3;
	and.b32  	%r606, %r605, 124;
	mov.u32 	%r607, _ZZN3cub18CUB_300001_SM_10006detail6reduce18DeviceReduceKernelINS2_10policy_hubIijN4cuda3std3__44plusIiEEE10Policy1000EN6thrust24THRUST_300001_SM_1000_NS6detail15normal_iteratorINSD_10device_ptrIiEEEEjS9_i17ThresholdToBinaryEEvT0_PT3_T1_NS0_13GridEvenShareISN_EET2_T4_E12temp_storage;
	add.s32 	%r608, %r607, %r606;
	st.shared.u32 	[%r608+8], %r665;
$L__BB5_20:
	bar.sync 	0;
	setp.ne.s32 	%p146, %r7, 0;
	@%p146 bra 	$L__BB5_48;
	ld.shared.u32 	%r609, [_ZZN3cub18CUB_300001_SM_10006detail6reduce18DeviceReduceKernelINS2_10policy_hubIijN4cuda3std3__44plusIiEEE10Policy1000EN6thrust24THRUST_300001_SM_1000_NS6detail15normal_iteratorINSD_10device_ptrIiEEEEjS9_i17ThresholdToBinaryEEvT0_PT3_T1_NS0_13GridEvenShareISN_EET2_T4_E12temp_storage+12];
	add.s32 	%r610, %r609, %r665;
	ld.shared.u32 	%r611, [_ZZN3cub18CUB_300001_SM_10006detail6reduce18DeviceReduceKernelINS2_10policy_hubIijN4cuda3std3__44plusIiEEE10Policy1000EN6thrust24THRUST_300001_SM_1000_NS6detail15normal_iteratorINSD_10device_ptrIiEEEEjS9_i17ThresholdToBinaryEEvT0_PT3_T1_NS0_13GridEvenShareISN_EET2_T4_E12temp_storage+16];
	add.s32 	%r612, %r610, %r611;
	ld.shared.u32 	%r613, [_ZZN3cub18CUB_300001_SM_10006detail6reduce18DeviceReduceKernelINS2_10policy_hubIijN4cuda3std3__44plusIiEEE10Policy1000EN6thrust24THRUST_300001_SM_1000_NS6detail15normal_iteratorINSD_10device_ptrIiEEEEjS9_i17ThresholdToBinaryEEvT0_PT3_T1_NS0_13GridEvenShareISN_EET2_T4_E12temp_storage+20];
	add.s32 	%r614, %r612, %r613;
	ld.shared.u32 	%r615, [_ZZN3cub18CUB_300001_SM_10006detail6reduce18DeviceReduceKernelINS2_10policy_hubIijN4cuda3std3__44plusIiEEE10Policy1000EN6thrust24THRUST_300001_SM_1000_NS6detail15normal_iteratorINSD_10device_ptrIiEEEEjS9_i17ThresholdToBinaryEEvT0_PT3_T1_NS0_13GridEvenShareISN_EET2_T4_E12temp_storage+24];
	add.s32 	%r616, %r614, %r615;
	ld.shared.u32 	%r617, [_ZZN3cub18CUB_300001_SM_10006detail6reduce18DeviceReduceKernelINS2_10policy_hubIijN4cuda3std3__44plusIiEEE10Policy1000EN6thrust24THRUST_300001_SM_1000_NS6detail15normal_iteratorINSD_10device_ptrIiEEEEjS9_i17ThresholdToBinaryEEvT0_PT3_T1_NS0_13GridEvenShareISN_EET2_T4_E12temp_storage+28];
	add.s32 	%r618, %r616, %r617;
	ld.shared.u32 	%r619, [_ZZN3cub18CUB_300001_SM_10006detail6reduce18DeviceReduceKernelINS2_10policy_hubIijN4cuda3std3__44plusIiEEE10Policy1000EN6thrust24THRUST_300001_SM_1000_NS6detail15normal_iteratorINSD_10device_ptrIiEEEEjS9_i17ThresholdToBinaryEEvT0_PT3_T1_NS0_13GridEvenShareISN_EET2_T4_E12temp_storage+32];
	add.s32 	%r620, %r618, %r619;
	ld.shared.u32 	%r621, [_ZZN3cub18CUB_300001_SM_10006detail6reduce18DeviceReduceKernelINS2_10policy_hubIijN4cuda3std3__44plusIiEEE10Policy1000EN6thrust24THRUST_300001_SM_1000_NS6detail15normal_iteratorINSD_10device_ptrIiEEEEjS9_i17ThresholdToBinaryEEvT0_PT3_T1_NS0_13GridEvenShareISN_EET2_T4_E12temp_storage+36];
	add.s32 	%r665, %r620, %r621;
	bra.uni 	$L__BB5_48;
$L__BB5_22:
	// begin inline asm
	mov.u32 %r511, %laneid;
	// end inline asm
	and.b32  	%r537, %r7, 992;
	add.s32 	%r538, %r537, 32;
	setp.gt.u32 	%p125, %r538, %r6;
	not.b32 	%r539, %r537;
	add.s32 	%r540, %r6, %r539;
	selp.b32 	%r535, %r540, 31, %p125;
	mov.b32 	%r514, 1;
	mov.b32 	%r536, -1;
	// begin inline asm
	shfl.sync.down.b32 %r512, %r641, %r514, %r535, %r536;
	// end inline asm
	setp.lt.s32 	%p126, %r511, %r535;
	selp.b32 	%r541, %r512, 0, %p126;
	add.s32 	%r518, %r541, %r641;
	mov.b32 	%r519, 2;
	// begin inline asm
	shfl.sync.down.b32 %r517, %r518, %r519, %r535, %r536;
	// end inline asm
	add.s32 	%r542, %r511, 2;
	setp.gt.s32 	%p127, %r542, %r535;
	selp.b32 	%r543, 0, %r517, %p127;
	add.s32 	%r523, %r518, %r543;
	mov.b32 	%r524, 4;
	// begin inline asm
	shfl.sync.down.b32 %r522, %r523, %r524, %r535, %r536;
	// end inline asm
	add.s32 	%r544, %r511, 4;
	setp.gt.s32 	%p128, %r544, %r535;
	selp.b32 	%r545, 0, %r522, %p128;
	add.s32 	%r528, %r523, %r545;
	mov.b32 	%r529, 8;
	// begin inline asm
	shfl.sync.down.b32 %r527, %r528, %r529, %r535, %r536;
	// end inline asm
	add.s32 	%r546, %r511, 8;
	setp.gt.s32 	%p129, %r546, %r535;
	selp.b32 	%r547, 0, %r527, %p129;
	add.s32 	%r533, %r528, %r547;
	mov.b32 	%r534, 16;
	// begin inline asm
	shfl.sync.down.b32 %r532, %r533, %r534, %r535, %r536;
	// end inline asm
	add.s32 	%r548, %r511, 16;
	setp.gt.s32 	%p130, %r548, %r535;
	selp.b32 	%r549, 0, %r532, %p130;
	add.s32 	%r665, %r533, %r549;
	setp.ne.s32 	%p131, %r511, 0;
	@%p131 bra 	$L__BB5_24;
	shr.u32 	%r550, %r7, 3;
	and.b32  	%r551, %r550, 124;
	mov.u32 	%r552, _ZZN3cub18CUB_300001_SM_10006detail6reduce18DeviceReduceKernelINS2_10policy_hubIijN4cuda3std3__44plusIiEEE10Policy1000EN6thrust24THRUST_300001_SM_1000_NS6detail15normal_iteratorINSD_10device_ptrIiEEEEjS9_i17ThresholdToBinaryEEvT0_PT3_T1_NS0_13GridEvenShareISN_EET2_T4_E12temp_storage;
	add.s32 	%r553, %r552, %r551;
	st.shared.u32 	[%r553+8], %r665;
$L__BB5_24:
	bar.sync 	0;
	setp.ne.s32 	%p132, %r7, 0;
	@%p132 bra 	$L__BB5_48;
	setp.gt.u32 	%p133, %r6, 32;
	ld.shared.u32 	%r554, [_ZZN3cub18CUB_300001_SM_10006detail6reduce18DeviceReduceKernelINS2_10policy_hubIijN4cuda3std3__44plusIiEEE10Policy1000EN6thrust24THRUST_300001_SM_1000_NS6detail15normal_iteratorINSD_10device_ptrIiEEEEjS9_i17ThresholdToBinaryEEvT0_PT3_T1_NS0_13GridEvenShareISN_EET2_T4_E12temp_storage+12];
	selp.b32 	%r555, %r554, 0, %p133;
	add.s32 	%r556, %r555, %r665;
	setp.gt.u32 	%p134, %r6, 64;
	ld.shared.u32 	%r557, [_ZZN3cub18CUB_300001_SM_10006detail6reduce18DeviceReduceKernelINS2_10policy_hubIijN4cuda3std3__44plusIiEEE10Policy1000EN6thrust24THRUST_300001_SM_1000_NS6detail15normal_iteratorINSD_10device_ptrIiEEEEjS9_i17ThresholdToBinaryEEvT0_PT3_T1_NS0_13GridEvenShareISN_EET2_T4_E12temp_storage+16];
	selp.b32 	%r558, %r557, 0, %p134;
	add.s32 	%r559, %r556, %r558;
	setp.gt.u32 	%p135, %r6, 96;
	ld.shared.u32 	%r560, [_ZZN3cub18CUB_300001_SM_10006detail6reduce18DeviceReduceKernelINS2_10policy_hubIijN4cuda3std3__44plusIiEEE10Policy1000EN6thrust24THRUST_300001_SM_1000_NS6detail15normal_iteratorINSD_10device_ptrIiEEEEjS9_i17ThresholdToBinaryEEvT0_PT3_T1_NS0_13GridEvenShareISN_EET2_T4_E12temp_storage+20];
	selp.b32 	%r561, %r560, 0, %p135;
	add.s32 	%r562, %r559, %r561;
	setp.gt.u32 	%p136, %r6, 128;
	ld.shared.u32 	%r563, [_ZZN3cub18CUB_300001_SM_10006detail6reduce18DeviceReduceKernelINS2_10policy_hubIijN4cuda3std3__44plusIiEEE10Policy1000EN6thrust24THRUST_300001_SM_1000_NS6detail15normal_iteratorINSD_10device_ptrIiEEEEjS9_i17ThresholdToBinaryEEvT0_PT3_T1_NS0_13GridEvenShareISN_EET2_T4_E12temp_storage+24];
	selp.b32 	%r564, %r563, 0, %p136;
	add.s32 	%r565, %r562, %r564;
	setp.gt.u32 	%p137, %r6, 160;
	ld.shared.u32 	%r566, [_ZZN3cub18CUB_300001_SM_10006detail6reduce18DeviceReduceKernelINS2_10policy_hubIijN4cuda3std3__44plusIiEEE10Policy1000EN6thrust24THRUST_300001_SM_1000_NS6detail15normal_iteratorINSD_10device_ptrIiEEEEjS9_i17ThresholdToBinaryEEvT0_PT3_T1_NS0_13GridEvenShareISN_EET2_T4_E12temp_storage+28];
	selp.b32 	%r567, %r566, 0, %p137;
	add.s32 	%r568, %r565, %r567;
	setp.gt.u32 	%p138, %r6, 192;
	ld.shared.u32 	%r569, [_ZZN3cub18CUB_300001_SM_10006detail6reduce18DeviceReduceKernelINS2_10policy_hubIijN4cuda3std3__44plusIiEEE10Policy1000EN6thrust24THRUST_300001_SM_1000_NS6detail15normal_iteratorINSD_10device_ptrIiEEEEjS9_i17ThresholdToBinaryEEvT0_PT3_T1_NS0_13GridEvenShareISN_EET2_T4_E12temp_storage+32];
	selp.b32 	%r570, %r569, 0, %p138;
	add.s32 	%r571, %r568, %r570;
	setp.gt.u32 	%p139, %r6, 224;
	ld.shared.u32 	%r572, [_ZZN3cub18CUB_300001_SM_10006detail6reduce18DeviceReduceKernelINS2_10policy_hubIijN4cuda3std3__44plusIiEEE10Policy1000EN6thrust24THRUST_300001_SM_1000_NS6detail15normal_iteratorINSD_10device_ptrIiEEEEjS9_i17ThresholdToBinaryEEvT0_PT3_T1_NS0_13GridEvenShareISN_EET2_T4_E12temp_storage+36];
	selp.b32 	%r573, %r572, 0, %p139;
	add.s32 	%r665, %r571, %r573;
	bra.uni 	$L__BB5_48;
$L__BB5_26:
	mov.u32 	%r54, %tid.x;
	add.s32 	%r110, %r54, %r647;
	mul.wide.u32 	%rd4, %r110, 4;
	add.s64 	%rd5, %rd1, %rd4;
	ld.global.u32 	%r111, [%rd5];
	setp.gt.s32 	%p2, %r111, 0;
	selp.u32 	%r112, 1, 0, %p2;
	ld.global.u32 	%r113, [%rd5+1024];
	setp.gt.s32 	%p3, %r113, 0;
	selp.u32 	%r114, 1, 0, %p3;
	ld.global.u32 	%r115, [%rd5+2048];
	setp.gt.s32 	%p4, %r115, 0;
	selp.u32 	%r116, 1, 0, %p4;
	ld.global.u32 	%r117, [%rd5+3072];
	setp.gt.s32 	%p5, %r117, 0;
	selp.u32 	%r118, 1, 0, %p5;
	ld.global.u32 	%r119, [%rd5+4096];
	setp.gt.s32 	%p6, %r119, 0;
	selp.u32 	%r120, 1, 0, %p6;
	ld.global.u32 	%r121, [%rd5+5120];
	setp.gt.s32 	%p7, %r121, 0;
	selp.u32 	%r122, 1, 0, %p7;
	ld.global.u32 	%r123, [%rd5+6144];
	setp.gt.s32 	%p8, %r123, 0;
	selp.u32 	%r124, 1, 0, %p8;
	ld.global.u32 	%r125, [%rd5+7168];
	setp.gt.s32 	%p9, %r125, 0;
	selp.u32 	%r126, 1, 0, %p9;
	ld.global.u32 	%r127, [%rd5+8192];
	setp.gt.s32 	%p10, %r127, 0;
	selp.u32 	%r128, 1, 0, %p10;
	ld.global.u32 	%r129, [%rd5+9216];
	setp.gt.s32 	%p11, %r129, 0;
	selp.u32 	%r130, 1, 0, %p11;
	ld.global.u32 	%r131, [%rd5+10240];
	setp.gt.s32 	%p12, %r131, 0;
	selp.u32 	%r132, 1, 0, %p12;
	ld.global.u32 	%r133, [%rd5+11264];
	setp.gt.s32 	%p13, %r133, 0;
	selp.u32 	%r134, 1, 0, %p13;
	ld.global.u32 	%r135, [%rd5+12288];
	setp.gt.s32 	%p14, %r135, 0;
	selp.u32 	%r136, 1, 0, %p14;
	ld.global.u32 	%r137, [%rd5+13312];
	setp.gt.s32 	%p15, %r137, 0;
	selp.u32 	%r138, 1, 0, %p15;
	ld.global.u32 	%r139, [%rd5+14336];
	setp.gt.s32 	%p16, %r139, 0;
	selp.u32 	%r140, 1, 0, %p16;
	ld.global.u32 	%r141, [%rd5+15360];
	setp.gt.s32 	%p17, %r141, 0;
	selp.u32 	%r142, 1, 0, %p17;
	add.s32 	%r143, %r114, %r112;
	add.s32 	%r144, %r143, %r116;
	add.s32 	%r145, %r144, %r118;
	add.s32 	%r146, %r145, %r120;
	add.s32 	%r147, %r146, %r122;
	add.s32 	%r148, %r147, %r124;
	add.s32 	%r149, %r148, %r126;
	add.s32 	%r150, %r149, %r128;
	add.s32 	%r151, %r150, %r130;
	add.s32 	%r152, %r151, %r132;
	add.s32 	%r153, %r152, %r134;
	add.s32 	%r154, %r153, %r136;
	add.s32 	%r155, %r154, %r138;
	add.s32 	%r156, %r155, %r140;
	add.s32 	%r664, %r156, %r142;
	setp.lt.u32 	%p18, %r6, %r4;
	@%p18 bra 	$L__BB5_44;
	add.s32 	%r56, %r4, %r647;
	not.b32 	%r158, %r54;
	add.s32 	%r159, %r158, %r1;
	sub.s32 	%r160, %r159, %r4;
	sub.s32 	%r643, %r160, %r647;
	add.s32 	%r161, %r56, %r54;
	add.s32 	%r642, %r161, 2048;
	mov.b32 	%r645, 0;
	mov.u32 	%r644, %r56;
$L__BB5_28:
	add.s32 	%r647, %r647, %r4;
	add.s32 	%r163, %r1, -4096;
	setp.gt.u32 	%p19, %r647, %r163;
	@%p19 bra 	$L__BB5_30;
	add.s32 	%r164, %r54, %r647;
	mul.wide.u32 	%rd6, %r164, 4;
	add.s64 	%rd7, %rd1, %rd6;
	ld.global.u32 	%r165, [%rd7];
	setp.gt.s32 	%p20, %r165, 0;
	selp.u32 	%r166, 1, 0, %p20;
	ld.global.u32 	%r167, [%rd7+1024];
	setp.gt.s32 	%p21, %r167, 0;
	selp.u32 	%r168, 1, 0, %p21;
	ld.global.u32 	%r169, [%rd7+2048];
	setp.gt.s32 	%p22, %r169, 0;
	selp.u32 	%r170, 1, 0, %p22;
	ld.global.u32 	%r171, [%rd7+3072];
	setp.gt.s32 	%p23, %r171, 0;
	selp.u32 	%r172, 1, 0, %p23;
	ld.global.u32 	%r173, [%rd7+4096];
	setp.gt.s32 	%p24, %r173, 0;
	selp.u32 	%r174, 1, 0, %p24;
	ld.global.u32 	%r175, [%rd7+5120];
	setp.gt.s32 	%p25, %r175, 0;
	selp.u32 	%r176, 1, 0, %p25;
	ld.global.u32 	%r177, [%rd7+6144];
	setp.gt.s32 	%p26, %r177, 0;
	selp.u32 	%r178, 1, 0, %p26;
	ld.global.u32 	%r179, [%rd7+7168];
	setp.gt.s32 	%p27, %r179, 0;
	selp.u32 	%r180, 1, 0, %p27;
	ld.global.u32 	%r181, [%rd7+8192];
	setp.gt.s32 	%p28, %r181, 0;
	selp.u32 	%r182, 1, 0, %p28;
	ld.global.u32 	%r183, [%rd7+9216];
	setp.gt.s32 	%p29, %r183, 0;
	selp.u32 	%r184, 1, 0, %p29;
	ld.global.u32 	%r185, [%rd7+10240];
	setp.gt.s32 	%p30, %r185, 0;
	selp.u32 	%r186, 1, 0, %p30;
	ld.global.u32 	%r187, [%rd7+11264];
	setp.gt.s32 	%p31, %r187, 0;
	selp.u32 	%r188, 1, 0, %p31;
	ld.global.u32 	%r189, [%rd7+12288];
	setp.gt.s32 	%p32, %r189, 0;
	selp.u32 	%r190, 1, 0, %p32;
	ld.global.u32 	%r191, [%rd7+13312];
	setp.gt.s32 	%p33, %r191, 0;
	selp.u32 	%r192, 1, 0, %p33;
	ld.global.u32 	%r193, [%rd7+14336];
	setp.gt.s32 	%p34, %r193, 0;
	selp.u32 	%r194, 1, 0, %p34;
	ld.global.u32 	%r195, [%rd7+15360];
	setp.gt.s32 	%p35, %r195, 0;
	selp.u32 	%r196, 1, 0, %p35;
	add.s32 	%r197, %r664, %r166;
	add.s32 	%r198, %r197, %r168;
	add.s32 	%r199, %r198, %r170;
	add.s32 	%r200, %r199, %r172;
	add.s32 	%r201, %r200, %r174;
	add.s32 	%r202, %r201, %r176;
	add.s32 	%r203, %r202, %r178;
	add.s32 	%r204, %r203, %r180;
	add.s32 	%r205, %r204, %r182;
	add.s32 	%r206, %r205, %r184;
	add.s32 	%r207, %r206, %r186;
	add.s32 	%r208, %r207, %r188;
	add.s32 	%r209, %r208, %r190;
	add.s32 	%r210, %r209, %r192;
	add.s32 	%r211, %r210, %r194;
	add.s32 	%r664, %r211, %r196;
	sub.s32 	%r212, %r1, %r647;
	setp.lt.u32 	%p36, %r212, %r4;
	add.s32 	%r645, %r645, 1;
	add.s32 	%r644, %r644, %r4;
	sub.s32 	%r643, %r643, %r4;
	add.s32 	%r642, %r642, %r4;
	@%p36 bra 	$L__BB5_44;
	bra.uni 	$L__BB5_28;
$L__BB5_30:
	setp.le.u32 	%p37, %r1, %r647;
	sub.s32 	%r214, %r1, %r647;
	setp.ge.s32 	%p38, %r54, %r214;
	or.pred  	%p39, %p37, %p38;
	@%p39 bra 	$L__BB5_44;
	not.b32 	%r217, %r54;
	add.s32 	%r218, %r1, %r217;
	sub.s32 	%r219, %r218, %r56;
	mul.lo.s32 	%r220, %r2, %r645;
	shl.b32 	%r221, %r220, 12;
	sub.s32 	%r222, %r219, %r221;
	shr.u32 	%r223, %r222, 8;
	add.s32 	%r71, %r223, 1;
	and.b32  	%r72, %r71, 15;
	setp.lt.u32 	%p40, %r222, 3840;
	mov.u32 	%r656, %r54;
	@%p40 bra 	$L__BB5_35;
	or.b32  	%r650, %r54, 2048;
	shr.u32 	%r224, %r643, 8;
	add.s32 	%r225, %r224, 1;
	and.b32  	%r226, %r225, 33554416;
	neg.s32 	%r648, %r226;
$L__BB5_33:
	.pragma "nounroll";
	add.s32 	%r227, %r642, -2048;
	mul.wide.u32 	%rd8, %r227, 4;
	add.s64 	%rd9, %rd1, %rd8;
	ld.global.u32 	%r228, [%rd9];
	setp.gt.s32 	%p41, %r228, 0;
	selp.u32 	%r229, 1, 0, %p41;
	add.s32 	%r230, %r664, %r229;
	add.s32 	%r231, %r642, -1792;
	mul.wide.u32 	%rd10, %r231, 4;
	add.s64 	%rd11, %rd1, %rd10;
	ld.global.u32 	%r232, [%rd11];
	setp.gt.s32 	%p42, %r232, 0;
	selp.u32 	%r233, 1, 0, %p42;
	add.s32 	%r234, %r230, %r233;
	add.s32 	%r235, %r642, -1536;
	mul.wide.u32 	%rd12, %r235, 4;
	add.s64 	%rd13, %rd1, %rd12;
	ld.global.u32 	%r236, [%rd13];
	setp.gt.s32 	%p43, %r236, 0;
	selp.u32 	%r237, 1, 0, %p43;
	add.s32 	%r238, %r234, %r237;
	add.s32 	%r239, %r642, -1280;
	mul.wide.u32 	%rd14, %r239, 4;
	add.s64 	%rd15, %rd1, %rd14;
	ld.global.u32 	%r240, [%rd15];
	setp.gt.s32 	%p44, %r240, 0;
	selp.u32 	%r241, 1, 0, %p44;
	add.s32 	%r242, %r238, %r241;
	add.s32 	%r243, %r642, -1024;
	mul.wide.u32 	%rd16, %r243, 4;
	add.s64 	%rd17, %rd1, %rd16;
	ld.global.u32 	%r244, [%rd17];
	setp.gt.s32 	%p45, %r244, 0;
	selp.u32 	%r245, 1, 0, %p45;
	add.s32 	%r246, %r242, %r245;
	add.s32 	%r247, %r642, -768;
	mul.wide.u32 	%rd18, %r247, 4;
	add.s64 	%rd19, %rd1, %rd18;
	ld.global.u32 	%r248, [%rd19];
	setp.gt.s32 	%p46, %r248, 0;
	selp.u32 	%r249, 1, 0, %p46;
	add.s32 	%r250, %r246, %r249;
	add.s32 	%r251, %r642, -512;
	mul.wide.u32 	%rd20, %r251, 4;
	add.s64 	%rd21, %rd1, %rd20;
	ld.global.u32 	%r252, [%rd21];
	setp.gt.s32 	%p47, %r252, 0;
	selp.u32 	%r253, 1, 0, %p47;
	add.s32 	%r254, %r250, %r253;
	add.s32 	%r255, %r642, 1792;
	add.s32 	%r256, %r642, -256;
	mul.wide.u32 	%rd22, %r256, 4;
	add.s64 	%rd23, %rd1, %rd22;
	ld.global.u32 	%r257, [%rd23];
	setp.gt.s32 	%p48, %r257, 0;
	selp.u32 	%r258, 1, 0, %p48;
	add.s32 	%r259, %r254, %r258;
	mul.wide.u32 	%rd24, %r642, 4;
	add.s64 	%rd25, %rd1, %rd24;
	ld.global.u32 	%r260, [%rd25];
	setp.gt.s32 	%p49, %r260, 0;
	selp.u32 	%r261, 1, 0, %p49;
	add.s32 	%r262, %r259, %r261;
	add.s32 	%r263, %r642, 256;
	mul.wide.u32 	%rd26, %r263, 4;
	add.s64 	%rd27, %rd1, %rd26;
	ld.global.u32 	%r264, [%rd27];
	setp.gt.s32 	%p50, %r264, 0;
	selp.u32 	%r265, 1, 0, %p50;
	add.s32 	%r266, %r262, %r265;
	add.s32 	%r267, %r642, 512;
	mul.wide.u32 	%rd28, %r267, 4;
	add.s64 	%rd29, %rd1, %rd28;
	ld.global.u32 	%r268, [%rd29];
	setp.gt.s32 	%p51, %r268, 0;
	selp.u32 	%r269, 1, 0, %p51;
	add.s32 	%r270, %r266, %r269;
	add.s32 	%r271, %r642, 768;
	mul.wide.u32 	%rd30, %r271, 4;
	add.s64 	%rd31, %rd1, %rd30;
	ld.global.u32 	%r272, [%rd31];
	setp.gt.s32 	%p52, %r272, 0;
	selp.u32 	%r273, 1, 0, %p52;
	add.s32 	%r274, %r270, %r273;
	add.s32 	%r275, %r642, 1024;
	mul.wide.u32 	%rd32, %r275, 4;
	add.s64 	%rd33, %rd1, %rd32;
	ld.global.u32 	%r276, [%rd33];
	setp.gt.s32 	%p53, %r276, 0;
	selp.u32 	%r277, 1, 0, %p53;
	add.s32 	%r278, %r274, %r277;
	add.s32 	%r279, %r642, 1280;
	mul.wide.u32 	%rd34, %r279, 4;
	add.s64 	%rd35, %rd1, %rd34;
	ld.global.u32 	%r280, [%rd35];
	setp.gt.s32 	%p54, %r280, 0;
	selp.u32 	%r281, 1, 0, %p54;
	add.s32 	%r282, %r278, %r281;
	add.s32 	%r283, %r642, 1536;
	mul.wide.u32 	%rd36, %r283, 4;
	add.s64 	%rd37, %rd1, %rd36;
	ld.global.u32 	%r284, [%rd37];
	setp.gt.s32 	%p55, %r284, 0;
	selp.u32 	%r285, 1, 0, %p55;
	add.s32 	%r286, %r282, %r285;
	mul.wide.u32 	%rd38, %r255, 4;
	add.s64 	%rd39, %rd1, %rd38;
	ld.global.u32 	%r287, [%rd39];
	setp.gt.s32 	%p56, %r287, 0;
	selp.u32 	%r288, 1, 0, %p56;
	add.s32 	%r664, %r286, %r288;
	add.s32 	%r650, %r650, 4096;
	add.s32 	%r642, %r642, 4096;
	add.s32 	%r648, %r648, 16;
	setp.ne.s32 	%p57, %r648, 0;
	@%p57 bra 	$L__BB5_33;
	add.s32 	%r656, %r650, -2048;
$L__BB5_35:
	setp.eq.s32 	%p58, %r72, 0;
	@%p58 bra 	$L__BB5_44;
	and.b32  	%r87, %r71, 7;
	setp.lt.u32 	%p59, %r72, 8;
	@%p59 bra 	$L__BB5_38;
	add.s32 	%r290, %r656, %r647;
	mul.wide.u32 	%rd40, %r290, 4;
	add.s64 	%rd41, %rd1, %rd40;
	ld.global.u32 	%r291, [%rd41];
	setp.gt.s32 	%p60, %r291, 0;
	selp.u32 	%r292, 1, 0, %p60;
	add.s32 	%r293, %r664, %r292;
	add.s32 	%r294, %r290, 256;
	mul.wide.u32 	%rd42, %r294, 4;
	add.s64 	%rd43, %rd1, %rd42;
	ld.global.u32 	%r295, [%rd43];
	setp.gt.s32 	%p61, %r295, 0;
	selp.u32 	%r296, 1, 0, %p61;
	add.s32 	%r297, %r293, %r296;
	add.s32 	%r298, %r290, 512;
	mul.wide.u32 	%rd44, %r298, 4;
	add.s64 	%rd45, %rd1, %rd44;
	ld.global.u32 	%r299, [%rd45];
	setp.gt.s32 	%p62, %r299, 0;
	selp.u32 	%r300, 1, 0, %p62;
	add.s32 	%r301, %r297, %r300;
	add.s32 	%r302, %r290, 768;
	mul.wide.u32 	%rd46, %r302, 4;
	add.s64 	%rd47, %rd1, %rd46;
	ld.global.u32 	%r303, [%rd47];
	setp.gt.s32 	%p63, %r303, 0;
	selp.u32 	%r304, 1, 0, %p63;
	add.s32 	%r305, %r301, %r304;
	add.s32 	%r306, %r290, 1024;
	mul.wide.u32 	%rd48, %r306, 4;
	add.s64 	%rd49, %rd1, %rd48;
	ld.global.u32 	%r307, [%rd49];
	setp.gt.s32 	%p64, %r307, 0;
	selp.u32 	%r308, 1, 0, %p64;
	add.s32 	%r309, %r305, %r308;
	add.s32 	%r310, %r290, 1280;
	mul.wide.u32 	%rd50, %r310, 4;
	add.s64 	%rd51, %rd1, %rd50;
	ld.global.u32 	%r311, [%rd51];
	setp.gt.s32 	%p65, %r311, 0;
	selp.u32 	%r312, 1, 0, %p65;
	add.s32 	%r313, %r309, %r312;
	add.s32 	%r314, %r290, 1536;
	mul.wide.u32 	%rd52, %r314, 4;
	add.s64 	%rd53, %rd1, %rd52;
	ld.global.u32 	%r315, [%rd53];
	setp.gt.s32 	%p66, %r315, 0;
	selp.u32 	%r316, 1, 0, %p66;
	add.s32 	%r317, %r313, %r316;
	add.s32 	%r318, %r290, 1792;
	mul.wide.u32 	%rd54, %r318, 4;
	add.s64 	%rd55, %rd1, %rd54;
	ld.global.u32 	%r319, [%rd55];
	setp.gt.s32 	%p67, %r319, 0;
	selp.u32 	%r320, 1, 0, %p67;
	add.s32 	%r664, %r317, %r320;
	add.s32 	%r656, %r656, 2048;
$L__BB5_38:
	setp.eq.s32 	%p68, %r87, 0;
	@%p68 bra 	$L__BB5_44;
	setp.lt.u32 	%p69, %r87, 4;
	@%p69 bra 	$L__BB5_41;
	add.s32 	%r322, %r656, %r647;
	mul.wide.u32 	%rd56, %r322, 4;
	add.s64 	%rd57, %rd1, %rd56;
	ld.global.u32 	%r323, [%rd57];
	setp.gt.s32 	%p70, %r323, 0;
	selp.u32 	%r324, 1, 0, %p70;
	add.s32 	%r325, %r664, %r324;
	add.s32 	%r326, %r322, 256;
	mul.wide.u32 	%rd58, %r326, 4;
	add.s64 	%rd59, %rd1, %rd58;
	ld.global.u32 	%r327, [%rd59];
	setp.gt.s32 	%p71, %r327, 0;
	selp.u32 	%r328, 1, 0, %p71;
	add.s32 	%r329, %r325, %r328;
	add.s32 	%r330, %r322, 512;
	mul.wide.u32 	%rd60, %r330, 4;
	add.s64 	%rd61, %rd1, %rd60;
	ld.global.u32 	%r331, [%rd61];
	setp.gt.s32 	%p72, %r331, 0;
	selp.u32 	%r332, 1, 0, %p72;
	add.s32 	%r333, %r329, %r332;
	add.s32 	%r334, %r322, 768;
	mul.wide.u32 	%rd62, %r334, 4;
	add.s64 	%rd63, %rd1, %rd62;
	ld.global.u32 	%r335, [%rd63];
	setp.gt.s32 	%p73, %r335, 0;
	selp.u32 	%r336, 1, 0, %p73;
	add.s32 	%r664, %r333, %r336;
	add.s32 	%r656, %r656, 1024;
$L__BB5_41:
	and.b32  	%r337, %r71, 3;
	setp.eq.s32 	%p74, %r337, 0;
	@%p74 bra 	$L__BB5_44;
	add.s32 	%r662, %r656, %r644;
	cvt.u16.u32 	%rs1, %r643;
	shr.u16 	%rs2, %rs1, 8;
	add.s16 	%rs3, %rs2, 1;
	cvt.u32.u16 	%r338, %rs3;
	and.b32  	%r339, %r338, 3;
	neg.s32 	%r661, %r339;
$L__BB5_43:
	.pragma "nounroll";
	mul.wide.u32 	%rd64, %r662, 4;
	add.s64 	%rd65, %rd1, %rd64;
	ld.global.u32 	%r340, [%rd65];
	setp.gt.s32 	%p75, %r340, 0;
	selp.u32 	%r341, 1, 0, %p75;
	add.s32 	%r664, %r664, %r341;
	add.s32 	%r662, %r662, 256;
	add.s32 	%r661, %r661, 1;
	setp.ne.s32 	%p76, %r661, 0;
	@%p76 bra 	$L__BB5_43;
$L__BB5_44:
	// begin inline asm
	mov.u32 %r342, %laneid;
	// end inline asm
	mov.b32 	%r345, 1;
	mov.b32 	%r366, 31;
	mov.b32 	%r367, -1;
	// begin inline asm
	shfl.sync.down.b32 %r343, %r664, %r345, %r366, %r367;
	// end inline asm
	setp.gt.s32 	%p77, %r342, 30;
	selp.b32 	%r368, 0, %r343, %p77;
	add.s32 	%r349, %r368, %r664;
	mov.b32 	%r350, 2;
	// begin inline asm
	shfl.sync.down.b32 %r348, %r349, %r350, %r366, %r367;
	// end inline asm
	setp.gt.s32 	%p78, %r342, 29;
	selp.b32 	%r369, 0, %r348, %p78;
	add.s32 	%r354, %r349, %r369;
	mov.b32 	%r355, 4;
	// begin inline asm
	shfl.sync.down.b32 %r353, %r354, %r355, %r366, %r367;
	// end inline asm
	setp.gt.s32 	%p79, %r342, 27;
	selp.b32 	%r370, 0, %r353, %p79;
	add.s32 	%r359, %r354, %r370;
	mov.b32 	%r360, 8;
	// begin inline asm
	shfl.sync.down.b32 %r358, %r359, %r360, %r366, %r367;
	// end inline asm
	setp.gt.s32 	%p80, %r342, 23;
	selp.b32 	%r371, 0, %r358, %p80;
	add.s32 	%r364, %r359, %r371;
	mov.b32 	%r365, 16;
	// begin inline asm
	shfl.sync.down.b32 %r363, %r364, %r365, %r366, %r367;
	// end inline asm
	setp.gt.s32 	%p81, %r342, 15;
	selp.b32 	%r372, 0, %r363, %p81;
	add.s32 	%r665, %r364, %r372;
	setp.ne.s32 	%p82, %r342, 0;
	@%p82 bra 	$L__BB5_46;
	shr.u32 	%r373, %r54, 3;
	and.b32  	%r374, %r373, 124;
	mov.u32 	%r375, _ZZN3cub18CUB_300001_SM_10006detail6reduce18DeviceReduceKernelINS2_10policy_hubIijN4cuda3std3__44plusIiEEE10Policy1000EN6thrust24THRUST_300001_SM_1000_NS6detail15normal_iteratorINSD_10device_ptrIiEEEEjS9_i17ThresholdToBinaryEEvT0_PT3_T1_NS0_13GridEvenShareISN_EET2_T4_E12temp_storage;
	add.s32 	%r376, %r375, %r374;
	st.shared.u32 	[%r376+8], %r665;
$L__BB5_46:
	bar.sync 	0;
	setp.ne.s32 	%p83, %r54, 0;
	@%p83 bra 	$L__BB5_48;
	ld.shared.u32 	%r377, [_ZZN3cub18CUB_300001_SM_10006detail6reduce18DeviceReduceKernelINS2_10policy_hubIijN4cuda3std3__44plusIiEEE10Policy1000EN6thrust24THRUST_300001_SM_1000_NS6detail15normal_iteratorINSD_10device_ptrIiEEEEjS9_i17ThresholdToBinaryEEvT0_PT3_T1_NS0_13GridEvenShareISN_EET2_T4_E12temp_storage+12];
	add.s32 	%r378, %r377, %r665;
	ld.shared.u32 	%r379, [_ZZN3cub18CUB_300001_SM_10006detail6reduce18DeviceReduceKernelINS2_10policy_hubIijN4cuda3std3__44plusIiEEE10Policy1000EN6thrust24THRUST_300001_SM_1000_NS6detail15normal_iteratorINSD_10device_ptrIiEEEEjS9_i17ThresholdToBinaryEEvT0_PT3_T1_NS0_13GridEvenShareISN_EET2_T4_E12temp_storage+16];
	add.s32 	%r380, %r378, %r379;
	ld.shared.u32 	%r381, [_ZZN3cub18CUB_300001_SM_10006detail6reduce18DeviceReduceKernelINS2_10policy_hubIijN4cuda3std3__44plusIiEEE10Policy1000EN6thrust24THRUST_300001_SM_1000_NS6detail15normal_iteratorINSD_10device_ptrIiEEEEjS9_i17ThresholdToBinaryEEvT0_PT3_T1_NS0_13GridEvenShareISN_EET2_T4_E12temp_storage+20];
	add.s32 	%r382, %r380, %r381;
	ld.shared.u32 	%r383, [_ZZN3cub18CUB_300001_SM_10006detail6reduce18DeviceReduceKernelINS2_10policy_hubIijN4cuda3std3__44plusIiEEE10Policy1000EN6thrust24THRUST_300001_SM_1000_NS6detail15normal_iteratorINSD_10device_ptrIiEEEEjS9_i17ThresholdToBinaryEEvT0_PT3_T1_NS0_13GridEvenShareISN_EET2_T4_E12temp_storage+24];
	add.s32 	%r384, %r382, %r383;
	ld.shared.u32 	%r385, [_ZZN3cub18CUB_300001_SM_10006detail6reduce18DeviceReduceKernelINS2_10policy_hubIijN4cuda3std3__44plusIiEEE10Policy1000EN6thrust24THRUST_300001_SM_1000_NS6detail15normal_iteratorINSD_10device_ptrIiEEEEjS9_i17ThresholdToBinaryEEvT0_PT3_T1_NS0_13GridEvenShareISN_EET2_T4_E12temp_storage+28];
	add.s32 	%r386, %r384, %r385;
	ld.shared.u32 	%r387, [_ZZN3cub18CUB_300001_SM_10006detail6reduce18DeviceReduceKernelINS2_10policy_hubIijN4cuda3std3__44plusIiEEE10Policy1000EN6thrust24THRUST_300001_SM_1000_NS6detail15normal_iteratorINSD_10device_ptrIiEEEEjS9_i17ThresholdToBinaryEEvT0_PT3_T1_NS0_13GridEvenShareISN_EET2_T4_E12temp_storage+32];
	add.s32 	%r388, %r386, %r387;
	ld.shared.u32 	%r389, [_ZZN3cub18CUB_300001_SM_10006detail6reduce18DeviceReduceKernelINS2_10policy_hubIijN4cuda3std3__44plusIiEEE10Policy1000EN6thrust24THRUST_300001_SM_1000_NS6detail15normal_iteratorINSD_10device_ptrIiEEEEjS9_i17ThresholdToBinaryEEvT0_PT3_T1_NS0_13GridEvenShareISN_EET2_T4_E12temp_storage+36];
	add.s32 	%r665, %r388, %r389;
$L__BB5_48:
	mov.u32 	%r622, %tid.x;
	setp.ne.s32 	%p147, %r622, 0;
	@%p147 bra 	$L__BB5_50;
	ld.param.u64 	%rd129, [_ZN3cub18CUB_300001_SM_10006detail6reduce18DeviceReduceKernelINS2_10policy_hubIijN4cuda3std3__44plusIiEEE10Policy1000EN6thrust24THRUST_300001_SM_1000_NS6detail15normal_iteratorINSD_10device_ptrIiEEEEjS9_i17ThresholdToBinaryEEvT0_PT3_T1_NS0_13GridEvenShareISN_EET2_T4__param_1];
	cvta.to.global.u64 	%rd126, %rd129;
	mul.wide.u32 	%rd127, %r3, 4;
	add.s64 	%rd128, %rd126, %rd127;
	st.global.u32 	[%rd128], %r665;
$L__BB5_50:
	ret;

}
	// .globl	_ZN3cub18CUB_300001_SM_10006detail6reduce28DeviceReduceSingleTileKernelINS2_10policy_hubIijN4cuda3std3__44plusIiEEE10Policy1000EPiSC_iS9_iiNS7_10__identityEEEvT0_T1_T2_T3_T4_T6_
.visible .entry _ZN3cub18CUB_300001_SM_10006detail6reduce28DeviceReduceSingleTileKernelINS2_10policy_hubIijN4cuda3std3__44plusIiEEE10Policy1000EPiSC_iS9_iiNS7_10__identityEEEvT0_T1_T2_T3_T4_T6_(
	.param .u64 .ptr .align 1 _ZN3cub18CUB_300001_SM_10006detail6reduce28DeviceReduceSingleTileKernelINS2_10policy_hubIijN4cuda3std3__44plusIiEEE10Policy1000EPiSC_iS9_iiNS7_10__identityEEEvT0_T1_T2_T3_T4_T6__param_0,
	.param .u64 .ptr .align 1 _ZN3cub18CUB_300001_SM_10006detail6reduce28DeviceReduceSingleTileKernelINS2_10policy_hubIijN4cuda3std3__44plusIiEEE10Policy1000EPiSC_iS9_iiNS7_10__identityEEEvT0_T1_T2_T3_T4_T6__param_1,
	.param .u32 _ZN3cub18CUB_300001_SM_10006detail6reduce28DeviceReduceSingleTileKernelINS2_10policy_hubIijN4cuda3std3__44plusIiEEE10Policy1000EPiSC_iS9_iiNS7_10__identityEEEvT0_T1_T2_T3_T4_T6__param_2,
	.param .align 1 .b8 _ZN3cub18CUB_300001_SM_10006detail6reduce28DeviceReduceSingleTileKernelINS2_10policy_hubIijN4cuda3std3__44plusIiEEE10Policy1000EPiSC_iS9_iiNS7_10__identityEEEvT0_T1_T2_T3_T4_T6__param_3[1],
	.param .u32 _ZN3cub18CUB_300001_SM_10006detail6reduce28DeviceReduceSingleTileKernelINS2_10policy_hubIijN4cuda3std3__44plusIiEEE10Policy1000EPiSC_iS9_iiNS7_10__identityEEEvT0_T1_T2_T3_T4_T6__param_4,
	.param .align 1 .b8 _ZN3cub18CUB_300001_SM_10006detail6reduce28DeviceReduceSingleTileKernelINS2_10policy_hubIijN4cuda3std3__44plusIiEEE10Policy1000EPiSC_iS9_iiNS7_10__identityEEEvT0_T1_T2_T3_T4_T6__param_5[1]
)
.maxntid 256
.minnctapersm 1
{
	.reg .pred 	%p<97>;
	.reg .b32 	%r<687>;
	.reg .b64 	%rd<125>;
	// demoted variable
	.shared .align 4 .b8 _ZZN3cub18CUB_300001_SM_10006detail6reduce28DeviceReduceSingleTileKernelINS2_10policy_hubIijN4cuda3std3__44plusIiEEE10Policy1000EPiSC_iS9_iiNS7_10__identityEEEvT0_T1_T2_T3_T4_T6_E12temp_storage[44];
	ld.param.u64 	%rd16, [_ZN3cub18CUB_300001_SM_10006detail6reduce28DeviceReduceSingleTileKernelINS2_10policy_hubIijN4cuda3std3__44plusIiEEE10Policy1000EPiSC_iS9_iiNS7_10__identityEEEvT0_T1_T2_T3_T4_T6__param_0];
	ld.param.u64 	%rd17, [_ZN3cub18CUB_300001_SM_10006detail6reduce28DeviceReduceSingleTileKernelINS2_10policy_hubIijN4cuda3std3__44plusIiEEE10Policy1000EPiSC_iS9_iiNS7_10__identityEEEvT0_T1_T2_T3_T4_T6__param_1];
	ld.param.u32 	%r120, [_ZN3cub18CUB_300001_SM_10006detail6reduce28DeviceReduceSingleTileKernelINS2_10policy_hubIijN4cuda3std3__44plusIiEEE10Policy1000EPiSC_iS9_iiNS7_10__identityEEEvT0_T1_T2_T3_T4_T6__param_2];
	ld.param.u32 	%r121, [_ZN3cub18CUB_300001_SM_10006detail6reduce28DeviceReduceSingleTileKernelINS2_10policy_hubIijN4cuda3std3__44plusIiEEE10Policy1000EPiSC_iS9_iiNS7_10__identityEEEvT0_T1_T2_T3_T4_T6__param_4];
	cvta.to.global.u64 	%rd1, %rd17;
	setp.ne.s32 	%p1, %r120, 0;
	@%p1 bra 	$L__BB6_3;
	mov.u32 	%r633, %tid.x;
	setp.ne.s32 	%p96, %r633, 0;
	@%p96 bra 	$L__BB6_74;
	st.global.u32 	[%rd1], %r121;
	bra.uni 	$L__BB6_74;
$L__BB6_3:
	and.b64  	%rd18, %rd16, 15;
	setp.ne.s64 	%p2, %rd18, 0;
	@%p2 bra 	$L__BB6_38;
	setp.gt.s32 	%p49, %r120, 4095;
	@%p49 bra 	$L__BB6_22;
	mov.u32 	%r1, %tid.x;
	setp.ge.s32 	%p66, %r1, %r120;
	mov.b32 	%r644, 0;
	mov.u32 	%r639, %r1;
	@%p66 bra 	$L__BB6_7;
	mul.wide.u32 	%rd113, %r1, 4;
	add.s64 	%rd112, %rd16, %rd113;
	// begin inline asm
	ld.global.nc.u32 %r644, [%rd112];
	// end inline asm
	add.s32 	%r639, %r1, 256;
$L__BB6_7:
	setp.ge.s32 	%p67, %r639, %r120;
	@%p67 bra 	$L__BB6_13;
	not.b32 	%r507, %r639;
	add.s32 	%r6, %r120, %r507;
	and.b32  	%r508, %r6, 768;
	setp.eq.s32 	%p68, %r508, 768;
	@%p68 bra 	$L__BB6_11;
	mul.wide.u32 	%rd114, %r639, 4;
	add.s64 	%rd121, %rd16, %rd114;
	shr.u32 	%r509, %r6, 8;
	add.s32 	%r510, %r509, 1;
	and.b32  	%r511, %r510, 3;
	neg.s32 	%r636, %r511;
$L__BB6_10:
	.pragma "nounroll";
	// begin inline asm
	ld.global.nc.u32 %r512, [%rd121];
	// end inline asm
	add.s32 	%r644, %r512, %r644;
	add.s32 	%r639, %r639, 256;
	add.s64 	%rd121, %rd121, 1024;
	add.s32 	%r636, %r636, 1;
	setp.ne.s32 	%p69, %r636, 0;
	@%p69 bra 	$L__BB6_10;
$L__BB6_11:
	setp.lt.u32 	%p70, %r6, 768;
	@%p70 bra 	$L__BB6_13;
$L__BB6_12:
	mul.wide.s32 	%rd120, %r639, 4;
	add.s64 	%rd116, %rd16, %rd120;
	// begin inline asm
	ld.global.nc.u32 %r513, [%rd116];
	// end inline asm
	add.s32 	%r517, %r513, %r644;
	add.s64 	%rd117, %rd116, 1024;
	// begin inline asm
	ld.global.nc.u32 %r514, [%rd117];
	// end inline asm
	add.s32 	%r518, %r514, %r517;
	add.s64 	%rd118, %rd116, 2048;
	// begin inline asm
	ld.global.nc.u32 %r515, [%rd118];
	// end inline asm
	add.s32 	%r519, %r515, %r518;
	add.s64 	%rd119, %rd116, 3072;
	// begin inline asm
	ld.global.nc.u32 %r516, [%rd119];
	// end inline asm
	add.s32 	%r644, %r516, %r519;
	add.s32 	%r639, %r639, 1024;
	setp.lt.s32 	%p71, %r639, %r120;
	@%p71 bra 	$L__BB6_12;
$L__BB6_13:
	setp.lt.s32 	%p72, %r120, 256;
	@%p72 bra 	$L__BB6_18;
	// begin inline asm
	mov.u32 %r583, %laneid;
	// end inline asm
	mov.b32 	%r586, 1;
	mov.b32 	%r607, 31;
	mov.b32 	%r608, -1;
	// begin inline asm
	shfl.sync.down.b32 %r584, %r644, %r586, %r607, %r608;
	// end inline asm
	setp.gt.s32 	%p88, %r583, 30;
	selp.b32 	%r609, 0, %r584, %p88;
	add.s32 	%r590, %r609, %r644;
	mov.b32 	%r591, 2;
	// begin inline asm
	shfl.sync.down.b32 %r589, %r590, %r591, %r607, %r608;
	// end inline asm
	setp.gt.s32 	%p89, %r583, 29;
	selp.b32 	%r610, 0, %r589, %p89;
	add.s32 	%r595, %r590, %r610;
	mov.b32 	%r596, 4;
	// begin inline asm
	shfl.sync.down.b32 %r594, %r595, %r596, %r607, %r608;
	// end inline asm
	setp.gt.s32 	%p90, %r583, 27;
	selp.b32 	%r611, 0, %r594, %p90;
	add.s32 	%r600, %r595, %r611;
	mov.b32 	%r601, 8;
	// begin inline asm
	shfl.sync.down.b32 %r599, %r600, %r601, %r607, %r608;
	// end inline asm
	setp.gt.s32 	%p91, %r583, 23;
	selp.b32 	%r612, 0, %r599, %p91;
	add.s32 	%r605, %r600, %r612;
	mov.b32 	%r606, 16;
	// begin inline asm
	shfl.sync.down.b32 %r604, %r605, %r606, %r607, %r608;
	// end inline asm
	setp.gt.s32 	%p92, %r583, 15;
	selp.b32 	%r613, 0, %r604, %p92;
	add.s32 	%r686, %r605, %r613;
	setp.ne.s32 	%p93, %r583, 0;
	@%p93 bra 	$L__BB6_16;
	shr.u32 	%r614, %r1, 3;
	and.b32  	%r615, %r614, 124;
	mov.u32 	%r616, _ZZN3cub18CUB_300001_SM_10006detail6reduce28DeviceReduceSingleTileKernelINS2_10policy_hubIijN4cuda3std3__44plusIiEEE10Policy1000EPiSC_iS9_iiNS7_10__identityEEEvT0_T1_T2_T3_T4_T6_E12temp_storage;
	add.s32 	%r617, %r616, %r615;
	st.shared.u32 	[%r617+8], %r686;
$L__BB6_16:
	bar.sync 	0;
	setp.ne.s32 	%p94, %r1, 0;
	@%p94 bra 	$L__BB6_72;
	ld.shared.u32 	%r618, [_ZZN3cub18CUB_300001_SM_10006detail6reduce28DeviceReduceSingleTileKernelINS2_10policy_hubIijN4cuda3std3__44plusIiEEE10Policy1000EPiSC_iS9_iiNS7_10__identityEEEvT0_T1_T2_T3_T4_T6_E12temp_storage+12];
	add.s32 	%r619, %r618, %r686;
	ld.shared.u32 	%r620, [_ZZN3cub18CUB_300001_SM_10006detail6reduce28DeviceReduceSingleTileKernelINS2_10policy_hubIijN4cuda3std3__44plusIiEEE10Policy1000EPiSC_iS9_iiNS7_10__identityEEEvT0_T1_T2_T3_T4_T6_E12temp_storage+16];
	add.s32 	%r621, %r619, %r620;
	ld.shared.u32 	%r622, [_ZZN3cub18CUB_300001_SM_10006detail6reduce28DeviceReduceSingleTileKernelINS2_10policy_hubIijN4cuda3std3__44plusIiEEE10Policy1000EPiSC_iS9_iiNS7_10__identityEEEvT0_T1_T2_T3_T4_T6_E12temp_storage+20];
	add.s32 	%r623, %r621, %r622;
	ld.shared.u32 	%r624, [_ZZN3cub18CUB_300001_SM_10006detail6reduce28DeviceReduceSingleTileKernelINS2_10policy_hubIijN4cuda3std3__44plusIiEEE10Policy1000EPiSC_iS9_iiNS7_10__identityEEEvT0_T1_T2_T3_T4_T6_E12temp_storage+24];
	add.s32 	%r625, %r623, %r624;
	ld.shared.u32 	%r626, [_ZZN3cub18CUB_300001_SM_10006detail6reduce28DeviceReduceSingleTileKernelINS2_10policy_hubIijN4cuda3std3__44plusIiEEE10Policy1000EPiSC_iS9_iiNS7_10__identityEEEvT0_T1_T2_T3_T4_T6_E12temp_storage+28];
	add.s32 	%r627, %r625, %r626;
	ld.shared.u32 	%r628, [_ZZN3cub18CUB_300001_SM_10006detail6reduce28DeviceReduceSingleTileKernelINS2_10policy_hubIijN4cuda3std3__44plusIiEEE10Policy1000EPiSC_iS9_iiNS7_10__identityEEEvT0_T1_T2_T3_T4_T6_E12temp_storage+32];
	add.s32 	%r629, %r627, %r628;
	ld.shared.u32 	%r630, [_ZZN3cub18CUB_300001_SM_10006detail6reduce28DeviceReduceSingleTileKernelINS2_10policy_hubIijN4cuda3std3__44plusIiEEE10Policy1000EPiSC_iS9_iiNS7_10__identityEEEvT0_T1_T2_T3_T4_T6_E12temp_storage+36];
	add.s32 	%r686, %r629, %r630;
	bra.uni 	$L__BB6_72;
$L__BB6_18:
	// begin inline asm
	mov.u32 %r520, %laneid;
	// end inline asm
	and.b32  	%r546, %r1, 992;
	add.s32 	%r547, %r546, 32;
	setp.gt.s32 	%p73, %r547, %r120;
	not.b32 	%r548, %r546;
	add.s32 	%r549, %r120, %r548;
	selp.b32 	%r544, %r549, 31, %p73;
	mov.b32 	%r523, 1;
	mov.b32 	%r545, -1;
	// begin inline asm
	shfl.sync.down.b32 %r521, %r644, %r523, %r544, %r545;
	// end inline asm
	setp.lt.s32 	%p74, %r520, %r544;
	selp.b32 	%r550, %r521, 0, %p74;
	add.s32 	%r527, %r550, %r644;
	mov.b32 	%r528, 2;
	// begin inline asm
	shfl.sync.down.b32 %r526, %r527, %r528, %r544, %r545;
	// end inline asm
	add.s32 	%r551, %r520, 2;
	setp.gt.s32 	%p75, %r551, %r544;
	selp.b32 	%r552, 0, %r526, %p75;
	add.s32 	%r532, %r527, %r552;
	mov.b32 	%r533, 4;
	// begin inline asm
	shfl.sync.down.b32 %r531, %r532, %r533, %r544, %r545;
	// end inline asm
	add.s32 	%r553, %r520, 4;
	setp.gt.s32 	%p76, %r553, %r544;
	selp.b32 	%r554, 0, %r531, %p76;
	add.s32 	%r537, %r532, %r554;
	mov.b32 	%r538, 8;
	// begin inline asm
	shfl.sync.down.b32 %r536, %r537, %r538, %r544, %r545;
	// end inline asm
	add.s32 	%r555, %r520, 8;
	setp.gt.s32 	%p77, %r555, %r544;
	selp.b32 	%r556, 0, %r536, %p77;
	add.s32 	%r542, %r537, %r556;
	mov.b32 	%r543, 16;
	// begin inline asm
	shfl.sync.down.b32 %r541, %r542, %r543, %r544, %r545;
	// end inline asm
	add.s32 	%r557, %r520, 16;
	setp.gt.s32 	%p78, %r557, %r544;
	selp.b32 	%r558, 0, %r541, %p78;
	add.s32 	%r686, %r542, %r558;
	setp.ne.s32 	%p79, %r520, 0;
	@%p79 bra 	$L__BB6_20;
	shr.u32 	%r559, %r1, 3;
	and.b32  	%r560, %r559, 124;
	mov.u32 	%r561, _ZZN3cub18CUB_300001_SM_10006detail6reduce28DeviceReduceSingleTileKernelINS2_10policy_hubIijN4cuda3std3__44plusIiEEE10Policy1000EPiSC_iS9_iiNS7_10__identityEEEvT0_T1_T2_T3_T4_T6_E12temp_storage;
	add.s32 	%r562, %r561, %r560;
	st.shared.u32 	[%r562+8], %r686;
$L__BB6_20:
	bar.sync 	0;
	setp.ne.s32 	%p80, %r1, 0;
	@%p80 bra 	$L__BB6_72;
	setp.gt.s32 	%p81, %r120, 32;
	ld.shared.u32 	%r563, [_ZZN3cub18CUB_300001_SM_10006detail6reduce28DeviceReduceSingleTileKernelINS2_10policy_hubIijN4cuda3std3__44plusIiEEE10Policy1000EPiSC_iS9_iiNS7_10__identityEEEvT0_T1_T2_T3_T4_T6_E12temp_storage+12];
	selp.b32 	%r564, %r563, 0, %p81;
	add.s32 	%r565, %r564, %r686;
	setp.gt.s32 	%p82, %r120, 64;
	ld.shared.u32 	%r566, [_ZZN3cub18CUB_300001_SM_10006detail6reduce28DeviceReduceSingleTileKernelINS2_10policy_hubIijN4cuda3std3__44plusIiEEE10Policy1000EPiSC_iS9_iiNS7_10__identityEEEvT0_T1_T2_T3_T4_T6_E12temp_storage+16];
	selp.b32 	%r567, %r566, 0, %p82;
	add.s32 	%r568, %r565, %r567;
	setp.gt.s32 	%p83, %r120, 96;
	ld.shared.u32 	%r569, [_ZZN3cub18CUB_300001_SM_10006detail6reduce28DeviceReduceSingleTileKernelINS2_10policy_hubIijN4cuda3std3__44plusIiEEE10Policy1000EPiSC_iS9_iiNS7_10__identityEEEvT0_T1_T2_T3_T4_T6_E12temp_storage+20];
	selp.b32 	%r570, %r569, 0, %p83;
	add.s32 	%r571, %r568, %r570;
	setp.gt.s32 	%p84, %r120, 128;
	ld.shared.u32 	%r572, [_ZZN3cub18CUB_300001_SM_10006detail6reduce28DeviceReduceSingleTileKernelINS2_10policy_hubIijN4cuda3std3__44plusIiEEE10Policy1000EPiSC_iS9_iiNS7_10__identityEEEvT0_T1_T2_T3_T4_T6_E12temp_storage+24];
	selp.b32 	%r573, %r572, 0, %p84;
	add.s32 	%r574, %r571, %r573;
	setp.gt.s32 	%p85, %r120, 160;
	ld.shared.u32 	%r575, [_ZZN3cub18CUB_300001_SM_10006detail6reduce28DeviceReduceSingleTileKernelINS2_10policy_hubIijN4cuda3std3__44plusIiEEE10Policy1000EPiSC_iS9_iiNS7_10__identityEEEvT0_T1_T2_T3_T4_T6_E12temp_storage+28];
	selp.b32 	%r576, %r575, 0, %p85;
	add.s32 	%r577, %r574, %r576;
	setp.gt.s32 	%p86, %r120, 192;
	ld.shared.u32 	%r578, [_ZZN3cub18CUB_300001_SM_10006detail6reduce28DeviceReduceSingleTileKernelINS2_10policy_hubIijN4cuda3std3__44plusIiEEE10Policy1000EPiSC_iS9_iiNS7_10__identityEEEvT0_T1_T2_T3_T4_T6_E12temp_storage+32];
	selp.b32 	%r579, %r578, 0, %p86;
	add.s32 	%r580, %r577, %r579;
	setp.gt.s32 	%p87, %r120, 224;
	ld.shared.u32 	%r581, [_ZZN3cub18CUB_300001_SM_10006detail6reduce28DeviceReduceSingleTileKernelINS2_10policy_hubIijN4cuda3std3__44plusIiEEE10Policy1000EPiSC_iS9_iiNS7_10__identityEEEvT0_T1_T2_T3_T4_T6_E12temp_storage+36];
	selp.b32 	%r582, %r581, 0, %p87;
	add.s32 	%r686, %r580, %r582;
	bra.uni 	$L__BB6_72;
$L__BB6_22:
	mov.u32 	%r26, %tid.x;
	shl.b32 	%r377, %r26, 2;
	mul.wide.u32 	%rd86, %r377, 4;
	add.s64 	%rd76, %rd16, %rd86;
	// begin inline asm
	ld.global.nc.v2.u64 {%rd74, %rd75}, [%rd76];
	// end inline asm
	mov.b64 	{%r378, %r379}, %rd75;
	mov.b64 	{%r380, %r381}, %rd74;
	add.s64 	%rd79, %rd76, 4096;
	// begin inline asm
	ld.global.nc.v2.u64 {%rd77, %rd78}, [%rd79];
	// end inline asm
	mov.b64 	{%r382, %r383}, %rd78;
	mov.b64 	{%r384, %r385}, %rd77;
	add.s64 	%rd82, %rd76, 8192;
	// begin inline asm
	ld.global.nc.v2.u64 {%rd80, %rd81}, [%rd82];
	// end inline asm
	mov.b64 	{%r386, %r387}, %rd81;
	mov.b64 	{%r388, %r389}, %rd80;
	add.s64 	%rd85, %rd76, 12288;
	// begin inline asm
	ld.global.nc.v2.u64 {%rd83, %rd84}, [%rd85];
	// end inline asm
	mov.b64 	{%r390, %r391}, %rd84;
	mov.b64 	{%r392, %r393}, %rd83;
	add.s32 	%r394, %r381, %r380;
	add.s32 	%r395, %r378, %r394;
	add.s32 	%r396, %r379, %r395;
	add.s32 	%r397, %r384, %r396;
	add.s32 	%r398, %r385, %r397;
	add.s32 	%r399, %r382, %r398;
	add.s32 	%r400, %r383, %r399;
	add.s32 	%r401, %r388, %r400;
	add.s32 	%r402, %r389, %r401;
	add.s32 	%r403, %r386, %r402;
	add.s32 	%r404, %r387, %r403;
	add.s32 	%r405, %r392, %r404;
	add.s32 	%r406, %r393, %r405;
	add.s32 	%r407, %r390, %r406;
	add.s32 	%r659, %r391, %r407;
	setp.lt.u32 	%p50, %r120, 8192;
	mov.b32 	%r648, 4096;
	@%p50 bra 	$L__BB6_26;
	add.s32 	%r28, %r120, -4096;
	mov.b32 	%r648, 4096;
$L__BB6_24:
	mul.wide.s32 	%rd99, %r648, 4;
	add.s64 	%rd89, %rd76, %rd99;
	// begin inline asm
	ld.global.nc.v2.u64 {%rd87, %rd88}, [%rd89];
	// end inline asm
	mov.b64 	{%r409, %r410}, %rd88;
	mov.b64 	{%r411, %r412}, %rd87;
	add.s64 	%rd92, %rd89, 4096;
	// begin inline asm
	ld.global.nc.v2.u64 {%rd90, %rd91}, [%rd92];
	// end inline asm
	mov.b64 	{%r413, %r414}, %rd91;
	mov.b64 	{%r415, %r416}, %rd90;
	add.s64 	%rd95, %rd89, 8192;
	// begin inline asm
	ld.global.nc.v2.u64 {%rd93, %rd94}, [%rd95];
	// end inline asm
	mov.b64 	{%r417, %r418}, %rd94;
	mov.b64 	{%r419, %r420}, %rd93;
	add.s64 	%rd98, %rd89, 12288;
	// begin inline asm
	ld.global.nc.v2.u64 {%rd96, %rd97}, [%rd98];
	// end inline asm
	mov.b64 	{%r421, %r422}, %rd97;
	mov.b64 	{%r423, %r424}, %rd96;
	add.s32 	%r425, %r411, %r659;
	add.s32 	%r426, %r412, %r425;
	add.s32 	%r427, %r409, %r426;
	add.s32 	%r428, %r410, %r427;
	add.s32 	%r429, %r415, %r428;
	add.s32 	%r430, %r416, %r429;
	add.s32 	%r431, %r413, %r430;
	add.s32 	%r432, %r414, %r431;
	add.s32 	%r433, %r419, %r432;
	add.s32 	%r434, %r420, %r433;
	add.s32 	%r435, %r417, %r434;
	add.s32 	%r436, %r418, %r435;
	add.s32 	%r437, %r423, %r436;
	add.s32 	%r438, %r424, %r437;
	add.s32 	%r439, %r421, %r438;
	add.s32 	%r659, %r422, %r439;
	sub.s32 	%r440, %r120, %r648;
	setp.lt.s32 	%p51, %r440, 4096;
	@%p51 bra 	$L__BB6_34;
	add.s32 	%r648, %r648, 4096;
	setp.le.s32 	%p52, %r648, %r28;
	@%p52 bra 	$L__BB6_24;
$L__BB6_26:
	setp.le.s32 	%p53, %r120, %r648;
	@%p53 bra 	$L__BB6_34;
	sub.s32 	%r35, %r120, %r648;
	setp.ge.s32 	%p54, %r26, %r35;
	@%p54 bra 	$L__BB6_34;
	not.b32 	%r442, %r26;
	add.s32 	%r443, %r120, %r442;
	sub.s32 	%r36, %r443, %r648;
	and.b32  	%r444, %r36, 768;
	setp.eq.s32 	%p55, %r444, 768;
	mov.u32 	%r653, %r26;
	@%p55 bra 	$L__BB6_31;
	add.s32 	%r650, %r26, %r648;
	shr.u32 	%r445, %r36, 8;
	add.s32 	%r446, %r445, 1;
	and.b32  	%r447, %r446, 3;
	neg.s32 	%r649, %r447;
	mov.u32 	%r653, %r26;
$L__BB6_30:
	.pragma "nounroll";
	mul.wide.u32 	%rd101, %r650, 4;
	add.s64 	%rd100, %rd16, %rd101;
	// begin inline asm
	ld.global.nc.u32 %r448, [%rd100];
	// end inline asm
	add.s32 	%r659, %r448, %r659;
	add.s32 	%r653, %r653, 256;
	add.s32 	%r650, %r650, 256;
	add.s32 	%r649, %r649, 1;
	setp.ne.s32 	%p56, %r649, 0;
	@%p56 bra 	$L__BB6_30;
$L__BB6_31:
	setp.lt.u32 	%p57, %r36, 768;
	@%p57 bra 	$L__BB6_34;
	cvt.u64.u32 	%rd102, %r653;
	cvt.u64.u32 	%rd103, %r648;
	add.s64 	%rd104, %rd102, %rd103;
	shl.b64 	%rd105, %rd104, 2;
	add.s64 	%rd106, %rd105, %rd16;
	add.s64 	%rd122, %rd106, 2048;
	add.s32 	%r656, %r653, %r648;
$L__BB6_33:
	mul.wide.u32 	%rd111, %r656, 4;
	add.s64 	%rd107, %rd16, %rd111;
	// begin inline asm
	ld.global.nc.u32 %r449, [%rd107];
	// end inline asm
	add.s32 	%r453, %r449, %r659;
	add.s64 	%rd108, %rd122, -1024;
	// begin inline asm
	ld.global.nc.u32 %r450, [%rd108];
	// end inline asm
	add.s32 	%r454, %r450, %r453;
	// begin inline asm
	ld.global.nc.u32 %r451, [%rd122];
	// end inline asm
	add.s32 	%r455, %r451, %r454;
	add.s64 	%rd110, %rd122, 1024;
	// begin inline asm
	ld.global.nc.u32 %r452, [%rd110];
	// end inline asm
	add.s32 	%r659, %r452, %r455;
	add.s32 	%r653, %r653, 1024;
	add.s64 	%rd122, %rd122, 4096;
	add.s32 	%r656, %r656, 1024;
	setp.lt.s32 	%p58, %r653, %r35;
	@%p58 bra 	$L__BB6_33;
$L__BB6_34:
	// begin inline asm
	mov.u32 %r456, %laneid;
	// end inline asm
	mov.b32 	%r459, 1;
	mov.b32 	%r480, 31;
	mov.b32 	%r481, -1;
	// begin inline asm
	shfl.sync.down.b32 %r457, %r659, %r459, %r480, %r481;
	// end inline asm
	setp.gt.s32 	%p59, %r456, 30;
	selp.b32 	%r482, 0, %r457, %p59;
	add.s32 	%r463, %r482, %r659;
	mov.b32 	%r464, 2;
	// begin inline asm
	shfl.sync.down.b32 %r462, %r463, %r464, %r480, %r481;
	// end inline asm
	setp.gt.s32 	%p60, %r456, 29;
	selp.b32 	%r483, 0, %r462, %p60;
	add.s32 	%r468, %r463, %r483;
	mov.b32 	%r469, 4;
	// begin inline asm
	shfl.sync.down.b32 %r467, %r468, %r469, %r480, %r481;
	// end inline asm
	setp.gt.s32 	%p61, %r456, 27;
	selp.b32 	%r484, 0, %r467, %p61;
	add.s32 	%r473, %r468, %r484;
	mov.b32 	%r474, 8;
	// begin inline asm
	shfl.sync.down.b32 %r472, %r473, %r474, %r480, %r481;
	// end inline asm
	setp.gt.s32 	%p62, %r456, 23;
	selp.b32 	%r485, 0, %r472, %p62;
	add.s32 	%r478, %r473, %r485;
	mov.b32 	%r479, 16;
	// begin inline asm
	shfl.sync.down.b32 %r477, %r478, %r479, %r480, %r481;
	// end inline asm
	setp.gt.s32 	%p63, %r456, 15;
	selp.b32 	%r486, 0, %r477, %p63;
	add.s32 	%r686, %r478, %r486;
	setp.ne.s32 	%p64, %r456, 0;
	@%p64 bra 	$L__BB6_36;
	shr.u32 	%r487, %r26, 3;
	and.b32  	%r488, %r487, 124;
	mov.u32 	%r489, _ZZN3cub18CUB_300001_SM_10006detail6reduce28DeviceReduceSingleTileKernelINS2_10policy_hubIijN4cuda3std3__44plusIiEEE10Policy1000EPiSC_iS9_iiNS7_10__identityEEEvT0_T1_T2_T3_T4_T6_E12temp_storage;
	add.s32 	%r490, %r489, %r488;
	st.shared.u32 	[%r490+8], %r686;
$L__BB6_36:
	bar.sync 	0;
	setp.ne.s32 	%p65, %r26, 0;
	@%p65 bra 	$L__BB6_72;
	ld.shared.u32 	%r491, [_ZZN3cub18CUB_300001_SM_10006detail6reduce28DeviceReduceSingleTileKernelINS2_10policy_hubIijN4cuda3std3__44plusIiEEE10Policy1000EPiSC_iS9_iiNS7_10__identityEEEvT0_T1_T2_T3_T4_T6_E12temp_storage+12];
	add.s32 	%r492, %r491, %r686;
	ld.shared.u32 	%r493, [_ZZN3cub18CUB_300001_SM_10006detail6reduce28DeviceReduceSingleTileKernelINS2_10policy_hubIijN4cuda3std3__44plusIiEEE10Policy1000EPiSC_iS9_iiNS7_10__identityEEEvT0_T1_T2_T3_T4_T6_E12temp_storage+16];
	add.s32 	%r494, %r492, %r493;
	ld.shared.u32 	%r495, [_ZZN3cub18CUB_300001_SM_10006detail6reduce28DeviceReduceSingleTileKernelINS2_10policy_hubIijN4cuda3std3__44plusIiEEE10Policy1000EPiSC_iS9_iiNS7_10__identityEEEvT0_T1_T2_T3_T4_T6_E12temp_storage+20];
	add.s32 	%r496, %r494, %r495;
	ld.shared.u32 	%r497, [_ZZN3cub18CUB_300001_SM_10006detail6reduce28DeviceReduceSingleTileKernelINS2_10policy_hubIijN4cuda3std3__44plusIiEEE10Policy1000EPiSC_iS9_iiNS7_10__identityEEEvT0_T1_T2_T3_T4_T6_E12temp_storage+24];
	add.s32 	%r498, %r496, %r497;
	ld.shared.u32 	%r499, [_ZZN3cub18CUB_300001_SM_10006detail6reduce28DeviceReduceSingleTileKernelINS2_10policy_hubIijN4cuda3std3__44plusIiEEE10Policy1000EPiSC_iS9_iiNS7_10__identityEEEvT0_T1_T2_T3_T4_T6_E12temp_storage+28];
	add.s32 	%r500, %r498, %r499;
	ld.shared.u32 	%r501, [_ZZN3cub18CUB_300001_SM_10006detail6reduce28DeviceReduceSingleTileKernelINS2_10policy_hubIijN4cuda3std3__44plusIiEEE10Policy1000EPiSC_iS9_iiNS7_10__identityEEEvT0_T1_T2_T3_T4_T6_E12temp_storage+32];
	add.s32 	%r502, %r500, %r501;
	ld.shared.u32 	%r503, [_ZZN3cub18CUB_300001_SM_10006detail6reduce28DeviceReduceSingleTileKernelINS2_10policy_hubIijN4cuda3std3__44plusIiEEE10Policy1000EPiSC_iS9_iiNS7_10__identityEEEvT0_T1_T2_T3_T4_T6_E12temp_storage+36];
	add.s32 	%r686, %r502, %r503;
	bra.uni 	$L__BB6_72;
$L__BB6_38:
	setp.gt.s32 	%p3, %r120, 4095;
	@%p3 bra 	$L__BB6_56;
	mov.u32 	%r60, %tid.x;
	setp.ge.s32 	%p20, %r60, %r120;
	mov.b32 	%r670, 0;
	mov.u32 	%r665, %r60;
	@%p20 bra 	$L__BB6_41;
	mul.wide.u32 	%rd66, %r60, 4;
	add.s64 	%rd65, %rd16, %rd66;
	// begin inline asm
	ld.global.nc.u32 %r670, [%rd65];
	// end inline asm
	add.s32 	%r665, %r60, 256;
$L__BB6_41:
	setp.ge.s32 	%p21, %r665, %r120;
	@%p21 bra 	$L__BB6_47;
	not.b32 	%r252, %r665;
	add.s32 	%r65, %r120, %r252;
	and.b32  	%r253, %r65, 768;
	setp.eq.s32 	%p22, %r253, 768;
	@%p22 bra 	$L__BB6_45;
	mul.wide.u32 	%rd67, %r665, 4;
	add.s64 	%rd123, %rd16, %rd67;
	shr.u32 	%r254, %r65, 8;
	add.s32 	%r255, %r254, 1;
	and.b32  	%r256, %r255, 3;
	neg.s32 	%r662, %r256;
$L__BB6_44:
	.pragma "nounroll";
	// begin inline asm
	ld.global.nc.u32 %r257, [%rd123];
	// end inline asm
	add.s32 	%r670, %r257, %r670;
	add.s32 	%r665, %r665, 256;
	add.s64 	%rd123, %rd123, 1024;
	add.s32 	%r662, %r662, 1;
	setp.ne.s32 	%p23, %r662, 0;
	@%p23 bra 	$L__BB6_44;
$L__BB6_45:
	setp.lt.u32 	%p24, %r65, 768;
	@%p24 bra 	$L__BB6_47;
$L__BB6_46:
	mul.wide.s32 	%rd73, %r665, 4;
	add.s64 	%rd69, %rd16, %rd73;
	// begin inline asm
	ld.global.nc.u32 %r258, [%rd69];
	// end inline asm
	add.s32 	%r262, %r258, %r670;
	add.s64 	%rd70, %rd69, 1024;
	// begin inline asm
	ld.global.nc.u32 %r259, [%rd70];
	// end inline asm
	add.s32 	%r263, %r259, %r262;
	add.s64 	%rd71, %rd69, 2048;
	// begin inline asm
	ld.global.nc.u32 %r260, [%rd71];
	// end inline asm
	add.s32 	%r264, %r260, %r263;
	add.s64 	%rd72, %rd69, 3072;
	// begin inline asm
	ld.global.nc.u32 %r261, [%rd72];
	// end inline asm
	add.s32 	%r670, %r261, %r264;
	add.s32 	%r665, %r665, 1024;
	setp.lt.s32 	%p25, %r665, %r120;
	@%p25 bra 	$L__BB6_46;
$L__BB6_47:
	setp.lt.s32 	%p26, %r120, 256;
	@%p26 bra 	$L__BB6_52;
	// begin inline asm
	mov.u32 %r328, %laneid;
	// end inline asm
	mov.b32 	%r331, 1;
	mov.b32 	%r352, 31;
	mov.b32 	%r353, -1;
	// begin inline asm
	shfl.sync.down.b32 %r329, %r670, %r331, %r352, %r353;
	// end inline asm
	setp.gt.s32 	%p42, %r328, 30;
	selp.b32 	%r354, 0, %r329, %p42;
	add.s32 	%r335, %r354, %r670;
	mov.b32 	%r336, 2;
	// begin inline asm
	shfl.sync.down.b32 %r334, %r335, %r336, %r352, %r353;
	// end inline asm
	setp.gt.s32 	%p43, %r328, 29;
	selp.b32 	%r355, 0, %r334, %p43;
	add.s32 	%r340, %r335, %r355;
	mov.b32 	%r341, 4;
	// begin inline asm
	shfl.sync.down.b32 %r339, %r340, %r341, %r352, %r353;
	// end inline asm
	setp.gt.s32 	%p44, %r328, 27;
	selp.b32 	%r356, 0, %r339, %p44;
	add.s32 	%r345, %r340, %r356;
	mov.b32 	%r346, 8;
	// begin inline asm
	shfl.sync.down.b32 %r344, %r345, %r346, %r352, %r353;
	// end inline asm
	setp.gt.s32 	%p45, %r328, 23;
	selp.b32 	%r357, 0, %r344, %p45;
	add.s32 	%r350, %r345, %r357;
	mov.b32 	%r351, 16;
	// begin inline asm
	shfl.sync.down.b32 %r349, %r350, %r351, %r352, %r353;
	// end inline asm
	setp.gt.s32 	%p46, %r328, 15;
	selp.b32 	%r358, 0, %r349, %p46;
	add.s32 	%r686, %r350, %r358;
	setp.ne.s32 	%p47, %r328, 0;
	@%p47 bra 	$L__BB6_50;
	shr.u32 	%r359, %r60, 3;
	and.b32  	%r360, %r359, 124;
	mov.u32 	%r361, _ZZN3cub18CUB_300001_SM_10006detail6reduce28DeviceReduceSingleTileKernelINS2_10policy_hubIijN4cuda3std3__44plusIiEEE10Policy1000EPiSC_iS9_iiNS7_10__identityEEEvT0_T1_T2_T3_T4_T6_E12temp_storage;
	add.s32 	%r362, %r361, %r360;
	st.shared.u32 	[%r362+8], %r686;
$L__BB6_50:
	bar.sync 	0;
	setp.ne.s32 	%p48, %r60, 0;
	@%p48 bra 	$L__BB6_72;
	ld.shared.u32 	%r363, [_ZZN3cub18CUB_300001_SM_10006detail6reduce28DeviceReduceSingleTileKernelINS2_10policy_hubIijN4cuda3std3__44plusIiEEE10Policy1000EPiSC_iS9_iiNS7_10__identityEEEvT0_T1_T2_T3_T4_T6_E12temp_storage+12];
	add.s32 	%r364, %r363, %r686;
	ld.shared.u32 	%r365, [_ZZN3cub18CUB_300001_SM_10006detail6reduce28DeviceReduceSingleTileKernelINS2_10policy_hubIijN4cuda3std3__44plusIiEEE10Policy1000EPiSC_iS9_iiNS7_10__identityEEEvT0_T1_T2_T3_T4_T6_E12temp_storage+16];
	add.s32 	%r366, %r364, %r365;
	ld.shared.u32 	%r367, [_ZZN3cub18CUB_300001_SM_10006detail6reduce28DeviceReduceSingleTileKernelINS2_10policy_hubIijN4cuda3std3__44plusIiEEE10Policy1000EPiSC_iS9_iiNS7_10__identityEEEvT0_T1_T2_T3_T4_T6_E12temp_storage+20];
	add.s32 	%r368, %r366, %r367;
	ld.shared.u32 	%r369, [_ZZN3cub18CUB_300001_SM_10006detail6reduce28DeviceReduceSingleTileKernelINS2_10policy_hubIijN4cuda3std3__44plusIiEEE10Policy1000EPiSC_iS9_iiNS7_10__identityEEEvT0_T1_T2_T3_T4_T6_E12temp_storage+24];
	add.s32 	%r370, %r368, %r369;
	ld.shared.u32 	%r371, [_ZZN3cub18CUB_300001_SM_10006detail6reduce28DeviceReduceSingleTileKernelINS2_10policy_hubIijN4cuda3std3__44plusIiEEE10Policy1000EPiSC_iS9_iiNS7_10__identityEEEvT0_T1_T2_T3_T4_T6_E12temp_storage+28];
	add.s32 	%r372, %r370, %r371;
	ld.shared.u32 	%r373, [_ZZN3cub18CUB_300001_SM_10006detail6reduce28DeviceReduceSingleTileKernelINS2_10policy_hubIijN4cuda3std3__44plusIiEEE10Policy1000EPiSC_iS9_iiNS7_10__identityEEEvT0_T1_T2_T3_T4_T6_E12temp_storage+32];
	add.s32 	%r374, %r372, %r373;
	ld.shared.u32 	%r375, [_ZZN3cub18CUB_300001_SM_10006detail6reduce28DeviceReduceSingleTileKernelINS2_10policy_hubIijN4cuda3std3__44plusIiEEE10Policy1000EPiSC_iS9_iiNS7_10__identityEEEvT0_T1_T2_T3_T4_T6_E12temp_storage+36];
	add.s32 	%r686, %r374, %r375;
	bra.uni 	$L__BB6_72;
$L__BB6_52:
	// begin inline asm
	mov.u32 %r265, %laneid;
	// end inline asm
	and.b32  	%r291, %r60, 992;
	add.s32 	%r292, %r291, 32;
	setp.gt.s32 	%p27, %r292, %r120;
	not.b32 	%r293, %r291;
	add.s32 	%r294, %r120, %r293;
	selp.b32 	%r289, %r294, 31, %p27;
	mov.b32 	%r268, 1;
	mov.b32 	%r290, -1;
	// begin inline asm
	shfl.sync.down.b32 %r266, %r670, %r268, %r289, %r290;
	// end inline asm
	setp.lt.s32 	%p28, %r265, %r289;
	selp.b32 	%r295, %r266, 0, %p28;
	add.s32 	%r272, %r295, %r670;
	mov.b32 	%r273, 2;
	// begin inline asm
	shfl.sync.down.b32 %r271, %r272, %r273, %r289, %r290;
	// end inline asm
	add.s32 	%r296, %r265, 2;
	setp.gt.s32 	%p29, %r296, %r289;
	selp.b32 	%r297, 0, %r271, %p29;
	add.s32 	%r277, %r272, %r297;
	mov.b32 	%r278, 4;
	// begin inline asm
	shfl.sync.down.b32 %r276, %r277, %r278, %r289, %r290;
	// end inline asm
	add.s32 	%r298, %r265, 4;
	setp.gt.s32 	%p30, %r298, %r289;
	selp.b32 	%r299, 0, %r276, %p30;
	add.s32 	%r282, %r277, %r299;
	mov.b32 	%r283, 8;
	// begin inline asm
	shfl.sync.down.b32 %r281, %r282, %r283, %r289, %r290;
	// end inline asm
	add.s32 	%r300, %r265, 8;
	setp.gt.s32 	%p31, %r300, %r289;
	selp.b32 	%r301, 0, %r281, %p31;
	add.s32 	%r287, %r282, %r301;
	mov.b32 	%r288, 16;
	// begin inline asm
	shfl.sync.down.b32 %r286, %r287, %r288, %r289, %r290;
	// end inline asm
	add.s32 	%r302, %r265, 16;
	setp.gt.s32 	%p32, %r302, %r289;
	selp.b32 	%r303, 0, %r286, %p32;
	add.s32 	%r686, %r287, %r303;
	setp.ne.s32 	%p33, %r265, 0;
	@%p33 bra 	$L__BB6_54;
	shr.u32 	%r304, %r60, 3;
	and.b32  	%r305, %r304, 124;
	mov.u32 	%r306, _ZZN3cub18CUB_300001_SM_10006detail6reduce28DeviceReduceSingleTileKernelINS2_10policy_hubIijN4cuda3std3__44plusIiEEE10Policy1000EPiSC_iS9_iiNS7_10__identityEEEvT0_T1_T2_T3_T4_T6_E12temp_storage;
	add.s32 	%r307, %r306, %r305;
	st.shared.u32 	[%r307+8], %r686;
$L__BB6_54:
	bar.sync 	0;
	setp.ne.s32 	%p34, %r60, 0;
	@%p34 bra 	$L__BB6_72;
	setp.gt.s32 	%p35, %r120, 32;
	ld.shared.u32 	%r308, [_ZZN3cub18CUB_300001_SM_10006detail6reduce28DeviceReduceSingleTileKernelINS2_10policy_hubIijN4cuda3std3__44plusIiEEE10Policy1000EPiSC_iS9_iiNS7_10__identityEEEvT0_T1_T2_T3_T4_T6_E12temp_storage+12];
	selp.b32 	%r309, %r308, 0, %p35;
	add.s32 	%r310, %r309, %r686;
	setp.gt.s32 	%p36, %r120, 64;
	ld.shared.u32 	%r311, [_ZZN3cub18CUB_300001_SM_10006detail6reduce28DeviceReduceSingleTileKernelINS2_10policy_hubIijN4cuda3std3__44plusIiEEE10Policy1000EPiSC_iS9_iiNS7_10__identityEEEvT0_T1_T2_T3_T4_T6_E12temp_storage+16];
	selp.b32 	%r312, %r311, 0, %p36;
	add.s32 	%r313, %r310, %r312;
	setp.gt.s32 	%p37, %r120, 96;
	ld.shared.u32 	%r314, [_ZZN3cub18CUB_300001_SM_10006detail6reduce28DeviceReduceSingleTileKernelINS2_10policy_hubIijN4cuda3std3__44plusIiEEE10Policy1000EPiSC_iS9_iiNS7_10__identityEEEvT0_T1_T2_T3_T4_T6_E12temp_storage+20];
	selp.b32 	%r315, %r314, 0, %p37;
	add.s32 	%r316, %r313, %r315;
	setp.gt.s32 	%p38, %r120, 128;
	ld.shared.u32 	%r317, [_ZZN3cub18CUB_300001_SM_10006detail6reduce28DeviceReduceSingleTileKernelINS2_10policy_hubIijN4cuda3std3__44plusIiEEE10Policy1000EPiSC_iS9_iiNS7_10__identityEEEvT0_T1_T2_T3_T4_T6_E12temp_storage+24];
	selp.b32 	%r318, %r317, 0, %p38;
	add.s32 	%r319, %r316, %r318;
	setp.gt.s32 	%p39, %r120, 160;
	ld.shared.u32 	%r320, [_ZZN3cub18CUB_300001_SM_10006detail6reduce28DeviceReduceSingleTileKernelINS2_10policy_hubIijN4cuda3std3__44plusIiEEE10Policy1000EPiSC_iS9_iiNS7_10__identityEEEvT0_T1_T2_T3_T4_T6_E12temp_storage+28];
	selp.b32 	%r321, %r320, 0, %p39;
	add.s32 	%r322, %r319, %r321;
	setp.gt.s32 	%p40, %r120, 192;
	ld.shared.u32 	%r323, [_ZZN3cub18CUB_300001_SM_10006detail6reduce28DeviceReduceSingleTileKernelINS2_10policy_hubIijN4cuda3std3__44plusIiEEE10Policy1000EPiSC_iS9_iiNS7_10__identityEEEvT0_T1_T2_T3_T4_T6_E12temp_storage+32];
	selp.b32 	%r324, %r323, 0, %p40;
	add.s32 	%r325, %r322, %r324;
	setp.gt.s32 	%p41, %r120, 224;
	ld.shared.u32 	%r326, [_ZZN3cub18CUB_300001_SM_10006detail6reduce28DeviceReduceSingleTileKernelINS2_10policy_hubIijN4cuda3std3__44plusIiEEE10Policy1000EPiSC_iS9_iiNS7_10__identityEEEvT0_T1_T2_T3_T4_T6_E12temp_storage+36];
	selp.b32 	%r327, %r326, 0, %p41;
	add.s32 	%r686, %r325, %r327;
	bra.uni 	$L__BB6_72;
$L__BB6_56:
	mov.u32 	%r85, %tid.x;
	mul.wide.u32 	%rd35, %r85, 4;
	add.s64 	%rd19, %rd16, %rd35;
	// begin inline asm
	ld.global.nc.u32 %r122, [%rd19];
	// end inline asm
	add.s64 	%rd20, %rd19, 1024;
	// begin inline asm
	ld.global.nc.u32 %r123, [%rd20];
	// end inline asm
	add.s64 	%rd21, %rd19, 2048;
	// begin inline asm
	ld.global.nc.u32 %r124, [%rd21];
	// end inline asm
	add.s64 	%rd22, %rd19, 3072;
	// begin inline asm
	ld.global.nc.u32 %r125, [%rd22];
	// end inline asm
	add.s64 	%rd23, %rd19, 4096;
	// begin inline asm
	ld.global.nc.u32 %r126, [%rd23];
	// end inline asm
	add.s64 	%rd24, %rd19, 5120;
	// begin inline asm
	ld.global.nc.u32 %r127, [%rd24];
	// end inline asm
	add.s64 	%rd25, %rd19, 6144;
	// begin inline asm
	ld.global.nc.u32 %r128, [%rd25];
	// end inline asm
	add.s64 	%rd26, %rd19, 7168;
	// begin inline asm
	ld.global.nc.u32 %r129, [%rd26];
	// end inline asm
	add.s64 	%rd27, %rd19, 8192;
	// begin inline asm
	ld.global.nc.u32 %r130, [%rd27];
	// end inline asm
	add.s64 	%rd28, %rd19, 9216;
	// begin inline asm
	ld.global.nc.u32 %r131, [%rd28];
	// end inline asm
	add.s64 	%rd29, %rd19, 10240;
	// begin inline asm
	ld.global.nc.u32 %r132, [%rd29];
	// end inline asm
	add.s64 	%rd30, %rd19, 11264;
	// begin inline asm
	ld.global.nc.u32 %r133, [%rd30];
	// end inline asm
	add.s64 	%rd31, %rd19, 12288;
	// begin inline asm
	ld.global.nc.u32 %r134, [%rd31];
	// end inline asm
	add.s64 	%rd32, %rd19, 13312;
	// begin inline asm
	ld.global.nc.u32 %r135, [%rd32];
	// end inline asm
	add.s64 	%rd33, %rd19, 14336;
	// begin inline asm
	ld.global.nc.u32 %r136, [%rd33];
	// end inline asm
	add.s64 	%rd34, %rd19, 15360;
	// begin inline asm
	ld.global.nc.u32 %r137, [%rd34];
	// end inline asm
	add.s32 	%r139, %r123, %r122;
	add.s32 	%r140, %r124, %r139;
	add.s32 	%r141, %r125, %r140;
	add.s32 	%r142, %r126, %r141;
	add.s32 	%r143, %r127, %r142;
	add.s32 	%r144, %r128, %r143;
	add.s32 	%r145, %r129, %r144;
	add.s32 	%r146, %r130, %r145;
	add.s32 	%r147, %r131, %r146;
	add.s32 	%r148, %r132, %r147;
	add.s32 	%r149, %r133, %r148;
	add.s32 	%r150, %r134, %r149;
	add.s32 	%r151, %r135, %r150;
	add.s32 	%r152, %r136, %r151;
	add.s32 	%r685, %r137, %r152;
	setp.lt.u32 	%p4, %r120, 8192;
	mov.b32 	%r674, 4096;
	@%p4 bra 	$L__BB6_60;
	add.s32 	%r87, %r120, -4096;
	mov.b32 	%r674, 4096;
$L__BB6_58:
	mul.wide.s32 	%rd52, %r674, 4;
	add.s64 	%rd36, %rd19, %rd52;
	// begin inline asm
	ld.global.nc.u32 %r154, [%rd36];
	// end inline asm
	add.s64 	%rd37, %rd36, 1024;
	// begin inline asm
	ld.global.nc.u32 %r155, [%rd37];
	// end inline asm
	add.s64 	%rd38, %rd36, 2048;
	// begin inline asm
	ld.global.nc.u32 %r156, [%rd38];
	// end inline asm
	add.s64 	%rd39, %rd36, 3072;
	// begin inline asm
	ld.global.nc.u32 %r157, [%rd39];
	// end inline asm
	add.s64 	%rd40, %rd36, 4096;
	// begin inline asm
	ld.global.nc.u32 %r158, [%rd40];
	// end inline asm
	add.s64 	%rd41, %rd36, 5120;
	// begin inline asm
	ld.global.nc.u32 %r159, [%rd41];
	// end inline asm
	add.s64 	%rd42, %rd36, 6144;
	// begin inline asm
	ld.global.nc.u32 %r160, [%rd42];
	// end inline asm
	add.s64 	%rd43, %rd36, 7168;
	// begin inline asm
	ld.global.nc.u32 %r161, [%rd43];
	// end inline asm
	add.s64 	%rd44, %rd36, 8192;
	// begin inline asm
	ld.global.nc.u32 %r162, [%rd44];
	// end inline asm
	add.s64 	%rd45, %rd36, 9216;
	// begin inline asm
	ld.global.nc.u32 %r163, [%rd45];
	// end inline asm
	add.s64 	%rd46, %rd36, 10240;
	// begin inline asm
	ld.global.nc.u32 %r164, [%rd46];
	// end inline asm
	add.s64 	%rd47, %rd36, 11264;
	// begin inline asm
	ld.global.nc.u32 %r165, [%rd47];
	// end inline asm
	add.s64 	%rd48, %rd36, 12288;
	// begin inline asm
	ld.global.nc.u32 %r166, [%rd48];
	// end inline asm
	add.s64 	%rd49, %rd36, 13312;
	// begin inline asm
	ld.global.nc.u32 %r167, [%rd49];
	// end inline asm
	add.s64 	%rd50, %rd36, 14336;
	// begin inline asm
	ld.global.nc.u32 %r168, [%rd50];
	// end inline asm
	add.s64 	%rd51, %rd36, 15360;
	// begin inline asm
	ld.global.nc.u32 %r169, [%rd51];
	// end inline asm
	add.s32 	%r170, %r154, %r685;
	add.s32 	%r171, %r155, %r170;
	add.s32 	%r172, %r156, %r171;
	add.s32 	%r173, %r157, %r172;
	add.s32 	%r174, %r158, %r173;
	add.s32 	%r175, %r159, %r174;
	add.s32 	%r176, %r160, %r175;
	add.s32 	%r177, %r161, %r176;
	add.s32 	%r178, %r162, %r177;
	add.s32 	%r179, %r163, %r178;
	add.s32 	%r180, %r164, %r179;
	add.s32 	%r181, %r165, %r180;
	add.s32 	%r182, %r166, %r181;
	add.s32 	%r183, %r167, %r182;
	add.s32 	%r184, %r168, %r183;
	add.s32 	%r685, %r169, %r184;
	sub.s32 	%r185, %r120, %r674;
	setp.lt.s32 	%p5, %r185, 4096;
	@%p5 bra 	$L__BB6_68;
	add.s32 	%r674, %r674, 4096;
	setp.le.s32 	%p6, %r674, %r87;
	@%p6 bra 	$L__BB6_58;
$L__BB6_60:
	setp.le.s32 	%p7, %r120, %r674;
	@%p7 bra 	$L__BB6_68;
	sub.s32 	%r94, %r120, %r674;
	setp.ge.s32 	%p8, %r85, %r94;
	@%p8 bra 	$L__BB6_68;
	not.b32 	%r187, %r85;
	add.s32 	%r188, %r120, %r187;
	sub.s32 	%r95, %r188, %r674;
	and.b32  	%r189, %r95, 768;
	setp.eq.s32 	%p9, %r189, 768;
	mov.u32 	%r679, %r85;
	@%p9 bra 	$L__BB6_65;
	add.s32 	%r676, %r85, %r674;
	shr.u32 	%r190, %r95, 8;
	add.s32 	%r191, %r190, 1;
	and.b32  	%r192, %r191, 3;
	neg.s32 	%r675, %r192;
	mov.u32 	%r679, %r85;
$L__BB6_64:
	.pragma "nounroll";
	mul.wide.u32 	%rd54, %r676, 4;
	add.s64 	%rd53, %rd16, %rd54;
	// begin inline asm
	ld.global.nc.u32 %r193, [%rd53];
	// end inline asm
	add.s32 	%r685, %r193, %r685;
	add.s32 	%r679, %r679, 256;
	add.s32 	%r676, %r676, 256;
	add.s32 	%r675, %r675, 1;
	setp.ne.s32 	%p10, %r675, 0;
	@%p10 bra 	$L__BB6_64;
$L__BB6_65:
	setp.lt.u32 	%p11, %r95, 768;
	@%p11 bra 	$L__BB6_68;
	cvt.u64.u32 	%rd55, %r679;
	cvt.u64.u32 	%rd56, %r674;
	add.s64 	%rd57, %rd55, %rd56;
	shl.b64 	%rd58, %rd57, 2;
	add.s64 	%rd59, %rd58, %rd16;
	add.s64 	%rd124, %rd59, 2048;
	add.s32 	%r682, %r679, %r674;
$L__BB6_67:
	mul.wide.u32 	%rd64, %r682, 4;
	add.s64 	%rd60, %rd16, %rd64;
	// begin inline asm
	ld.global.nc.u32 %r194, [%rd60];
	// end inline asm
	add.s32 	%r198, %r194, %r685;
	add.s64 	%rd61, %rd124, -1024;
	// begin inline asm
	ld.global.nc.u32 %r195, [%rd61];
	// end inline asm
	add.s32 	%r199, %r195, %r198;
	// begin inline asm
	ld.global.nc.u32 %r196, [%rd124];
	// end inline asm
	add.s32 	%r200, %r196, %r199;
	add.s64 	%rd63, %rd124, 1024;
	// begin inline asm
	ld.global.nc.u32 %r197, [%rd63];
	// end inline asm
	add.s32 	%r685, %r197, %r200;
	add.s32 	%r679, %r679, 1024;
	add.s64 	%rd124, %rd124, 4096;
	add.s32 	%r682, %r682, 1024;
	setp.lt.s32 	%p12, %r679, %r94;
	@%p12 bra 	$L__BB6_67;
$L__BB6_68:
	// begin inline asm
	mov.u32 %r201, %laneid;
	// end inline asm
	mov.b32 	%r204, 1;
	mov.b32 	%r225, 31;
	mov.b32 	%r226, -1;
	// begin inline asm
	shfl.sync.down.b32 %r202, %r685, %r204, %r225, %r226;
	// end inline asm
	setp.gt.s32 	%p13, %r201, 30;
	selp.b32 	%r227, 0, %r202, %p13;
	add.s32 	%r208, %r227, %r685;
	mov.b32 	%r209, 2;
	// begin inline asm
	shfl.sync.down.b32 %r207, %r208, %r209, %r225, %r226;
	// end inline asm
	setp.gt.s32 	%p14, %r201, 29;
	selp.b32 	%r228, 0, %r207, %p14;
	add.s32 	%r213, %r208, %r228;
	mov.b32 	%r214, 4;
	// begin inline asm
	shfl.sync.down.b32 %r212, %r213, %r214, %r225, %r226;
	// end inline asm
	setp.gt.s32 	%p15, %r201, 27;
	selp.b32 	%r229, 0, %r212, %p15;
	add.s32 	%r218, %r213, %r229;
	mov.b32 	%r219, 8;
	// begin inline asm
	shfl.sync.down.b32 %r217, %r218, %r219, %r225, %r226;
	// end inline asm
	setp.gt.s32 	%p16, %r201, 23;
	selp.b32 	%r230, 0, %r217, %p16;
	add.s32 	%r223, %r218, %r230;
	mov.b32 	%r224, 16;
	// begin inline asm
	shfl.sync.down.b32 %r222, %r223, %r224, %r225, %r226;
	// end inline asm
	setp.gt.s32 	%p17, %r201, 15;
	selp.b32 	%r231, 0, %r222, %p17;
	add.s32 	%r686, %r223, %r231;
	setp.ne.s32 	%p18, %r201, 0;
	@%p18 bra 	$L__BB6_70;
	shr.u32 	%r232, %r85, 3;
	and.b32  	%r233, %r232, 124;
	mov.u32 	%r234, _ZZN3cub18CUB_300001_SM_10006detail6reduce28DeviceReduceSingleTileKernelINS2_10policy_hubIijN4cuda3std3__44plusIiEEE10Policy1000EPiSC_iS9_iiNS7_10__identityEEEvT0_T1_T2_T3_T4_T6_E12temp_storage;
	add.s32 	%r235, %r234, %r233;
	st.shared.u32 	[%r235+8], %r686;
$L__BB6_70:
	bar.sync 	0;
	setp.ne.s32 	%p19, %r85, 0;
	@%p19 bra 	$L__BB6_72;
	ld.shared.u32 	%r236, [_ZZN3cub18CUB_300001_SM_10006detail6reduce28DeviceReduceSingleTileKernelINS2_10policy_hubIijN4cuda3std3__44plusIiEEE10Policy1000EPiSC_iS9_iiNS7_10__identityEEEvT0_T1_T2_T3_T4_T6_E12temp_storage+12];
	add.s32 	%r237, %r236, %r686;
	ld.shared.u32 	%r238, [_ZZN3cub18CUB_300001_SM_10006detail6reduce28DeviceReduceSingleTileKernelINS2_10policy_hubIijN4cuda3std3__44plusIiEEE10Policy1000EPiSC_iS9_iiNS7_10__identityEEEvT0_T1_T2_T3_T4_T6_E12temp_storage+16];
	add.s32 	%r239, %r237, %r238;
	ld.shared.u32 	%r240, [_ZZN3cub18CUB_300001_SM_10006detail6reduce28DeviceReduceSingleTileKernelINS2_10policy_hubIijN4cuda3std3__44plusIiEEE10Policy1000EPiSC_iS9_iiNS7_10__identityEEEvT0_T1_T2_T3_T4_T6_E12temp_storage+20];
	add.s32 	%r241, %r239, %r240;
	ld.shared.u32 	%r242, [_ZZN3cub18CUB_300001_SM_10006detail6reduce28DeviceReduceSingleTileKernelINS2_10policy_hubIijN4cuda3std3__44plusIiEEE10Policy1000EPiSC_iS9_iiNS7_10__identityEEEvT0_T1_T2_T3_T4_T6_E12temp_storage+24];
	add.s32 	%r243, %r241, %r242;
	ld.shared.u32 	%r244, [_ZZN3cub18CUB_300001_SM_10006detail6reduce28DeviceReduceSingleTileKernelINS2_10policy_hubIijN4cuda3std3__44plusIiEEE10Policy1000EPiSC_iS9_iiNS7_10__identityEEEvT0_T1_T2_T3_T4_T6_E12temp_storage+28];
	add.s32 	%r245, %r243, %r244;
	ld.shared.u32 	%r246, [_ZZN3cub18CUB_300001_SM_10006detail6reduce28DeviceReduceSingleTileKernelINS2_10policy_hubIijN4cuda3std3__44plusIiEEE10Policy1000EPiSC_iS9_iiNS7_10__identityEEEvT0_T1_T2_T3_T4_T6_E12temp_storage+32];
	add.s32 	%r247, %r245, %r246;
	ld.shared.u32 	%r248, [_ZZN3cub18CUB_300001_SM_10006detail6reduce28DeviceReduceSingleTileKernelINS2_10policy_hubIijN4cuda3std3__44plusIiEEE10Policy1000EPiSC_iS9_iiNS7_10__identityEEEvT0_T1_T2_T3_T4_T6_E12temp_storage+36];
	add.s32 	%r686, %r247, %r248;
$L__BB6_72:
	mov.u32 	%r631, %tid.x;
	setp.ne.s32 	%p95, %r631, 0;
	@%p95 bra 	$L__BB6_74;
	add.s32 	%r632, %r686, %r121;
	st.global.u32 	[%rd1], %r632;
$L__BB6_74:
	ret;

}
	// .globl	_ZN3cub18CUB_300001_SM_10006detail6reduce28DeviceReduceSingleTileKernelINS2_10policy_hubIiyN4cuda3std3__44plusIiEEE10Policy1000EN6thrust24THRUST_300001_SM_1000_NS6detail15normal_iteratorINSD_10device_ptrIiEEEEPiyS9_ii17ThresholdToBinaryEEvT0_T1_T2_T3_T4_T6_
.visible .entry _ZN3cub18CUB_300001_SM_10006detail6reduce28DeviceReduceSingleTileKernelINS2_10policy_hubIiyN4cuda3std3__44plusIiEEE10Policy1000EN6thrust24THRUST_300001_SM_1000_NS6detail15normal_iteratorINSD_10device_ptrIiEEEEPiyS9_ii17ThresholdToBinaryEEvT0_T1_T2_T3_T4_T6_(
	.param .align 8 .b8 _ZN3cub18CUB_300001_SM_10006detail6reduce28DeviceReduceSingleTileKernelINS2_10policy_hubIiyN4cuda3std3__44plusIiEEE10Policy1000EN6thrust24THRUST_300001_SM_1000_NS6detail15normal_iteratorINSD_10device_ptrIiEEEEPiyS9_ii17ThresholdToBinaryEEvT0_T1_T2_T3_T4_T6__param_0[8],
	.param .u64 .ptr .align 1 _ZN3cub18CUB_300001_SM_10006detail6reduce28DeviceReduceSingleTileKernelINS2_10policy_hubIiyN4cuda3std3__44plusIiEEE10Policy1000EN6thrust24THRUST_300001_SM_1000_NS6detail15normal_iteratorINSD_10device_ptrIiEEEEPiyS9_ii17ThresholdToBinaryEEvT0_T1_T2_T3_T4_T6__param_1,
	.param .u64 _ZN3cub18CUB_300001_SM_10006detail6reduce28DeviceReduceSingleTileKernelINS2_10policy_hubIiyN4cuda3std3__44plusIiEEE10Policy1000EN6thrust24THRUST_300001_SM_1000_NS6detail15normal_iteratorINSD_10device_ptrIiEEEEPiyS9_ii17ThresholdToBinaryEEvT0_T1_T2_T3_T4_T6__param_2,
	.param .align 1 .b8 _ZN3cub18CUB_300001_SM_10006detail6reduce28DeviceReduceSingleTileKernelINS2_10policy_hubIiyN4cuda3std3__44plusIiEEE10Policy1000EN6thrust24THRUST_300001_SM_1000_NS6detail15normal_iteratorINSD_10device_ptrIiEEEEPiyS9_ii17ThresholdToBinaryEEvT0_T1_T2_T3_T4_T6__param_3[1],
	.param .u32 _ZN3cub18CUB_300001_SM_10006detail6reduce28DeviceReduceSingleTileKernelINS2_10policy_hubIiyN4cuda3std3__44plusIiEEE10Policy1000EN6thrust24THRUST_300001_SM_1000_NS6detail15normal_iteratorINSD_10device_ptrIiEEEEPiyS9_ii17ThresholdToBinaryEEvT0_T1_T2_T3_T4_T6__param_4,
	.param .align 1 .b8 _ZN3cub18CUB_300001_SM_10006detail6reduce28DeviceReduceSingleTileKernelINS2_10policy_hubIiyN4cuda3std3__44plusIiEEE10Policy1000EN6thrust24THRUST_300001_SM_1000_NS6detail15normal_iteratorINSD_10device_ptrIiEEEEPiyS9_ii17ThresholdToBinaryEEvT0_T1_T2_T3_T4_T6__param_5[1]
)
.maxntid 256
.minnctapersm 1
{
	.reg .pred 	%p<150>;
	.reg .b32 	%r<562>;
	.reg .b64 	%rd<56>;
	// demoted variable
	.shared .align 4 .b8 _ZZN3cub18CUB_300001_SM_10006detail6reduce28DeviceReduceSingleTileKernelINS2_10policy_hubIiyN4cuda3std3__44plusIiEEE10Policy1000EN6thrust24THRUST_300001_SM_1000_NS6detail15normal_iteratorINSD_10device_ptrIiEEEEPiyS9_ii17ThresholdToBinaryEEvT0_T1_T2_T3_T4_T6_E12temp_storage[44];
	ld.param.u64 	%rd18, [_ZN3cub18CUB_300001_SM_10006detail6reduce28DeviceReduceSingleTileKernelINS2_10policy_hubIiyN4cuda3std3__44plusIiEEE10Policy1000EN6thrust24THRUST_300001_SM_1000_NS6detail15normal_iteratorINSD_10device_ptrIiEEEEPiyS9_ii17ThresholdToBinaryEEvT0_T1_T2_T3_T4_T6__param_0];
	ld.param.u64 	%rd20, [_ZN3cub18CUB_300001_SM_10006detail6reduce28DeviceReduceSingleTileKernelINS2_10policy_hubIiyN4cuda3std3__44plusIiEEE10Policy1000EN6thrust24THRUST_300001_SM_1000_NS6detail15normal_iteratorINSD_10device_ptrIiEEEEPiyS9_ii17ThresholdToBinaryEEvT0_T1_T2_T3_T4_T6__param_1];
	ld.param.u64 	%rd19, [_ZN3cub18CUB_300001_SM_10006detail6reduce28DeviceReduceSingleTileKernelINS2_10policy_hubIiyN4cuda3std3__44plusIiEEE10Policy1000EN6thrust24THRUST_300001_SM_1000_NS6detail15normal_iteratorINSD_10device_ptrIiEEEEPiyS9_ii17ThresholdToBinaryEEvT0_T1_T2_T3_T4_T6__param_2];
	ld.param.u32 	%r81, [_ZN3cub18CUB_300001_SM_10006detail6reduce28DeviceReduceSingleTileKernelINS2_10policy_hubIiyN4cuda3std3__44plusIiEEE10Policy1000EN6thrust24THRUST_300001_SM_1000_NS6detail15normal_iteratorINSD_10device_ptrIiEEEEPiyS9_ii17ThresholdToBinaryEEvT0_T1_T2_T3_T4_T6__param_4];
	cvta.to.global.u64 	%rd1, %rd20;
	setp.ne.s64 	%p1, %rd19, 0;
	@%p1 bra 	$L__BB7_3;
	mov.u32 	%r525, %tid.x;
	setp.ne.s32 	%p149, %r525, 0;
	@%p149 bra 	$L__BB7_51;
	st.global.u32 	[%rd1], %r81;
	bra.uni 	$L__BB7_51;
$L__BB7_3:
	cvta.to.global.u64 	%rd2, %rd18;
	setp.gt.u64 	%p2, %rd19, 4095;
	@%p2 bra 	$L__BB7_28;
	cvt.u32.u64 	%r1, %rd19;
	mov.u32 	%r2, %tid.x;
	setp.ge.u32 	%p85, %r2, %r1;
	mov.b32 	%r543, 0;
	mov.u32 	%r532, %r2;
	@%p85 bra 	$L__BB7_6;
	mul.wide.u32 	%rd41, %r2, 4;
	add.s64 	%rd42, %rd2, %rd41;
	ld.global.u32 	%r321, [%rd42];
	setp.gt.s32 	%p86, %r321, 0;
	selp.u32 	%r543, 1, 0, %p86;
	add.s32 	%r532, %r2, 256;
$L__BB7_6:
	setp.ge.u32 	%p87, %r532, %r1;
	@%p87 bra 	$L__BB7_19;
	not.b32 	%r323, %r532;
	add.s32 	%r324, %r323, %r1;
	shr.u32 	%r325, %r324, 8;
	add.s32 	%r7, %r325, 1;
	and.b32  	%r8, %r7, 15;
	setp.lt.u32 	%p88, %r324, 3840;
	@%p88 bra 	$L__BB7_10;
	and.b32  	%r326, %r7, 33554416;
	neg.s32 	%r528, %r326;
	mul.wide.u32 	%rd43, %r532, 4;
	add.s64 	%rd44, %rd43, %rd2;
	add.s64 	%rd51, %rd44, 8192;
$L__BB7_9:
	.pragma "nounroll";
	ld.global.u32 	%r327, [%rd51+-8192];
	setp.gt.s32 	%p89, %r327, 0;
	selp.u32 	%r328, 1, 0, %p89;
	add.s32 	%r329, %r543, %r328;
	ld.global.u32 	%r330, [%rd51+-7168];
	setp.gt.s32 	%p90, %r330, 0;
	selp.u32 	%r331, 1, 0, %p90;
	add.s32 	%r332, %r329, %r331;
	ld.global.u32 	%r333, [%rd51+-6144];
	setp.gt.s32 	%p91, %r333, 0;
	selp.u32 	%r334, 1, 0, %p91;
	add.s32 	%r335, %r332, %r334;
	ld.global.u32 	%r336, [%rd51+-5120];
	setp.gt.s32 	%p92, %r336, 0;
	selp.u32 	%r337, 1, 0, %p92;
	add.s32 	%r338, %r335, %r337;
	ld.global.u32 	%r339, [%rd51+-4096];
	setp.gt.s32 	%p93, %r339, 0;
	selp.u32 	%r340, 1, 0, %p93;
	add.s32 	%r341, %r338, %r340;
	ld.global.u32 	%r342, [%rd51+-3072];
	setp.gt.s32 	%p94, %r342, 0;
	selp.u32 	%r343, 1, 0, %p94;
	add.s32 	%r344, %r341, %r343;
	ld.global.u32 	%r345, [%rd51+-2048];
	setp.gt.s32 	%p95, %r345, 0;
	selp.u32 	%r346, 1, 0, %p95;
	add.s32 	%r347, %r344, %r346;
	ld.global.u32 	%r348, [%rd51+-1024];
	setp.gt.s32 	%p96, %r348, 0;
	selp.u32 	%r349, 1, 0, %p96;
	add.s32 	%r350, %r347, %r349;
	ld.global.u32 	%r351, [%rd51];
	setp.gt.s32 	%p97, %r351, 0;
	selp.u32 	%r352, 1, 0, %p97;
	add.s32 	%r353, %r350, %r352;
	ld.global.u32 	%r354, [%rd51+1024];
	setp.gt.s32 	%p98, %r354, 0;
	selp.u32 	%r355, 1, 0, %p98;
	add.s32 	%r356, %r353, %r355;
	ld.global.u32 	%r357, [%rd51+2048];
	setp.gt.s32 	%p99, %r357, 0;
	selp.u32 	%r358, 1, 0, %p99;
	add.s32 	%r359, %r356, %r358;
	ld.global.u32 	%r360, [%rd51+3072];
	setp.gt.s32 	%p100, %r360, 0;
	selp.u32 	%r361, 1, 0, %p100;
	add.s32 	%r362, %r359, %r361;
	ld.global.u32 	%r363, [%rd51+4096];
	setp.gt.s32 	%p101, %r363, 0;
	selp.u32 	%r364, 1, 0, %p101;
	add.s32 	%r365, %r362, %r364;
	ld.global.u32 	%r366, [%rd51+5120];
	setp.gt.s32 	%p102, %r366, 0;
	selp.u32 	%r367, 1, 0, %p102;
	add.s32 	%r368, %r365, %r367;
	ld.global.u32 	%r369, [%rd51+6144];
	setp.gt.s32 	%p103, %r369, 0;
	selp.u32 	%r370, 1, 0, %p103;
	add.s32 	%r371, %r368, %r370;
	ld.global.u32 	%r372, [%rd51+7168];
	setp.gt.s32 	%p104, %r372, 0;
	selp.u32 	%r373, 1, 0, %p104;
	add.s32 	%r543, %r371, %r373;
	add.s32 	%r532, %r532, 4096;
	add.s32 	%r528, %r528, 16;
	add.s64 	%rd51, %rd51, 16384;
	setp.ne.s32 	%p105, %r528, 0;
	@%p105 bra 	$L__BB7_9;
$L__BB7_10:
	setp.eq.s32 	%p106, %r8, 0;
	@%p106 bra 	$L__BB7_19;
	and.b32  	%r19, %r7, 7;
	setp.lt.u32 	%p107, %r8, 8;
	@%p107 bra 	$L__BB7_13;
	mul.wide.s32 	%rd45, %r532, 4;
	add.s64 	%rd46, %rd2, %rd45;
	ld.global.u32 	%r375, [%rd46];
	setp.gt.s32 	%p108, %r375, 0;
	selp.u32 	%r376, 1, 0, %p108;
	add.s32 	%r377, %r543, %r376;
	ld.global.u32 	%r378, [%rd46+1024];
	setp.gt.s32 	%p109, %r378, 0;
	selp.u32 	%r379, 1, 0, %p109;
	add.s32 	%r380, %r377, %r379;
	ld.global.u32 	%r381, [%rd46+2048];
	setp.gt.s32 	%p110, %r381, 0;
	selp.u32 	%r382, 1, 0, %p110;
	add.s32 	%r383, %r380, %r382;
	ld.global.u32 	%r384, [%rd46+3072];
	setp.gt.s32 	%p111, %r384, 0;
	selp.u32 	%r385, 1, 0, %p111;
	add.s32 	%r386, %r383, %r385;
	ld.global.u32 	%r387, [%rd46+4096];
	setp.gt.s32 	%p112, %r387, 0;
	selp.u32 	%r388, 1, 0, %p112;
	add.s32 	%r389, %r386, %r388;
	ld.global.u32 	%r390, [%rd46+5120];
	setp.gt.s32 	%p113, %r390, 0;
	selp.u32 	%r391, 1, 0, %p113;
	add.s32 	%r392, %r389, %r391;
	ld.global.u32 	%r393, [%rd46+6144];
	setp.gt.s32 	%p114, %r393, 0;
	selp.u32 	%r394, 1, 0, %p114;
	add.s32 	%r395, %r392, %r394;
	ld.global.u32 	%r396, [%rd46+7168];
	setp.gt.s32 	%p115, %r396, 0;
	selp.u32 	%r397, 1, 0, %p115;
	add.s32 	%r543, %r395, %r397;
	add.s32 	%r532, %r532, 2048;
$L__BB7_13:
	setp.eq.s32 	%p116, %r19, 0;
	@%p116 bra 	$L__BB7_19;
	and.b32  	%r25, %r7, 3;
	setp.lt.u32 	%p117, %r19, 4;
	@%p117 bra 	$L__BB7_16;
	mul.wide.s32 	%rd47, %r532, 4;
	add.s64 	%rd48, %rd2, %rd47;
	ld.global.u32 	%r399, [%rd48];
	setp.gt.s32 	%p118, %r399, 0;
	selp.u32 	%r400, 1, 0, %p118;
	add.s32 	%r401, %r543, %r400;
	ld.global.u32 	%r402, [%rd48+1024];
	setp.gt.s32 	%p119, %r402, 0;
	selp.u32 	%r403, 1, 0, %p119;
	add.s32 	%r404, %r401, %r403;
	ld.global.u32 	%r405, [%rd48+2048];
	setp.gt.s32 	%p120, %r405, 0;
	selp.u32 	%r406, 1, 0, %p120;
	add.s32 	%r407, %r404, %r406;
	ld.global.u32 	%r408, [%rd48+3072];
	setp.gt.s32 	%p121, %r408, 0;
	selp.u32 	%r409, 1, 0, %p121;
	add.s32 	%r543, %r407, %r409;
	add.s32 	%r532, %r532, 1024;
$L__BB7_16:
	setp.eq.s32 	%p122, %r25, 0;
	@%p122 bra 	$L__BB7_19;
	neg.s32 	%r540, %r25;
$L__BB7_18:
	.pragma "nounroll";
	mul.wide.s32 	%rd49, %r532, 4;
	add.s64 	%rd50, %rd2, %rd49;
	ld.global.u32 	%r410, [%rd50];
	setp.gt.s32 	%p123, %r410, 0;
	selp.u32 	%r411, 1, 0, %p123;
	add.s32 	%r543, %r543, %r411;
	add.s32 	%r532, %r532, 256;
	add.s32 	%r540, %r540, 1;
	setp.ne.s32 	%p124, %r540, 0;
	@%p124 bra 	$L__BB7_18;
$L__BB7_19:
	setp.lt.u64 	%p125, %rd19, 256;
	@%p125 bra 	$L__BB7_24;
	// begin inline asm
	mov.u32 %r475, %laneid;
	// end inline asm
	mov.b32 	%r478, 1;
	mov.b32 	%r499, 31;
	mov.b32 	%r500, -1;
	// begin inline asm
	shfl.sync.down.b32 %r476, %r543, %r478, %r499, %r500;
	// end inline asm
	setp.gt.s32 	%p141, %r475, 30;
	selp.b32 	%r501, 0, %r476, %p141;
	add.s32 	%r482, %r501, %r543;
	mov.b32 	%r483, 2;
	// begin inline asm
	shfl.sync.down.b32 %r481, %r482, %r483, %r499, %r500;
	// end inline asm
	setp.gt.s32 	%p142, %r475, 29;
	selp.b32 	%r502, 0, %r481, %p142;
	add.s32 	%r487, %r482, %r502;
	mov.b32 	%r488, 4;
	// begin inline asm
	shfl.sync.down.b32 %r486, %r487, %r488, %r499, %r500;
	// end inline asm
	setp.gt.s32 	%p143, %r475, 27;
	selp.b32 	%r503, 0, %r486, %p143;
	add.s32 	%r492, %r487, %r503;
	mov.b32 	%r493, 8;
	// begin inline asm
	shfl.sync.down.b32 %r491, %r492, %r493, %r499, %r500;
	// end inline asm
	setp.gt.s32 	%p144, %r475, 23;
	selp.b32 	%r504, 0, %r491, %p144;
	add.s32 	%r497, %r492, %r504;
	mov.b32 	%r498, 16;
	// begin inline asm
	shfl.sync.down.b32 %r496, %r497, %r498, %r499, %r500;
	// end inline asm
	setp.gt.s32 	%p145, %r475, 15;
	selp.b32 	%r505, 0, %r496, %p145;
	add.s32 	%r561, %r497, %r505;
	setp.ne.s32 	%p146, %r475, 0;
	@%p146 bra 	$L__BB7_22;
	shr.u32 	%r506, %r2, 3;
	and.b32  	%r507, %r506, 124;
	mov.u32 	%r508, _ZZN3cub18CUB_300001_SM_10006detail6reduce28DeviceReduceSingleTileKernelINS2_10policy_hubIiyN4cuda3std3__44plusIiEEE10Policy1000EN6thrust24THRUST_300001_SM_1000_NS6detail15normal_iteratorINSD_10device_ptrIiEEEEPiyS9_ii17ThresholdToBinaryEEvT0_T1_T2_T3_T4_T6_E12temp_storage;
	add.s32 	%r509, %r508, %r507;
	st.shared.u32 	[%r509+8], %r561;
$L__BB7_22:
	bar.sync 	0;
	setp.ne.s32 	%p147, %r2, 0;
	@%p147 bra 	$L__BB7_49;
	ld.shared.u32 	%r510, [_ZZN3cub18CUB_300001_SM_10006detail6reduce28DeviceReduceSingleTileKernelINS2_10policy_hubIiyN4cuda3std3__44plusIiEEE10Policy1000EN6thrust24THRUST_300001_SM_1000_NS6detail15normal_iteratorINSD_10device_ptrIiEEEEPiyS9_ii17ThresholdToBinaryEEvT0_T1_T2_T3_T4_T6_E12temp_storage+12];
	add.s32 	%r511, %r510, %r561;
	ld.shared.u32 	%r512, [_ZZN3cub18CUB_300001_SM_10006detail6reduce28DeviceReduceSingleTileKernelINS2_10policy_hubIiyN4cuda3std3__44plusIiEEE10Policy1000EN6thrust24THRUST_300001_SM_1000_NS6detail15normal_iteratorINSD_10device_ptrIiEEEEPiyS9_ii17ThresholdToBinaryEEvT0_T1_T2_T3_T4_T6_E12temp_storage+16];
	add.s32 	%r513, %r511, %r512;
	ld.shared.u32 	%r514, [_ZZN3cub18CUB_300001_SM_10006detail6reduce28DeviceReduceSingleTileKernelINS2_10policy_hubIiyN4cuda3std3__44plusIiEEE10Policy1000EN6thrust24THRUST_300001_SM_1000_NS6detail15normal_iteratorINSD_10device_ptrIiEEEEPiyS9_ii17ThresholdToBinaryEEvT0_T1_T2_T3_T4_T6_E12temp_storage+20];
	add.s32 	%r515, %r513, %r514;
	ld.shared.u32 	%r516, [_ZZN3cub18CUB_300001_SM_10006detail6reduce28DeviceReduceSingleTileKernelINS2_10policy_hubIiyN4cuda3std3__44plusIiEEE10Policy1000EN6thrust24THRUST_300001_SM_1000_NS6detail15normal_iteratorINSD_10device_ptrIiEEEEPiyS9_ii17ThresholdToBinaryEEvT0_T1_T2_T3_T4_T6_E12temp_storage+24];
	add.s32 	%r517, %r515, %r516;
	ld.shared.u32 	%r518, [_ZZN3cub18CUB_300001_SM_10006detail6reduce28DeviceReduceSingleTileKernelINS2_10policy_hubIiyN4cuda3std3__44plusIiEEE10Policy1000EN6thrust24THRUST_300001_SM_1000_NS6detail15normal_iteratorINSD_10device_ptrIiEEEEPiyS9_ii17ThresholdToBinaryEEvT0_T1_T2_T3_T4_T6_E12temp_storage+28];
	add.s32 	%r519, %r517, %r518;
	ld.shared.u32 	%r520, [_ZZN3cub18CUB_300001_SM_10006detail6reduce28DeviceReduceSingleTileKernelINS2_10policy_hubIiyN4cuda3std3__44plusIiEEE10Policy1000EN6thrust24THRUST_300001_SM_1000_NS6detail15normal_iteratorINSD_10device_ptrIiEEEEPiyS9_ii17ThresholdToBinaryEEvT0_T1_T2_T3_T4_T6_E12temp_storage+32];
	add.s32 	%r521, %r519, %r520;
	ld.shared.u32 	%r522, [_ZZN3cub18CUB_300001_SM_10006detail6reduce28DeviceReduceSingleTileKernelINS2_10policy_hubIiyN4cuda3std3__44plusIiEEE10Policy1000EN6thrust24THRUST_300001_SM_1000_NS6detail15normal_iteratorINSD_10device_ptrIiEEEEPiyS9_ii17ThresholdToBinaryEEvT0_T1_T2_T3_T4_T6_E12temp_storage+36];
	add.s32 	%r561, %r521, %r522;
	bra.uni 	$L__BB7_49;
$L__BB7_24:
	// begin inline asm
	mov.u32 %r412, %laneid;
	// end inline asm
	and.b32  	%r438, %r2, 992;
	add.s32 	%r439, %r438, 32;
	setp.gt.u32 	%p126, %r439, %r1;
	not.b32 	%r440, %r438;
	add.s32 	%r441, %r1, %r440;
	selp.b32 	%r436, %r441, 31, %p126;
	mov.b32 	%r415, 1;
	mov.b32 	%r437, -1;
	// begin inline asm
	shfl.sync.down.b32 %r413, %r543, %r415, %r436, %r437;
	// end inline asm
	setp.lt.s32 	%p127, %r412, %r436;
	selp.b32 	%r442, %r413, 0, %p127;
	add.s32 	%r419, %r442, %r543;
	mov.b32 	%r420, 2;
	// begin inline asm
	shfl.sync.down.b32 %r418, %r419, %r420, %r436, %r437;
	// end inline asm
	add.s32 	%r443, %r412, 2;
	setp.gt.s32 	%p128, %r443, %r436;
	selp.b32 	%r444, 0, %r418, %p128;
	add.s32 	%r424, %r419, %r444;
	mov.b32 	%r425, 4;
	// begin inline asm
	shfl.sync.down.b32 %r423, %r424, %r425, %r436, %r437;
	// end inline asm
	add.s32 	%r445, %r412, 4;
	setp.gt.s32 	%p129, %r445, %r436;
	selp.b32 	%r446, 0, %r423, %p129;
	add.s32 	%r429, %r424, %r446;
	mov.b32 	%r430, 8;
	// begin inline asm
	shfl.sync.down.b32 %r428, %r429, %r430, %r436, %r437;
	// end inline asm
	add.s32 	%r447, %r412, 8;
	setp.gt.s32 	%p130, %r447, %r436;
	selp.b32 	%r448, 0, %r428, %p130;
	add.s32 	%r434, %r429, %r448;
	mov.b32 	%r435, 16;
	// begin inline asm
	shfl.sync.down.b32 %r433, %r434, %r435, %r436, %r437;
	// end inline asm
	add.s32 	%r449, %r412, 16;
	setp.gt.s32 	%p131, %r449, %r436;
	selp.b32 	%r450, 0, %r433, %p131;
	add.s32 	%r561, %r434, %r450;
	setp.ne.s32 	%p132, %r412, 0;
	@%p132 bra 	$L__BB7_26;
	shr.u32 	%r451, %r2, 3;
	and.b32  	%r452, %r451, 124;
	mov.u32 	%r453, _ZZN3cub18CUB_300001_SM_10006detail6reduce28DeviceReduceSingleTileKernelINS2_10policy_hubIiyN4cuda3std3__44plusIiEEE10Policy1000EN6thrust24THRUST_300001_SM_1000_NS6detail15normal_iteratorINSD_10device_ptrIiEEEEPiyS9_ii17ThresholdToBinaryEEvT0_T1_T2_T3_T4_T6_E12temp_storage;
	add.s32 	%r454, %r453, %r452;
	st.shared.u32 	[%r454+8], %r561;
$L__BB7_26:
	bar.sync 	0;
	setp.ne.s32 	%p133, %r2, 0;
	@%p133 bra 	$L__BB7_49;
	setp.gt.u64 	%p134, %rd19, 32;
	ld.shared.u32 	%r455, [_ZZN3cub18CUB_300001_SM_10006detail6reduce28DeviceReduceSingleTileKernelINS2_10policy_hubIiyN4cuda3std3__44plusIiEEE10Policy1000EN6thrust24THRUST_300001_SM_1000_NS6detail15normal_iteratorINSD_10device_ptrIiEEEEPiyS9_ii17ThresholdToBinaryEEvT0_T1_T2_T3_T4_T6_E12temp_storage+12];
	selp.b32 	%r456, %r455, 0, %p134;
	add.s32 	%r457, %r456, %r561;
	setp.gt.u64 	%p135, %rd19, 64;
	ld.shared.u32 	%r458, [_ZZN3cub18CUB_300001_SM_10006detail6reduce28DeviceReduceSingleTileKernelINS2_10policy_hubIiyN4cuda3std3__44plusIiEEE10Policy1000EN6thrust24THRUST_300001_SM_1000_NS6detail15normal_iteratorINSD_10device_ptrIiEEEEPiyS9_ii17ThresholdToBinaryEEvT0_T1_T2_T3_T4_T6_E12temp_storage+16];
	selp.b32 	%r459, %r458, 0, %p135;
	add.s32 	%r460, %r457, %r459;
	setp.gt.u64 	%p136, %rd19, 96;
	ld.shared.u32 	%r461, [_ZZN3cub18CUB_300001_SM_10006detail6reduce28DeviceReduceSingleTileKernelINS2_10policy_hubIiyN4cuda3std3__44plusIiEEE10Policy1000EN6thrust24THRUST_300001_SM_1000_NS6detail15normal_iteratorINSD_10device_ptrIiEEEEPiyS9_ii17ThresholdToBinaryEEvT0_T1_T2_T3_T4_T6_E12temp_storage+20];
	selp.b32 	%r462, %r461, 0, %p136;
	add.s32 	%r463, %r460, %r462;
	setp.gt.u64 	%p137, %rd19, 128;
	ld.shared.u32 	%r464, [_ZZN3cub18CUB_300001_SM_10006detail6reduce28DeviceReduceSingleTileKernelINS2_10policy_hubIiyN4cuda3std3__44plusIiEEE10Policy1000EN6thrust24THRUST_300001_SM_1000_NS6detail15normal_iteratorINSD_10device_ptrIiEEEEPiyS9_ii17ThresholdToBinaryEEvT0_T1_T2_T3_T4_T6_E12temp_storage+24];
	selp.b32 	%r465, %r464, 0, %p137;
	add.s32 	%r466, %r463, %r465;
	setp.gt.u64 	%p138, %rd19, 160;
	ld.shared.u32 	%r467, [_ZZN3cub18CUB_300001_SM_10006detail6reduce28DeviceReduceSingleTileKernelINS2_10policy_hubIiyN4cuda3std3__44plusIiEEE10Policy1000EN6thrust24THRUST_300001_SM_1000_NS6detail15normal_iteratorINSD_10device_ptrIiEEEEPiyS9_ii17ThresholdToBinaryEEvT0_T1_T2_T3_T4_T6_E12temp_storage+28];
	selp.b32 	%r468, %r467, 0, %p138;
	add.s32 	%r469, %r466, %r468;
	setp.gt.u64 	%p139, %rd19, 192;
	ld.shared.u32 	%r470, [_ZZN3cub18CUB_300001_SM_10006detail6reduce28DeviceReduceSingleTileKernelINS2_10policy_hubIiyN4cuda3std3__44plusIiEEE10Policy1000EN6thrust24THRUST_300001_SM_1000_NS6detail15normal_iteratorINSD_10device_ptrIiEEEEPiyS9_ii17ThresholdToBinaryEEvT0_T1_T2_T3_T4_T6_E12temp_storage+32];
	selp.b32 	%r471, %r470, 0, %p139;
	add.s32 	%r472, %r469, %r471;
	setp.gt.u64 	%p140, %rd19, 224;
	ld.shared.u32 	%r473, [_ZZN3cub18CUB_300001_SM_10006detail6reduce28DeviceReduceSingleTileKernelINS2_10policy_hubIiyN4cuda3std3__44plusIiEEE10Policy1000EN6thrust24THRUST_300001_SM_1000_NS6detail15normal_iteratorINSD_10device_ptrIiEEEEPiyS9_ii17ThresholdToBinaryEEvT0_T1_T2_T3_T4_T6_E12temp_storage+36];
	selp.b32 	%r474, %r473, 0, %p140;
	add.s32 	%r561, %r472, %r474;
	bra.uni 	$L__BB7_49;
$L__BB7_28:
	mov.u32 	%r43, %tid.x;
	cvt.u64.u32 	%rd6, %r43;
	mul.wide.u32 	%rd22, %r43, 4;
	add.s64 	%rd7, %rd2, %rd22;
	ld.global.u32 	%r82, [%rd7];
	setp.gt.s32 	%p3, %r82, 0;
	selp.u32 	%r83, 1, 0, %p3;
	ld.global.u32 	%r84, [%rd7+1024];
	setp.gt.s32 	%p4, %r84, 0;
	selp.u32 	%r85, 1, 0, %p4;
	ld.global.u32 	%r86, [%rd7+2048];
	setp.gt.s32 	%p5, %r86, 0;
	selp.u32 	%r87, 1, 0, %p5;
	ld.global.u32 	%r88, [%rd7+3072];
	setp.gt.s32 	%p6, %r88, 0;
	selp.u32 	%r89, 1, 0, %p6;
	ld.global.u32 	%r90, [%rd7+4096];
	setp.gt.s32 	%p7, %r90, 0;
	selp.u32 	%r91, 1, 0, %p7;
	ld.global.u32 	%r92, [%rd7+5120];
	setp.gt.s32 	%p8, %r92, 0;
	selp.u32 	%r93, 1, 0, %p8;
	ld.global.u32 	%r94, [%rd7+6144];
	setp.gt.s32 	%p9, %r94, 0;
	selp.u32 	%r95, 1, 0, %p9;
	ld.global.u32 	%r96, [%rd7+7168];
	setp.gt.s32 	%p10, %r96, 0;
	selp.u32 	%r97, 1, 0, %p10;
	ld.global.u32 	%r98, [%rd7+8192];
	setp.gt.s32 	%p11, %r98, 0;
	selp.u32 	%r99, 1, 0, %p11;
	ld.global.u32 	%r100, [%rd7+9216];
	setp.gt.s32 	%p12, %r100, 0;
	selp.u32 	%r101, 1, 0, %p12;
	ld.global.u32 	%r102, [%rd7+10240];
	setp.gt.s32 	%p13, %r102, 0;
	selp.u32 	%r103, 1, 0, %p13;
	ld.global.u32 	%r104, [%rd7+11264];
	setp.gt.s32 	%p14, %r104, 0;
	selp.u32 	%r105, 1, 0, %p14;
	ld.global.u32 	%r106, [%rd7+12288];
	setp.gt.s32 	%p15, %r106, 0;
	selp.u32 	%r107, 1, 0, %p15;
	ld.global.u32 	%r108, [%rd7+13312];
	setp.gt.s32 	%p16, %r108, 0;
	selp.u32 	%r109, 1, 0, %p16;
	ld.global.u32 	%r110, [%rd7+14336];
	setp.gt.s32 	%p17, %r110, 0;
	selp.u32 	%r111, 1, 0, %p17;
	ld.global.u32 	%r112, [%rd7+15360];
	setp.gt.s32 	%p18, %r112, 0;
	selp.u32 	%r113, 1, 0, %p18;
	add.s32 	%r114, %r85, %r83;
	add.s32 	%r115, %r114, %r87;
	add.s32 	%r116, %r115, %r89;
	add.s32 	%r117, %r116, %r91;
	add.s32 	%r118, %r117, %r93;
	add.s32 	%r119, %r118, %r95;
	add.s32 	%r120, %r119, %r97;
	add.s32 	%r121, %r120, %r99;
	add.s32 	%r122, %r121, %r101;
	add.s32 	%r123, %r122, %r103;
	add.s32 	%r124, %r123, %r105;
	add.s32 	%r125, %r124, %r107;
	add.s32 	%r126, %r125, %r109;
	add.s32 	%r127, %r126, %r111;
	add.s32 	%r560, %r127, %r113;
	add.s64 	%rd8, %rd19, -4096;
	setp.lt.u64 	%p19, %rd8, 4096;
	mov.b64 	%rd53, 4096;
	@%p19 bra 	$L__BB7_32;
	mov.b64 	%rd53, 4096;
$L__BB7_30:
	shl.b64 	%rd24, %rd53, 2;
	add.s64 	%rd25, %rd7, %rd24;
	ld.global.u32 	%r128, [%rd25];
	setp.gt.s32 	%p20, %r128, 0;
	selp.u32 	%r129, 1, 0, %p20;
	ld.global.u32 	%r130, [%rd25+1024];
	setp.gt.s32 	%p21, %r130, 0;
	selp.u32 	%r131, 1, 0, %p21;
	ld.global.u32 	%r132, [%rd25+2048];
	setp.gt.s32 	%p22, %r132, 0;
	selp.u32 	%r133, 1, 0, %p22;
	ld.global.u32 	%r134, [%rd25+3072];
	setp.gt.s32 	%p23, %r134, 0;
	selp.u32 	%r135, 1, 0, %p23;
	ld.global.u32 	%r136, [%rd25+4096];
	setp.gt.s32 	%p24, %r136, 0;
	selp.u32 	%r137, 1, 0, %p24;
	ld.global.u32 	%r138, [%rd25+5120];
	setp.gt.s32 	%p25, %r138, 0;
	selp.u32 	%r139, 1, 0, %p25;
	ld.global.u32 	%r140, [%rd25+6144];
	setp.gt.s32 	%p26, %r140, 0;
	selp.u32 	%r141, 1, 0, %p26;
	ld.global.u32 	%r142, [%rd25+7168];
	setp.gt.s32 	%p27, %r142, 0;
	selp.u32 	%r143, 1, 0, %p27;
	ld.global.u32 	%r144, [%rd25+8192];
	setp.gt.s32 	%p28, %r144, 0;
	selp.u32 	%r145, 1, 0, %p28;
	ld.global.u32 	%r146, [%rd25+9216];
	setp.gt.s32 	%p29, %r146, 0;
	selp.u32 	%r147, 1, 0, %p29;
	ld.global.u32 	%r148, [%rd25+10240];
	setp.gt.s32 	%p30, %r148, 0;
	selp.u32 	%r149, 1, 0, %p30;
	ld.global.u32 	%r150, [%rd25+11264];
	setp.gt.s32 	%p31, %r150, 0;
	selp.u32 	%r151, 1, 0, %p31;
	ld.global.u32 	%r152, [%rd25+12288];
	setp.gt.s32 	%p32, %r152, 0;
	selp.u32 	%r153, 1, 0, %p32;
	ld.global.u32 	%r154, [%rd25+13312];
	setp.gt.s32 	%p33, %r154, 0;
	selp.u32 	%r155, 1, 0, %p33;
	ld.global.u32 	%r156, [%rd25+14336];
	setp.gt.s32 	%p34, %r156, 0;
	selp.u32 	%r157, 1, 0, %p34;
	ld.global.u32 	%r158, [%rd25+15360];
	setp.gt.s32 	%p35, %r158, 0;
	selp.u32 	%r159, 1, 0, %p35;
	add.s32 	%r160, %r560, %r129;
	add.s32 	%r161, %r160, %r131;
	add.s32 	%r162, %r161, %r133;
	add.s32 	%r163, %r162, %r135;
	add.s32 	%r164, %r163, %r137;
	add.s32 	%r165, %r164, %r139;
	add.s32 	%r166, %r165, %r141;
	add.s32 	%r167, %r166, %r143;
	add.s32 	%r168, %r167, %r145;
	add.s32 	%r169, %r168, %r147;
	add.s32 	%r170, %r169, %r149;
	add.s32 	%r171, %r170, %r151;
	add.s32 	%r172, %r171, %r153;
	add.s32 	%r173, %r172, %r155;
	add.s32 	%r174, %r173, %r157;
	add.s32 	%r560, %r174, %r159;
	sub.s64 	%rd26, %rd19, %rd53;
	setp.lt.u64 	%p36, %rd26, 4096;
	@%p36 bra 	$L__BB7_45;
	add.s64 	%rd53, %rd53, 4096;
	setp.le.u64 	%p37, %rd53, %rd8;
	@%p37 bra 	$L__BB7_30;
$L__BB7_32:
	setp.le.u64 	%p38, %rd19, %rd53;
	cvt.u32.u64 	%r175, %rd53;
	cvt.u32.u64 	%r176, %rd19;
	sub.s32 	%r177, %r176, %r175;
	setp.ge.s32 	%p39, %r43, %r177;
	or.pred  	%p40, %p38, %p39;
	@%p40 bra 	$L__BB7_45;
	not.b32 	%r181, %r43;
	add.s32 	%r182, %r181, %r176;
	sub.s32 	%r184, %r182, %r175;
	shr.u32 	%r185, %r184, 8;
	add.s32 	%r48, %r185, 1;
	and.b32  	%r49, %r48, 15;
	setp.lt.u32 	%p41, %r184, 3840;
	mov.u32 	%r550, %r43;
	@%p41 bra 	$L__BB7_36;
	and.b32  	%r186, %r48, 33554416;
	neg.s32 	%r546, %r186;
	add.s64 	%rd27, %rd53, %rd6;
	shl.b64 	%rd28, %rd27, 2;
	add.s64 	%rd29, %rd28, %rd2;
	add.s64 	%rd54, %rd29, 8192;
	mov.u32 	%r550, %r43;
$L__BB7_35:
	.pragma "nounroll";
	ld.global.u32 	%r187, [%rd54+-8192];
	setp.gt.s32 	%p42, %r187, 0;
	selp.u32 	%r188, 1, 0, %p42;
	add.s32 	%r189, %r560, %r188;
	ld.global.u32 	%r190, [%rd54+-7168];
	setp.gt.s32 	%p43, %r190, 0;
	selp.u32 	%r191, 1, 0, %p43;
	add.s32 	%r192, %r189, %r191;
	ld.global.u32 	%r193, [%rd54+-6144];
	setp.gt.s32 	%p44, %r193, 0;
	selp.u32 	%r194, 1, 0, %p44;
	add.s32 	%r195, %r192, %r194;
	ld.global.u32 	%r196, [%rd54+-5120];
	setp.gt.s32 	%p45, %r196, 0;
	selp.u32 	%r197, 1, 0, %p45;
	add.s32 	%r198, %r195, %r197;
	ld.global.u32 	%r199, [%rd54+-4096];
	setp.gt.s32 	%p46, %r199, 0;
	selp.u32 	%r200, 1, 0, %p46;
	add.s32 	%r201, %r198, %r200;
	ld.global.u32 	%r202, [%rd54+-3072];
	setp.gt.s32 	%p47, %r202, 0;
	selp.u32 	%r203, 1, 0, %p47;
	add.s32 	%r204, %r201, %r203;
	ld.global.u32 	%r205, [%rd54+-2048];
	setp.gt.s32 	%p48, %r205, 0;
	selp.u32 	%r206, 1, 0, %p48;
	add.s32 	%r207, %r204, %r206;
	ld.global.u32 	%r208, [%rd54+-1024];
	setp.gt.s32 	%p49, %r208, 0;
	selp.u32 	%r209, 1, 0, %p49;
	add.s32 	%r210, %r207, %r209;
	ld.global.u32 	%r211, [%rd54];
	setp.gt.s32 	%p50, %r211, 0;
	selp.u32 	%r212, 1, 0, %p50;
	add.s32 	%r213, %r210, %r212;
	ld.global.u32 	%r214, [%rd54+1024];
	setp.gt.s32 	%p51, %r214, 0;
	selp.u32 	%r215, 1, 0, %p51;
	add.s32 	%r216, %r213, %r215;
	ld.global.u32 	%r217, [%rd54+2048];
	setp.gt.s32 	%p52, %r217, 0;
	selp.u32 	%r218, 1, 0, %p52;
	add.s32 	%r219, %r216, %r218;
	ld.global.u32 	%r220, [%rd54+3072];
	setp.gt.s32 	%p53, %r220, 0;
	selp.u32 	%r221, 1, 0, %p53;
	add.s32 	%r222, %r219, %r221;
	ld.global.u32 	%r223, [%rd54+4096];
	setp.gt.s32 	%p54, %r223, 0;
	selp.u32 	%r224, 1, 0, %p54;
	add.s32 	%r225, %r222, %r224;
	ld.global.u32 	%r226, [%rd54+5120];
	setp.gt.s32 	%p55, %r226, 0;
	selp.u32 	%r227, 1, 0, %p55;
	add.s32 	%r228, %r225, %r227;
	ld.global.u32 	%r229, [%rd54+6144];
	setp.gt.s32 	%p56, %r229, 0;
	selp.u32 	%r230, 1, 0, %p56;
	add.s32 	%r231, %r228, %r230;
	ld.global.u32 	%r232, [%rd54+7168];
	setp.gt.s32 	%p57, %r232, 0;
	selp.u32 	%r233, 1, 0, %p57;
	add.s32 	%r560, %r231, %r233;
	add.s32 	%r550, %r550, 4096;
	add.s32 	%r546, %r546, 16;
	add.s64 	%rd54, %rd54, 16384;
	setp.ne.s32 	%p58, %r546, 0;
	@%p58 bra 	$L__BB7_35;
$L__BB7_36:
	setp.eq.s32 	%p59, %r49, 0;
	@%p59 bra 	$L__BB7_45;
	and.b32  	%r60, %r48, 7;
	setp.lt.u32 	%p60, %r49, 8;
	@%p60 bra 	$L__BB7_39;
	cvt.u64.u32 	%rd30, %r550;
	add.s64 	%rd31, %rd53, %rd30;
	shl.b64 	%rd32, %rd31, 2;
	add.s64 	%rd33, %rd2, %rd32;
	ld.global.u32 	%r235, [%rd33];
	setp.gt.s32 	%p61, %r235, 0;
	selp.u32 	%r236, 1, 0, %p61;
	add.s32 	%r237, %r560, %r236;
	ld.global.u32 	%r238, [%rd33+1024];
	setp.gt.s32 	%p62, %r238, 0;
	selp.u32 	%r239, 1, 0, %p62;
	add.s32 	%r240, %r237, %r239;
	ld.global.u32 	%r241, [%rd33+2048];
	setp.gt.s32 	%p63, %r241, 0;
	selp.u32 	%r242, 1, 0, %p63;
	add.s32 	%r243, %r240, %r242;
	ld.global.u32 	%r244, [%rd33+3072];
	setp.gt.s32 	%p64, %r244, 0;
	selp.u32 	%r245, 1, 0, %p64;
	add.s32 	%r246, %r243, %r245;
	ld.global.u32 	%r247, [%rd33+4096];
	setp.gt.s32 	%p65, %r247, 0;
	selp.u32 	%r248, 1, 0, %p65;
	add.s32 	%r249, %r246, %r248;
	ld.global.u32 	%r250, [%rd33+5120];
	setp.gt.s32 	%p66, %r250, 0;
	selp.u32 	%r251, 1, 0, %p66;
	add.s32 	%r252, %r249, %r251;
	ld.global.u32 	%r253, [%rd33+6144];
	setp.gt.s32 	%p67, %r253, 0;
	selp.u32 	%r254, 1, 0, %p67;
	add.s32 	%r255, %r252, %r254;
	ld.global.u32 	%r256, [%rd33+7168];
	setp.gt.s32 	%p68, %r256, 0;
	selp.u32 	%r257, 1, 0, %p68;
	add.s32 	%r560, %r255, %r257;
	add.s32 	%r550, %r550, 2048;
$L__BB7_39:
	setp.eq.s32 	%p69, %r60, 0;
	@%p69 bra 	$L__BB7_45;
	and.b32  	%r66, %r48, 3;
	setp.lt.u32 	%p70, %r60, 4;
	@%p70 bra 	$L__BB7_42;
	cvt.u64.u32 	%rd34, %r550;
	add.s64 	%rd35, %rd53, %rd34;
	shl.b64 	%rd36, %rd35, 2;
	add.s64 	%rd37, %rd2, %rd36;
	ld.global.u32 	%r259, [%rd37];
	setp.gt.s32 	%p71, %r259, 0;
	selp.u32 	%r260, 1, 0, %p71;
	add.s32 	%r261, %r560, %r260;
	ld.global.u32 	%r262, [%rd37+1024];
	setp.gt.s32 	%p72, %r262, 0;
	selp.u32 	%r263, 1, 0, %p72;
	add.s32 	%r264, %r261, %r263;
	ld.global.u32 	%r265, [%rd37+2048];
	setp.gt.s32 	%p73, %r265, 0;
	selp.u32 	%r266, 1, 0, %p73;
	add.s32 	%r267, %r264, %r266;
	ld.global.u32 	%r268, [%rd37+3072];
	setp.gt.s32 	%p74, %r268, 0;
	selp.u32 	%r269, 1, 0, %p74;
	add.s32 	%r560, %r267, %r269;
	add.s32 	%r550, %r550, 1024;
$L__BB7_42:
	setp.eq.s32 	%p75, %r66, 0;
	@%p75 bra 	$L__BB7_45;
	cvt.u64.u32 	%rd38, %r550;
	add.s64 	%rd39, %rd53, %rd38;
	shl.b64 	%rd40, %rd39, 2;
	add.s64 	%rd55, %rd2, %rd40;
	neg.s32 	%r558, %r66;
$L__BB7_44:
	.pragma "nounroll";
	ld.global.u32 	%r270, [%rd55];
	setp.gt.s32 	%p76, %r270, 0;
	selp.u32 	%r271, 1, 0, %p76;
	add.s32 	%r560, %r560, %r271;
	add.s64 	%rd55, %rd55, 1024;
	add.s32 	%r558, %r558, 1;
	setp.ne.s32 	%p77, %r558, 0;
	@%p77 bra 	$L__BB7_44;
$L__BB7_45:
	// begin inline asm
	mov.u32 %r272, %laneid;
	// end inline asm
	mov.b32 	%r275, 1;
	mov.b32 	%r296, 31;
	mov.b32 	%r297, -1;
	// begin inline asm
	shfl.sync.down.b32 %r273, %r560, %r275, %r296, %r297;
	// end inline asm
	setp.gt.s32 	%p78, %r272, 30;
	selp.b32 	%r298, 0, %r273, %p78;
	add.s32 	%r279, %r298, %r560;
	mov.b32 	%r280, 2;
	// begin inline asm
	shfl.sync.down.b32 %r278, %r279, %r280, %r296, %r297;
	// end inline asm
	setp.gt.s32 	%p79, %r272, 29;
	selp.b32 	%r299, 0, %r278, %p79;
	add.s32 	%r284, %r279, %r299;
	mov.b32 	%r285, 4;
	// begin inline asm
	shfl.sync.down.b32 %r283, %r284, %r285, %r296, %r297;
	// end inline asm
	setp.gt.s32 	%p80, %r272, 27;
	selp.b32 	%r300, 0, %r283, %p80;
	add.s32 	%r289, %r284, %r300;
	mov.b32 	%r290, 8;
	// begin inline asm
	shfl.sync.down.b32 %r288, %r289, %r290, %r296, %r297;
	// end inline asm
	setp.gt.s32 	%p81, %r272, 23;
	selp.b32 	%r301, 0, %r288, %p81;
	add.s32 	%r294, %r289, %r301;
	mov.b32 	%r295, 16;
	// begin inline asm
	shfl.sync.down.b32 %r293, %r294, %r295, %r296, %r297;
	// end inline asm
	setp.gt.s32 	%p82, %r272, 15;
	selp.b32 	%r302, 0, %r293, %p82;
	add.s32 	%r561, %r294, %r302;
	setp.ne.s32 	%p83, %r272, 0;
	@%p83 bra 	$L__BB7_47;
	shr.u32 	%r303, %r43, 3;
	and.b32  	%r304, %r303, 124;
	mov.u32 	%r305, _ZZN3cub18CUB_300001_SM_10006detail6reduce28DeviceReduceSingleTileKernelINS2_10policy_hubIiyN4cuda3std3__44plusIiEEE10Policy1000EN6thrust24THRUST_300001_SM_1000_NS6detail15normal_iteratorINSD_10device_ptrIiEEEEPiyS9_ii17ThresholdToBinaryEEvT0_T1_T2_T3_T4_T6_E12temp_storage;
	add.s32 	%r306, %r305, %r304;
	st.shared.u32 	[%r306+8], %r561;
$L__BB7_47:
	bar.sync 	0;
	setp.ne.s32 	%p84, %r43, 0;
	@%p84 bra 	$L__BB7_49;
	ld.shared.u32 	%r307, [_ZZN3cub18CUB_300001_SM_10006detail6reduce28DeviceReduceSingleTileKernelINS2_10policy_hubIiyN4cuda3std3__44plusIiEEE10Policy1000EN6thrust24THRUST_300001_SM_1000_NS6detail15normal_iteratorINSD_10device_ptrIiEEEEPiyS9_ii17ThresholdToBinaryEEvT0_T1_T2_T3_T4_T6_E12temp_storage+12];
	add.s32 	%r308, %r307, %r561;
	ld.shared.u32 	%r309, [_ZZN3cub18CUB_300001_SM_10006detail6reduce28DeviceReduceSingleTileKernelINS2_10policy_hubIiyN4cuda3std3__44plusIiEEE10Policy1000EN6thrust24THRUST_300001_SM_1000_NS6detail15normal_iteratorINSD_10device_ptrIiEEEEPiyS9_ii17ThresholdToBinaryEEvT0_T1_T2_T3_T4_T6_E12temp_storage+16];
	add.s32 	%r310, %r308, %r309;
	ld.shared.u32 	%r311, [_ZZN3cub18CUB_300001_SM_10006detail6reduce28DeviceReduceSingleTileKernelINS2_10policy_hubIiyN4cuda3std3__44plusIiEEE10Policy1000EN6thrust24THRUST_300001_SM_1000_NS6detail15normal_iteratorINSD_10device_ptrIiEEEEPiyS9_ii17ThresholdToBinaryEEvT0_T1_T2_T3_T4_T6_E12temp_storage+20];
	add.s32 	%r312, %r310, %r311;
	ld.shared.u32 	%r313, [_ZZN3cub18CUB_300001_SM_10006detail6reduce28DeviceReduceSingleTileKernelINS2_10policy_hubIiyN4cuda3std3__44plusIiEEE10Policy1000EN6thrust24THRUST_300001_SM_1000_NS6detail15normal_iteratorINSD_10device_ptrIiEEEEPiyS9_ii17ThresholdToBinaryEEvT0_T1_T2_T3_T4_T6_E12temp_storage+24];
	add.s32 	%r314, %r312, %r313;
	ld.shared.u32 	%r315, [_ZZN3cub18CUB_300001_SM_10006detail6reduce28DeviceReduceSingleTileKernelINS2_10policy_hubIiyN4cuda3std3__44plusIiEEE10Policy1000EN6thrust24THRUST_300001_SM_1000_NS6detail15normal_iteratorINSD_10device_ptrIiEEEEPiyS9_ii17ThresholdToBinaryEEvT0_T1_T2_T3_T4_T6_E12temp_storage+28];
	add.s32 	%r316, %r314, %r315;
	ld.shared.u32 	%r317, [_ZZN3cub18CUB_300001_SM_10006detail6reduce28DeviceReduceSingleTileKernelINS2_10policy_hubIiyN4cuda3std3__44plusIiEEE10Policy1000EN6thrust24THRUST_300001_SM_1000_NS6detail15normal_iteratorINSD_10device_ptrIiEEEEPiyS9_ii17ThresholdToBinaryEEvT0_T1_T2_T3_T4_T6_E12temp_storage+32];
	add.s32 	%r318, %r316, %r317;
	ld.shared.u32 	%r319, [_ZZN3cub18CUB_300001_SM_10006detail6reduce28DeviceReduceSingleTileKernelINS2_10policy_hubIiyN4cuda3std3__44plusIiEEE10Policy1000EN6thrust24THRUST_300001_SM_1000_NS6detail15normal_iteratorINSD_10device_ptrIiEEEEPiyS9_ii17ThresholdToBinaryEEvT0_T1_T2_T3_T4_T6_E12temp_storage+36];
	add.s32 	%r561, %r318, %r319;
$L__BB7_49:
	mov.u32 	%r523, %tid.x;
	setp.ne.s32 	%p148, %r523, 0;
	@%p148 bra 	$L__BB7_51;
	add.s32 	%r524, %r561, %r81;
	st.global.u32 	[%rd1], %r524;
$L__BB7_51:
	ret;

}
	// .globl	_ZN3cub18CUB_300001_SM_10006detail6reduce18DeviceReduceKernelINS2_10policy_hubIiyN4cuda3std3__44plusIiEEE10Policy1000EN6thrust24THRUST_300001_SM_1000_NS6detail15normal_iteratorINSD_10device_ptrIiEEEEyS9_i17ThresholdToBinaryEEvT0_PT3_T1_NS0_13GridEvenShareISN_EET2_T4_
.visible .entry _ZN3cub18CUB_300001_SM_10006detail6reduce18DeviceReduceKernelINS2_10policy_hubIiyN4cuda3std3__44plusIiEEE10Policy1000EN6thrust24THRUST_300001_SM_1000_NS6detail15normal_iteratorINSD_10device_ptrIiEEEEyS9_i17ThresholdToBinaryEEvT0_PT3_T1_NS0_13GridEvenShareISN_EET2_T4_(
	.param .align 8 .b8 _ZN3cub18CUB_300001_SM_10006detail6reduce18DeviceReduceKernelINS2_10policy_hubIiyN4cuda3std3__44plusIiEEE10Policy1000EN6thrust24THRUST_300001_SM_1000_NS6detail15normal_iteratorINSD_10device_ptrIiEEEEyS9_i17ThresholdToBinaryEEvT0_PT3_T1_NS0_13GridEvenShareISN_EET2_T4__param_0[8],
	.param .u64 .ptr .align 1 _ZN3cub18CUB_300001_SM_10006detail6reduce18DeviceReduceKernelINS2_10policy_hubIiyN4cuda3std3__44plusIiEEE10Policy1000EN6thrust24THRUST_300001_SM_1000_NS6detail15normal_iteratorINSD_10device_ptrIiEEEEyS9_i17ThresholdToBinaryEEvT0_PT3_T1_NS0_13GridEvenShareISN_EET2_T4__param_1,
	.param .u64 _ZN3cub18CUB_300001_SM_10006detail6reduce18DeviceReduceKernelINS2_10policy_hubIiyN4cuda3std3__44plusIiEEE10Policy1000EN6thrust24THRUST_300001_SM_1000_NS6detail15normal_iteratorINSD_10device_ptrIiEEEEyS9_i17ThresholdToBinaryEEvT0_PT3_T1_NS0_13GridEvenShareISN_EET2_T4__param_2,
	.param .align 8 .b8 _ZN3cub18CUB_300001_SM_10006detail6reduce18DeviceReduceKernelINS2_10policy_hubIiyN4cuda3std3__44plusIiEEE10Policy1000EN6thrust24THRUST_300001_SM_1000_NS6detail15normal_iteratorINSD_10device_ptrIiEEEEyS9_i17ThresholdToBinaryEEvT0_PT3_T1_NS0_13GridEvenShareISN_EET2_T4__param_3[72],
	.param .align 1 .b8 _ZN3cub18CUB_300001_SM_10006detail6reduce18DeviceReduceKernelINS2_10policy_hubIiyN4cuda3std3__44plusIiEEE10Policy1000EN6thrust24THRUST_300001_SM_1000_NS6detail15normal_iteratorINSD_10device_ptrIiEEEEyS9_i17ThresholdToBinaryEEvT0_PT3_T1_NS0_13GridEvenShareISN_EET2_T4__param_4[1],
	.param .align 1 .b8 _ZN3cub18CUB_300001_SM_10006detail6reduce18DeviceReduceKernelINS2_10policy_hubIiyN4cuda3std3__44plusIiEEE10Policy1000EN6thrust24THRUST_300001_SM_1000_NS6detail15normal_iteratorINSD_10device_ptrIiEEEEyS9_i17ThresholdToBinaryEEvT0_PT3_T1_NS0_13GridEvenShareISN_EET2_T4__param_5[1]
)
.maxntid 256
{
	.reg .pred 	%p<148>;
	.reg .b16 	%rs<4>;
	.reg .b32 	%r<593>;
	.reg .b64 	%rd<78>;
	// demoted variable
	.shared .align 4 .b8 _ZZN3cub18CUB_300001_SM_10006detail6reduce18DeviceReduceKernelINS2_10policy_hubIiyN4cuda3std3__44plusIiEEE10Policy1000EN6thrust24THRUST_300001_SM_1000_NS6detail15normal_iteratorINSD_10device_ptrIiEEEEyS9_i17ThresholdToBinaryEEvT0_PT3_T1_NS0_13GridEvenShareISN_EET2_T4_E12temp_storage[44];
	ld.param.u64 	%rd1, [_ZN3cub18CUB_300001_SM_10006detail6reduce18DeviceReduceKernelINS2_10policy_hubIiyN4cuda3std3__44plusIiEEE10Policy1000EN6thrust24THRUST_300001_SM_1000_NS6detail15normal_iteratorINSD_10device_ptrIiEEEEyS9_i17ThresholdToBinaryEEvT0_PT3_T1_NS0_13GridEvenShareISN_EET2_T4__param_3+32];
	ld.param.u32 	%r1, [_ZN3cub18CUB_300001_SM_10006detail6reduce18DeviceReduceKernelINS2_10policy_hubIiyN4cuda3std3__44plusIiEEE10Policy1000EN6thrust24THRUST_300001_SM_1000_NS6detail15normal_iteratorINSD_10device_ptrIiEEEEyS9_i17ThresholdToBinaryEEvT0_PT3_T1_NS0_13GridEvenShareISN_EET2_T4__param_3+40];
	ld.param.u64 	%rd25, [_ZN3cub18CUB_300001_SM_10006detail6reduce18DeviceReduceKernelINS2_10policy_hubIiyN4cuda3std3__44plusIiEEE10Policy1000EN6thrust24THRUST_300001_SM_1000_NS6detail15normal_iteratorINSD_10device_ptrIiEEEEyS9_i17ThresholdToBinaryEEvT0_PT3_T1_NS0_13GridEvenShareISN_EET2_T4__param_0];
	cvta.to.global.u64 	%rd2, %rd25;
	mov.u32 	%r2, %ctaid.x;
	shl.b32 	%r88, %r1, 12;
	cvt.s64.s32 	%rd3, %r88;
	shl.b32 	%r89, %r2, 12;
	cvt.u64.u32 	%rd4, %r89;
	sub.s64 	%rd5, %rd1, %rd4;
	setp.gt.u64 	%p1, %rd5, 4095;
	@%p1 bra 	$L__BB8_25;
	cvt.u32.u64 	%r348, %rd4;
	cvt.u32.u64 	%r3, %rd1;
	sub.s32 	%r4, %r3, %r348;
	mov.u32 	%r5, %tid.x;
	setp.ge.s32 	%p84, %r5, %r4;
	mov.b32 	%r573, 0;
	mov.u32 	%r562, %r5;
	@%p84 bra 	$L__BB8_3;
	add.s32 	%r350, %r348, %r5;
	mul.wide.u32 	%rd51, %r350, 4;
	add.s64 	%rd52, %rd2, %rd51;
	ld.global.u32 	%r351, [%rd52];
	setp.gt.s32 	%p85, %r351, 0;
	selp.u32 	%r573, 1, 0, %p85;
	add.s32 	%r562, %r5, 256;
$L__BB8_3:
	setp.ge.s32 	%p86, %r562, %r4;
	@%p86 bra 	$L__BB8_16;
	not.b32 	%r354, %r562;
	add.s32 	%r355, %r354, %r3;
	sub.s32 	%r356, %r355, %r348;
	shr.u32 	%r357, %r356, 8;
	add.s32 	%r10, %r357, 1;
	and.b32  	%r11, %r10, 15;
	setp.lt.u32 	%p87, %r356, 3840;
	@%p87 bra 	$L__BB8_7;
	and.b32  	%r358, %r10, 33554416;
	neg.s32 	%r558, %r358;
	mul.wide.u32 	%rd53, %r2, 16384;
	mul.wide.u32 	%rd54, %r562, 4;
	or.b64  	%rd55, %rd53, %rd54;
	add.s64 	%rd56, %rd55, %rd2;
	add.s64 	%rd72, %rd56, 8192;
$L__BB8_6:
	.pragma "nounroll";
	ld.global.u32 	%r359, [%rd72+-8192];
	setp.gt.s32 	%p88, %r359, 0;
	selp.u32 	%r360, 1, 0, %p88;
	add.s32 	%r361, %r573, %r360;
	ld.global.u32 	%r362, [%rd72+-7168];
	setp.gt.s32 	%p89, %r362, 0;
	selp.u32 	%r363, 1, 0, %p89;
	add.s32 	%r364, %r361, %r363;
	ld.global.u32 	%r365, [%rd72+-6144];
	setp.gt.s32 	%p90, %r365, 0;
	selp.u32 	%r366, 1, 0, %p90;
	add.s32 	%r367, %r364, %r366;
	ld.global.u32 	%r368, [%rd72+-5120];
	setp.gt.s32 	%p91, %r368, 0;
	selp.u32 	%r369, 1, 0, %p91;
	add.s32 	%r370, %r367, %r369;
	ld.global.u32 	%r371, [%rd72+-4096];
	setp.gt.s32 	%p92, %r371, 0;
	selp.u32 	%r372, 1, 0, %p92;
	add.s32 	%r373, %r370, %r372;
	ld.global.u32 	%r374, [%rd72+-3072];
	setp.gt.s32 	%p93, %r374, 0;
	selp.u32 	%r375, 1, 0, %p93;
	add.s32 	%r376, %r373, %r375;
	ld.global.u32 	%r377, [%rd72+-2048];
	setp.gt.s32 	%p94, %r377, 0;
	selp.u32 	%r378, 1, 0, %p94;
	add.s32 	%r379, %r376, %r378;
	ld.global.u32 	%r380, [%rd72+-1024];
	setp.gt.s32 	%p95, %r380, 0;
	selp.u32 	%r381, 1, 0, %p95;
	add.s32 	%r382, %r379, %r381;
	ld.global.u32 	%r383, [%rd72];
	setp.gt.s32 	%p96, %r383, 0;
	selp.u32 	%r384, 1, 0, %p96;
	add.s32 	%r385, %r382, %r384;
	ld.global.u32 	%r386, [%rd72+1024];
	setp.gt.s32 	%p97, %r386, 0;
	selp.u32 	%r387, 1, 0, %p97;
	add.s32 	%r388, %r385, %r387;
	ld.global.u32 	%r389, [%rd72+2048];
	setp.gt.s32 	%p98, %r389, 0;
	selp.u32 	%r390, 1, 0, %p98;
	add.s32 	%r391, %r388, %r390;
	ld.global.u32 	%r392, [%rd72+3072];
	setp.gt.s32 	%p99, %r392, 0;
	selp.u32 	%r393, 1, 0, %p99;
	add.s32 	%r394, %r391, %r393;
	ld.global.u32 	%r395, [%rd72+4096];
	setp.gt.s32 	%p100, %r395, 0;
	selp.u32 	%r396, 1, 0, %p100;
	add.s32 	%r397, %r394, %r396;
	ld.global.u32 	%r398, [%rd72+5120];
	setp.gt.s32 	%p101, %r398, 0;
	selp.u32 	%r399, 1, 0, %p101;
	add.s32 	%r400, %r397, %r399;
	ld.global.u32 	%r401, [%rd72+6144];
	setp.gt.s32 	%p102, %r401, 0;
	selp.u32 	%r402, 1, 0, %p102;
	add.s32 	%r403, %r400, %r402;
	ld.global.u32 	%r404, [%rd72+7168];
	setp.gt.s32 	%p103, %r404, 0;
	selp.u32 	%r405, 1, 0, %p103;
	add.s32 	%r573, %r403, %r405;
	add.s32 	%r562, %r562, 4096;
	add.s32 	%r558, %r558, 16;
	add.s64 	%rd72, %rd72, 16384;
	setp.ne.s32 	%p104, %r558, 0;
	@%p104 bra 	$L__BB8_6;
$L__BB8_7:
	setp.eq.s32 	%p105, %r11, 0;
	@%p105 bra 	$L__BB8_16;
	and.b32  	%r22, %r10, 7;
	setp.lt.u32 	%p106, %r11, 8;
	@%p106 bra 	$L__BB8_10;
	cvt.s64.s32 	%rd57, %r562;
	add.s64 	%rd58, %rd57, %rd4;
	shl.b64 	%rd59, %rd58, 2;
	add.s64 	%rd60, %rd2, %rd59;
	ld.global.u32 	%r407, [%rd60];
	setp.gt.s32 	%p107, %r407, 0;
	selp.u32 	%r408, 1, 0, %p107;
	add.s32 	%r409, %r573, %r408;
	ld.global.u32 	%r410, [%rd60+1024];
	setp.gt.s32 	%p108, %r410, 0;
	selp.u32 	%r411, 1, 0, %p108;
	add.s32 	%r412, %r409, %r411;
	ld.global.u32 	%r413, [%rd60+2048];
	setp.gt.s32 	%p109, %r413, 0;
	selp.u32 	%r414, 1, 0, %p109;
	add.s32 	%r415, %r412, %r414;
	ld.global.u32 	%r416, [%rd60+3072];
	setp.gt.s32 	%p110, %r416, 0;
	selp.u32 	%r417, 1, 0, %p110;
	add.s32 	%r418, %r415, %r417;
	ld.global.u32 	%r419, [%rd60+4096];
	setp.gt.s32 	%p111, %r419, 0;
	selp.u32 	%r420, 1, 0, %p111;
	add.s32 	%r421, %r418, %r420;
	ld.global.u32 	%r422, [%rd60+5120];
	setp.gt.s32 	%p112, %r422, 0;
	selp.u32 	%r423, 1, 0, %p112;
	add.s32 	%r424, %r421, %r423;
	ld.global.u32 	%r425, [%rd60+6144];
	setp.gt.s32 	%p113, %r425, 0;
	selp.u32 	%r426, 1, 0, %p113;
	add.s32 	%r427, %r424, %r426;
	ld.global.u32 	%r428, [%rd60+7168];
	setp.gt.s32 	%p114, %r428, 0;
	selp.u32 	%r429, 1, 0, %p114;
	add.s32 	%r573, %r427, %r429;
	add.s32 	%r562, %r562, 2048;
$L__BB8_10:
	setp.eq.s32 	%p115, %r22, 0;
	@%p115 bra 	$L__BB8_16;
	and.b32  	%r28, %r10, 3;
	setp.lt.u32 	%p116, %r22, 4;
	@%p116 bra 	$L__BB8_13;
	cvt.s64.s32 	%rd61, %r562;
	add.s64 	%rd62, %rd61, %rd4;
	shl.b64 	%rd63, %rd62, 2;
	add.s64 	%rd64, %rd2, %rd63;
	ld.global.u32 	%r431, [%rd64];
	setp.gt.s32 	%p117, %r431, 0;
	selp.u32 	%r432, 1, 0, %p117;
	add.s32 	%r433, %r573, %r432;
	ld.global.u32 	%r434, [%rd64+1024];
	setp.gt.s32 	%p118, %r434, 0;
	selp.u32 	%r435, 1, 0, %p118;
	add.s32 	%r436, %r433, %r435;
	ld.global.u32 	%r437, [%rd64+2048];
	setp.gt.s32 	%p119, %r437, 0;
	selp.u32 	%r438, 1, 0, %p119;
	add.s32 	%r439, %r436, %r438;
	ld.global.u32 	%r440, [%rd64+3072];
	setp.gt.s32 	%p120, %r440, 0;
	selp.u32 	%r441, 1, 0, %p120;
	add.s32 	%r573, %r439, %r441;
	add.s32 	%r562, %r562, 1024;
$L__BB8_13:
	setp.eq.s32 	%p121, %r28, 0;
	@%p121 bra 	$L__BB8_16;
	mul.wide.u32 	%rd65, %r2, 16384;
	add.s64 	%rd9, %rd2, %rd65;
	neg.s32 	%r570, %r28;
$L__BB8_15:
	.pragma "nounroll";
	mul.wide.s32 	%rd66, %r562, 4;
	add.s64 	%rd67, %rd9, %rd66;
	ld.global.u32 	%r442, [%rd67];
	setp.gt.s32 	%p122, %r442, 0;
	selp.u32 	%r443, 1, 0, %p122;
	add.s32 	%r573, %r573, %r443;
	add.s32 	%r562, %r562, 256;
	add.s32 	%r570, %r570, 1;
	setp.ne.s32 	%p123, %r570, 0;
	@%p123 bra 	$L__BB8_15;
$L__BB8_16:
	setp.lt.s32 	%p124, %r4, 256;
	@%p124 bra 	$L__BB8_21;
	// begin inline asm
	mov.u32 %r507, %laneid;
	// end inline asm
	mov.b32 	%r510, 1;
	mov.b32 	%r531, 31;
	mov.b32 	%r532, -1;
	// begin inline asm
	shfl.sync.down.b32 %r508, %r573, %r510, %r531, %r532;
	// end inline asm
	setp.gt.s32 	%p140, %r507, 30;
	selp.b32 	%r533, 0, %r508, %p140;
	add.s32 	%r514, %r533, %r573;
	mov.b32 	%r515, 2;
	// begin inline asm
	shfl.sync.down.b32 %r513, %r514, %r515, %r531, %r532;
	// end inline asm
	setp.gt.s32 	%p141, %r507, 29;
	selp.b32 	%r534, 0, %r513, %p141;
	add.s32 	%r519, %r514, %r534;
	mov.b32 	%r520, 4;
	// begin inline asm
	shfl.sync.down.b32 %r518, %r519, %r520, %r531, %r532;
	// end inline asm
	setp.gt.s32 	%p142, %r507, 27;
	selp.b32 	%r535, 0, %r518, %p142;
	add.s32 	%r524, %r519, %r535;
	mov.b32 	%r525, 8;
	// begin inline asm
	shfl.sync.down.b32 %r523, %r524, %r525, %r531, %r532;
	// end inline asm
	setp.gt.s32 	%p143, %r507, 23;
	selp.b32 	%r536, 0, %r523, %p143;
	add.s32 	%r529, %r524, %r536;
	mov.b32 	%r530, 16;
	// begin inline asm
	shfl.sync.down.b32 %r528, %r529, %r530, %r531, %r532;
	// end inline asm
	setp.gt.s32 	%p144, %r507, 15;
	selp.b32 	%r537, 0, %r528, %p144;
	add.s32 	%r592, %r529, %r537;
	setp.ne.s32 	%p145, %r507, 0;
	@%p145 bra 	$L__BB8_19;
	shr.u32 	%r538, %r5, 3;
	and.b32  	%r539, %r538, 124;
	mov.u32 	%r540, _ZZN3cub18CUB_300001_SM_10006detail6reduce18DeviceReduceKernelINS2_10policy_hubIiyN4cuda3std3__44plusIiEEE10Policy1000EN6thrust24THRUST_300001_SM_1000_NS6detail15normal_iteratorINSD_10device_ptrIiEEEEyS9_i17ThresholdToBinaryEEvT0_PT3_T1_NS0_13GridEvenShareISN_EET2_T4_E12temp_storage;
	add.s32 	%r541, %r540, %r539;
	st.shared.u32 	[%r541+8], %r592;
$L__BB8_19:
	bar.sync 	0;
	setp.ne.s32 	%p146, %r5, 0;
	@%p146 bra 	$L__BB8_46;
	ld.shared.u32 	%r542, [_ZZN3cub18CUB_300001_SM_10006detail6reduce18DeviceReduceKernelINS2_10policy_hubIiyN4cuda3std3__44plusIiEEE10Policy1000EN6thrust24THRUST_300001_SM_1000_NS6detail15normal_iteratorINSD_10device_ptrIiEEEEyS9_i17ThresholdToBinaryEEvT0_PT3_T1_NS0_13GridEvenShareISN_EET2_T4_E12temp_storage+12];
	add.s32 	%r543, %r542, %r592;
	ld.shared.u32 	%r544, [_ZZN3cub18CUB_300001_SM_10006detail6reduce18DeviceReduceKernelINS2_10policy_hubIiyN4cuda3std3__44plusIiEEE10Policy1000EN6thrust24THRUST_300001_SM_1000_NS6detail15normal_iteratorINSD_10device_ptrIiEEEEyS9_i17ThresholdToBinaryEEvT0_PT3_T1_NS0_13GridEvenShareISN_EET2_T4_E12temp_storage+16];
	add.s32 	%r545, %r543, %r544;
	ld.shared.u32 	%r546, [_ZZN3cub18CUB_300001_SM_10006detail6reduce18DeviceReduceKernelINS2_10policy_hubIiyN4cuda3std3__44plusIiEEE10Policy1000EN6thrust24THRUST_300001_SM_1000_NS6detail15normal_iteratorINSD_10device_ptrIiEEEEyS9_i17ThresholdToBinaryEEvT0_PT3_T1_NS0_13GridEvenShareISN_EET2_T4_E12temp_storage+20];
	add.s32 	%r547, %r545, %r546;
	ld.shared.u32 	%r548, [_ZZN3cub18CUB_300001_SM_10006detail6reduce18DeviceReduceKernelINS2_10policy_hubIiyN4cuda3std3__44plusIiEEE10Policy1000EN6thrust24THRUST_300001_SM_1000_NS6detail15normal_iteratorINSD_10device_ptrIiEEEEyS9_i17ThresholdToBinaryEEvT0_PT3_T1_NS0_13GridEvenShareISN_EET2_T4_E12temp_storage+24];
	add.s32 	%r549, %r547, %r548;
	ld.shared.u32 	%r550, [_ZZN3cub18CUB_300001_SM_10006detail6reduce18DeviceReduceKernelINS2_10policy_hubIiyN4cuda3std3__44plusIiEEE10Policy1000EN6thrust24THRUST_300001_SM_1000_NS6detail15normal_iteratorINSD_10device_ptrIiEEEEyS9_i17ThresholdToBinaryEEvT0_PT3_T1_NS0_13GridEvenShareISN_EET2_T4_E12temp_storage+28];
	add.s32 	%r551, %r549, %r550;
	ld.shared.u32 	%r552, [_ZZN3cub18CUB_300001_SM_10006detail6reduce18DeviceReduceKernelINS2_10policy_hubIiyN4cuda3std3__44plusIiEEE10Policy1000EN6thrust24THRUST_300001_SM_1000_NS6detail15normal_iteratorINSD_10device_ptrIiEEEEyS9_i17ThresholdToBinaryEEvT0_PT3_T1_NS0_13GridEvenShareISN_EET2_T4_E12temp_storage+32];
	add.s32 	%r553, %r551, %r552;
	ld.shared.u32 	%r554, [_ZZN3cub18CUB_300001_SM_10006detail6reduce18DeviceReduceKernelINS2_10policy_hubIiyN4cuda3std3__44plusIiEEE10Policy1000EN6thrust24THRUST_300001_SM_1000_NS6detail15normal_iteratorINSD_10device_ptrIiEEEEyS9_i17ThresholdToBinaryEEvT0_PT3_T1_NS0_13GridEvenShareISN_EET2_T4_E12temp_storage+36];
	add.s32 	%r592, %r553, %r554;
	bra.uni 	$L__BB8_46;
$L__BB8_21:
	// begin inline asm
	mov.u32 %r444, %laneid;
	// end inline asm
	and.b32  	%r470, %r5, 992;
	add.s32 	%r471, %r470, 32;
	setp.gt.s32 	%p125, %r471, %r4;
	not.b32 	%r472, %r470;
	add.s32 	%r473, %r4, %r472;
	selp.b32 	%r468, %r473, 31, %p125;
	mov.b32 	%r447, 1;
	mov.b32 	%r469, -1;
	// begin inline asm
	shfl.sync.down.b32 %r445, %r573, %r447, %r468, %r469;
	// end inline asm
	setp.lt.s32 	%p126, %r444, %r468;
	selp.b32 	%r474, %r445, 0, %p126;
	add.s32 	%r451, %r474, %r573;
	mov.b32 	%r452, 2;
	// begin inline asm
	shfl.sync.down.b32 %r450, %r451, %r452, %r468, %r469;
	// end inline asm
	add.s32 	%r475, %r444, 2;
	setp.gt.s32 	%p127, %r475, %r468;
	selp.b32 	%r476, 0, %r450, %p127;
	add.s32 	%r456, %r451, %r476;
	mov.b32 	%r457, 4;
	// begin inline asm
	shfl.sync.down.b32 %r455, %r456, %r457, %r468, %r469;
	// end inline asm
	add.s32 	%r477, %r444, 4;
	setp.gt.s32 	%p128, %r477, %r468;
	selp.b32 	%r478, 0, %r455, %p128;
	add.s32 	%r461, %r456, %r478;
	mov.b32 	%r462, 8;
	// begin inline asm
	shfl.sync.down.b32 %r460, %r461, %r462, %r468, %r469;
	// end inline asm
	add.s32 	%r479, %r444, 8;
	setp.gt.s32 	%p129, %r479, %r468;
	selp.b32 	%r480, 0, %r460, %p129;
	add.s32 	%r466, %r461, %r480;
	mov.b32 	%r467, 16;
	// begin inline asm
	shfl.sync.down.b32 %r465, %r466, %r467, %r468, %r469;
	// end inline asm
	add.s32 	%r481, %r444, 16;
	setp.gt.s32 	%p130, %r481, %r468;
	selp.b32 	%r482, 0, %r465, %p130;
	add.s32 	%r592, %r466, %r482;
	setp.ne.s32 	%p131, %r444, 0;
	@%p131 bra 	$L__BB8_23;
	shr.u32 	%r483, %r5, 3;
	and.b32  	%r484, %r483, 124;
	mov.u32 	%r485, _ZZN3cub18CUB_300001_SM_10006detail6reduce18DeviceReduceKernelINS2_10policy_hubIiyN4cuda3std3__44plusIiEEE10Policy1000EN6thrust24THRUST_300001_SM_1000_NS6detail15normal_iteratorINSD_10device_ptrIiEEEEyS9_i17ThresholdToBinaryEEvT0_PT3_T1_NS0_13GridEvenShareISN_EET2_T4_E12temp_storage;
	add.s32 	%r486, %r485, %r484;
	st.shared.u32 	[%r486+8], %r592;
$L__BB8_23:
	bar.sync 	0;
	setp.ne.s32 	%p132, %r5, 0;
	@%p132 bra 	$L__BB8_46;
	setp.gt.s32 	%p133, %r4, 32;
	ld.shared.u32 	%r487, [_ZZN3cub18CUB_300001_SM_10006detail6reduce18DeviceReduceKernelINS2_10policy_hubIiyN4cuda3std3__44plusIiEEE10Policy1000EN6thrust24THRUST_300001_SM_1000_NS6detail15normal_iteratorINSD_10device_ptrIiEEEEyS9_i17ThresholdToBinaryEEvT0_PT3_T1_NS0_13GridEvenShareISN_EET2_T4_E12temp_storage+12];
	selp.b32 	%r488, %r487, 0, %p133;
	add.s32 	%r489, %r488, %r592;
	setp.gt.s32 	%p134, %r4, 64;
	ld.shared.u32 	%r490, [_ZZN3cub18CUB_300001_SM_10006detail6reduce18DeviceReduceKernelINS2_10policy_hubIiyN4cuda3std3__44plusIiEEE10Policy1000EN6thrust24THRUST_300001_SM_1000_NS6detail15normal_iteratorINSD_10device_ptrIiEEEEyS9_i17ThresholdToBinaryEEvT0_PT3_T1_NS0_13GridEvenShareISN_EET2_T4_E12temp_storage+16];
	selp.b32 	%r491, %r490, 0, %p134;
	add.s32 	%r492, %r489, %r491;
	setp.gt.s32 	%p135, %r4, 96;
	ld.shared.u32 	%r493, [_ZZN3cub18CUB_300001_SM_10006detail6reduce18DeviceReduceKernelINS2_10policy_hubIiyN4cuda3std3__44plusIiEEE10Policy1000EN6thrust24THRUST_300001_SM_1000_NS6detail15normal_iteratorINSD_10device_ptrIiEEEEyS9_i17ThresholdToBinaryEEvT0_PT3_T1_NS0_13GridEvenShareISN_EET2_T4_E12temp_storage+20];
	selp.b32 	%r494, %r493, 0, %p135;
	add.s32 	%r495, %r492, %r494;
	setp.gt.s32 	%p136, %r4, 128;
	ld.shared.u32 	%r496, [_ZZN3cub18CUB_300001_SM_10006detail6reduce18DeviceReduceKernelINS2_10policy_hubIiyN4cuda3std3__44plusIiEEE10Policy1000EN6thrust24THRUST_300001_SM_1000_NS6detail15normal_iteratorINSD_10device_ptrIiEEEEyS9_i17ThresholdToBinaryEEvT0_PT3_T1_NS0_13GridEvenShareISN_EET2_T4_E12temp_storage+24];
	selp.b32 	%r497, %r496, 0, %p136;
	add.s32 	%r498, %r495, %r497;
	setp.gt.s32 	%p137, %r4, 160;
	ld.shared.u32 	%r499, [_ZZN3cub18CUB_300001_SM_10006detail6reduce18DeviceReduceKernelINS2_10policy_hubIiyN4cuda3std3__44plusIiEEE10Policy1000EN6thrust24THRUST_300001_SM_1000_NS6detail15normal_iteratorINSD_10device_ptrIiEEEEyS9_i17ThresholdToBinaryEEvT0_PT3_T1_NS0_13GridEvenShareISN_EET2_T4_E12temp_storage+28];
	selp.b32 	%r500, %r499, 0, %p137;
	add.s32 	%r501, %r498, %r500;
	setp.gt.s32 	%p138, %r4, 192;
	ld.shared.u32 	%r502, [_ZZN3cub18CUB_300001_SM_10006detail6reduce18DeviceReduceKernelINS2_10policy_hubIiyN4cuda3std3__44plusIiEEE10Policy1000EN6thrust24THRUST_300001_SM_1000_NS6detail15normal_iteratorINSD_10device_ptrIiEEEEyS9_i17ThresholdToBinaryEEvT0_PT3_T1_NS0_13GridEvenShareISN_EET2_T4_E12temp_storage+32];
	selp.b32 	%r503, %r502, 0, %p138;
	add.s32 	%r504, %r501, %r503;
	setp.gt.s32 	%p139, %r4, 224;
	ld.shared.u32 	%r505, [_ZZN3cub18CUB_300001_SM_10006detail6reduce18DeviceReduceKernelINS2_10policy_hubIiyN4cuda3std3__44plusIiEEE10Policy1000EN6thrust24THRUST_300001_SM_1000_NS6detail15normal_iteratorINSD_10device_ptrIiEEEEyS9_i17ThresholdToBinaryEEvT0_PT3_T1_NS0_13GridEvenShareISN_EET2_T4_E12temp_storage+36];
	selp.b32 	%r506, %r505, 0, %p139;
	add.s32 	%r592, %r504, %r506;
	bra.uni 	$L__BB8_46;
$L__BB8_25:
	cvt.u32.u64 	%r90, %rd4;
	mov.u32 	%r46, %tid.x;
	add.s32 	%r91, %r46, %r90;
	mul.wide.u32 	%rd26, %r91, 4;
	add.s64 	%rd27, %rd2, %rd26;
	ld.global.u32 	%r92, [%rd27];
	setp.gt.s32 	%p2, %r92, 0;
	selp.u32 	%r93, 1, 0, %p2;
	ld.global.u32 	%r94, [%rd27+1024];
	setp.gt.s32 	%p3, %r94, 0;
	selp.u32 	%r95, 1, 0, %p3;
	ld.global.u32 	%r96, [%rd27+2048];
	setp.gt.s32 	%p4, %r96, 0;
	selp.u32 	%r97, 1, 0, %p4;
	ld.global.u32 	%r98, [%rd27+3072];
	setp.gt.s32 	%p5, %r98, 0;
	selp.u32 	%r99, 1, 0, %p5;
	ld.global.u32 	%r100, [%rd27+4096];
	setp.gt.s32 	%p6, %r100, 0;
	selp.u32 	%r101, 1, 0, %p6;
	ld.global.u32 	%r102, [%rd27+5120];
	setp.gt.s32 	%p7, %r102, 0;
	selp.u32 	%r103, 1, 0, %p7;
	ld.global.u32 	%r104, [%rd27+6144];
	setp.gt.s32 	%p8, %r104, 0;
	selp.u32 	%r105, 1, 0, %p8;
	ld.global.u32 	%r106, [%rd27+7168];
	setp.gt.s32 	%p9, %r106, 0;
	selp.u32 	%r107, 1, 0, %p9;
	ld.global.u32 	%r108, [%rd27+8192];
	setp.gt.s32 	%p10, %r108, 0;
	selp.u32 	%r109, 1, 0, %p10;
	ld.global.u32 	%r110, [%rd27+9216];
	setp.gt.s32 	%p11, %r110, 0;
	selp.u32 	%r111, 1, 0, %p11;
	ld.global.u32 	%r112, [%rd27+10240];
	setp.gt.s32 	%p12, %r112, 0;
	selp.u32 	%r113, 1, 0, %p12;
	ld.global.u32 	%r114, [%rd27+11264];
	setp.gt.s32 	%p13, %r114, 0;
	selp.u32 	%r115, 1, 0, %p13;
	ld.global.u32 	%r116, [%rd27+12288];
	setp.gt.s32 	%p14, %r116, 0;
	selp.u32 	%r117, 1, 0, %p14;
	ld.global.u32 	%r118, [%rd27+13312];
	setp.gt.s32 	%p15, %r118, 0;
	selp.u32 	%r119, 1, 0, %p15;
	ld.global.u32 	%r120, [%rd27+14336];
	setp.gt.s32 	%p16, %r120, 0;
	selp.u32 	%r121, 1, 0, %p16;
	ld.global.u32 	%r122, [%rd27+15360];
	setp.gt.s32 	%p17, %r122, 0;
	selp.u32 	%r123, 1, 0, %p17;
	add.s32 	%r124, %r95, %r93;
	add.s32 	%r125, %r124, %r97;
	add.s32 	%r126, %r125, %r99;
	add.s32 	%r127, %r126, %r101;
	add.s32 	%r128, %r127, %r103;
	add.s32 	%r129, %r128, %r105;
	add.s32 	%r130, %r129, %r107;
	add.s32 	%r131, %r130, %r109;
	add.s32 	%r132, %r131, %r111;
	add.s32 	%r133, %r132, %r113;
	add.s32 	%r134, %r133, %r115;
	add.s32 	%r135, %r134, %r117;
	add.s32 	%r136, %r135, %r119;
	add.s32 	%r137, %r136, %r121;
	add.s32 	%r591, %r137, %r123;
	setp.lt.u64 	%p18, %rd5, %rd3;
	@%p18 bra 	$L__BB8_42;
	cvt.u32.u64 	%r139, %rd3;
	cvt.u64.u32 	%rd28, %r46;
	add.s64 	%rd74, %rd4, %rd3;
	cvt.u32.u64 	%r48, %rd1;
	not.b32 	%r141, %r46;
	add.s32 	%r142, %r141, %r48;
	sub.s32 	%r143, %r142, %r139;
	sub.s32 	%r574, %r143, %r90;
	add.s64 	%rd29, %rd74, %rd28;
	shl.b64 	%rd30, %rd29, 2;
	add.s64 	%rd31, %rd30, %rd2;
	add.s64 	%rd73, %rd31, 8192;
	mov.b32 	%r575, 0;
	shl.b32 	%r144, %r1, 12;
	mov.u64 	%rd75, %rd4;
$L__BB8_27:
	cvt.s64.s32 	%rd15, %r144;
	add.s64 	%rd75, %rd75, %rd15;
	add.s64 	%rd32, %rd1, -4096;
	setp.gt.u64 	%p19, %rd75, %rd32;
	@%p19 bra 	$L__BB8_29;
	shl.b32 	%r145, %r1, 12;
	cvt.s64.s32 	%rd33, %r145;
	cvt.u64.u32 	%rd34, %r46;
	add.s64 	%rd35, %rd75, %rd34;
	shl.b64 	%rd36, %rd35, 2;
	add.s64 	%rd37, %rd2, %rd36;
	ld.global.u32 	%r146, [%rd37];
	setp.gt.s32 	%p20, %r146, 0;
	selp.u32 	%r147, 1, 0, %p20;
	ld.global.u32 	%r148, [%rd37+1024];
	setp.gt.s32 	%p21, %r148, 0;
	selp.u32 	%r149, 1, 0, %p21;
	ld.global.u32 	%r150, [%rd37+2048];
	setp.gt.s32 	%p22, %r150, 0;
	selp.u32 	%r151, 1, 0, %p22;
	ld.global.u32 	%r152, [%rd37+3072];
	setp.gt.s32 	%p23, %r152, 0;
	selp.u32 	%r153, 1, 0, %p23;
	ld.global.u32 	%r154, [%rd37+4096];
	setp.gt.s32 	%p24, %r154, 0;
	selp.u32 	%r155, 1, 0, %p24;
	ld.global.u32 	%r156, [%rd37+5120];
	setp.gt.s32 	%p25, %r156, 0;
	selp.u32 	%r157, 1, 0, %p25;
	ld.global.u32 	%r158, [%rd37+6144];
	setp.gt.s32 	%p26, %r158, 0;
	selp.u32 	%r159, 1, 0, %p26;
	ld.global.u32 	%r160, [%rd37+7168];
	setp.gt.s32 	%p27, %r160, 0;
	selp.u32 	%r161, 1, 0, %p27;
	ld.global.u32 	%r162, [%rd37+8192];
	setp.gt.s32 	%p28, %r162, 0;
	selp.u32 	%r163, 1, 0, %p28;
	ld.global.u32 	%r164, [%rd37+9216];
	setp.gt.s32 	%p29, %r164, 0;
	selp.u32 	%r165, 1, 0, %p29;
	ld.global.u32 	%r166, [%rd37+10240];
	setp.gt.s32 	%p30, %r166, 0;
	selp.u32 	%r167, 1, 0, %p30;
	ld.global.u32 	%r168, [%rd37+11264];
	setp.gt.s32 	%p31, %r168, 0;
	selp.u32 	%r169, 1, 0, %p31;
	ld.global.u32 	%r170, [%rd37+12288];
	setp.gt.s32 	%p32, %r170, 0;
	selp.u32 	%r171, 1, 0, %p32;
	ld.global.u32 	%r172, [%rd37+13312];
	setp.gt.s32 	%p33, %r172, 0;
	selp.u32 	%r173, 1, 0, %p33;
	ld.global.u32 	%r174, [%rd37+14336];
	setp.gt.s32 	%p34, %r174, 0;
	selp.u32 	%r175, 1, 0, %p34;
	ld.global.u32 	%r176, [%rd37+15360];
	setp.gt.s32 	%p35, %r176, 0;
	selp.u32 	%r177, 1, 0, %p35;
	add.s32 	%r178, %r591, %r147;
	add.s32 	%r179, %r178, %r149;
	add.s32 	%r180, %r179, %r151;
	add.s32 	%r181, %r180, %r153;
	add.s32 	%r182, %r181, %r155;
	add.s32 	%r183, %r182, %r157;
	add.s32 	%r184, %r183, %r159;
	add.s32 	%r185, %r184, %r161;
	add.s32 	%r186, %r185, %r163;
	add.s32 	%r187, %r186, %r165;
	add.s32 	%r188, %r187, %r167;
	add.s32 	%r189, %r188, %r169;
	add.s32 	%r190, %r189, %r171;
	add.s32 	%r191, %r190, %r173;
	add.s32 	%r192, %r191, %r175;
	add.s32 	%r591, %r192, %r177;
	sub.s64 	%rd38, %rd1, %rd75;
	setp.lt.u64 	%p36, %rd38, %rd33;
	add.s32 	%r575, %r575, 1;
	add.s64 	%rd74, %rd74, %rd33;
	sub.s32 	%r574, %r574, %r145;
	mul.wide.s32 	%rd39, %r145, 4;
	add.s64 	%rd73, %rd73, %rd39;
	@%p36 bra 	$L__BB8_42;
	bra.uni 	$L__BB8_27;
$L__BB8_29:
	setp.le.u64 	%p37, %rd1, %rd75;
	cvt.u32.u64 	%r193, %rd75;
	cvt.u32.u64 	%r194, %rd1;
	sub.s32 	%r195, %r194, %r193;
	setp.ge.s32 	%p38, %r46, %r195;
	or.pred  	%p39, %p37, %p38;
	@%p39 bra 	$L__BB8_42;
	cvt.u32.u64 	%r198, %rd15;
	cvt.u32.u64 	%r199, %rd4;
	not.b32 	%r200, %r46;
	add.s32 	%r201, %r200, %r48;
	add.s32 	%r202, %r198, %r199;
	sub.s32 	%r203, %r201, %r202;
	mul.lo.s32 	%r204, %r1, %r575;
	shl.b32 	%r205, %r204, 12;
	sub.s32 	%r206, %r203, %r205;
	shr.u32 	%r207, %r206, 8;
	add.s32 	%r56, %r207, 1;
	and.b32  	%r57, %r56, 15;
	setp.lt.u32 	%p40, %r206, 3840;
	mov.u32 	%r581, %r46;
	@%p40 bra 	$L__BB8_33;
	shr.u32 	%r208, %r574, 8;
	add.s32 	%r209, %r208, 1;
	and.b32  	%r210, %r209, 33554416;
	neg.s32 	%r577, %r210;
	mov.u32 	%r581, %r46;
$L__BB8_32:
	.pragma "nounroll";
	ld.global.u32 	%r211, [%rd73+-8192];
	setp.gt.s32 	%p41, %r211, 0;
	selp.u32 	%r212, 1, 0, %p41;
	add.s32 	%r213, %r591, %r212;
	ld.global.u32 	%r214, [%rd73+-7168];
	setp.gt.s32 	%p42, %r214, 0;
	selp.u32 	%r215, 1, 0, %p42;
	add.s32 	%r216, %r213, %r215;
	ld.global.u32 	%r217, [%rd73+-6144];
	setp.gt.s32 	%p43, %r217, 0;
	selp.u32 	%r218, 1, 0, %p43;
	add.s32 	%r219, %r216, %r218;
	ld.global.u32 	%r220, [%rd73+-5120];
	setp.gt.s32 	%p44, %r220, 0;
	selp.u32 	%r221, 1, 0, %p44;
	add.s32 	%r222, %r219, %r221;
	ld.global.u32 	%r223, [%rd73+-4096];
	setp.gt.s32 	%p45, %r223, 0;
	selp.u32 	%r224, 1, 0, %p45;
	add.s32 	%r225, %r222, %r224;
	ld.global.u32 	%r226, [%rd73+-3072];
	setp.gt.s32 	%p46, %r226, 0;
	selp.u32 	%r227, 1, 0, %p46;
	add.s32 	%r228, %r225, %r227;
	ld.global.u32 	%r229, [%rd73+-2048];
	setp.gt.s32 	%p47, %r229, 0;
	selp.u32 	%r230, 1, 0, %p47;
	add.s32 	%r231, %r228, %r230;
	ld.global.u32 	%r232, [%rd73+-1024];
	setp.gt.s32 	%p48, %r232, 0;
	selp.u32 	%r233, 1, 0, %p48;
	add.s32 	%r234, %r231, %r233;
	ld.global.u32 	%r235, [%rd73];
	setp.gt.s32 	%p49, %r235, 0;
	selp.u32 	%r236, 1, 0, %p49;
	add.s32 	%r237, %r234, %r236;
	ld.global.u32 	%r238, [%rd73+1024];
	setp.gt.s32 	%p50, %r238, 0;
	selp.u32 	%r239, 1, 0, %p50;
	add.s32 	%r240, %r237, %r239;
	ld.global.u32 	%r241, [%rd73+2048];
	setp.gt.s32 	%p51, %r241, 0;
	selp.u32 	%r242, 1, 0, %p51;
	add.s32 	%r243, %r240, %r242;
	ld.global.u32 	%r244, [%rd73+3072];
	setp.gt.s32 	%p52, %r244, 0;
	selp.u32 	%r245, 1, 0, %p52;
	add.s32 	%r246, %r243, %r245;
	ld.global.u32 	%r247, [%rd73+4096];
	setp.gt.s32 	%p53, %r247, 0;
	selp.u32 	%r248, 1, 0, %p53;
	add.s32 	%r249, %r246, %r248;
	ld.global.u32 	%r250, [%rd73+5120];
	setp.gt.s32 	%p54, %r250, 0;
	selp.u32 	%r251, 1, 0, %p54;
	add.s32 	%r252, %r249, %r251;
	ld.global.u32 	%r253, [%rd73+6144];
	setp.gt.s32 	%p55, %r253, 0;
	selp.u32 	%r254, 1, 0, %p55;
	add.s32 	%r255, %r252, %r254;
	ld.global.u32 	%r256, [%rd73+7168];
	setp.gt.s32 	%p56, %r256, 0;
	selp.u32 	%r257, 1, 0, %p56;
	add.s32 	%r591, %r255, %r257;
	add.s32 	%r581, %r581, 4096;
	add.s32 	%r577, %r577, 16;
	add.s64 	%rd73, %rd73, 16384;
	setp.ne.s32 	%p57, %r577, 0;
	@%p57 bra 	$L__BB8_32;
$L__BB8_33:
	setp.eq.s32 	%p58, %r57, 0;
	@%p58 bra 	$L__BB8_42;
	and.b32  	%r68, %r56, 7;
	setp.lt.u32 	%p59, %r57, 8;
	@%p59 bra 	$L__BB8_36;
	cvt.u64.u32 	%rd40, %r581;
	add.s64 	%rd41, %rd75, %rd40;
	shl.b64 	%rd42, %rd41, 2;
	add.s64 	%rd43, %rd2, %rd42;
	ld.global.u32 	%r259, [%rd43];
	setp.gt.s32 	%p60, %r259, 0;
	selp.u32 	%r260, 1, 0, %p60;
	add.s32 	%r261, %r591, %r260;
	ld.global.u32 	%r262, [%rd43+1024];
	setp.gt.s32 	%p61, %r262, 0;
	selp.u32 	%r263, 1, 0, %p61;
	add.s32 	%r264, %r261, %r263;
	ld.global.u32 	%r265, [%rd43+2048];
	setp.gt.s32 	%p62, %r265, 0;
	selp.u32 	%r266, 1, 0, %p62;
	add.s32 	%r267, %r264, %r266;
	ld.global.u32 	%r268, [%rd43+3072];
	setp.gt.s32 	%p63, %r268, 0;
	selp.u32 	%r269, 1, 0, %p63;
	add.s32 	%r270, %r267, %r269;
	ld.global.u32 	%r271, [%rd43+4096];
	setp.gt.s32 	%p64, %r271, 0;
	selp.u32 	%r272, 1, 0, %p64;
	add.s32 	%r273, %r270, %r272;
	ld.global.u32 	%r274, [%rd43+5120];
	setp.gt.s32 	%p65, %r274, 0;
	selp.u32 	%r275, 1, 0, %p65;
	add.s32 	%r276, %r273, %r275;
	ld.global.u32 	%r277, [%rd43+6144];
	setp.gt.s32 	%p66, %r277, 0;
	selp.u32 	%r278, 1, 0, %p66;
	add.s32 	%r279, %r276, %r278;
	ld.global.u32 	%r280, [%rd43+7168];
	setp.gt.s32 	%p67, %r280, 0;
	selp.u32 	%r281, 1, 0, %p67;
	add.s32 	%r591, %r279, %r281;
	add.s32 	%r581, %r581, 2048;
$L__BB8_36:
	setp.eq.s32 	%p68, %r68, 0;
	@%p68 bra 	$L__BB8_42;
	setp.lt.u32 	%p69, %r68, 4;
	@%p69 bra 	$L__BB8_39;
	cvt.u64.u32 	%rd44, %r581;
	add.s64 	%rd45, %rd75, %rd44;
	shl.b64 	%rd46, %rd45, 2;
	add.s64 	%rd47, %rd2, %rd46;
	ld.global.u32 	%r283, [%rd47];
	setp.gt.s32 	%p70, %r283, 0;
	selp.u32 	%r284, 1, 0, %p70;
	add.s32 	%r285, %r591, %r284;
	ld.global.u32 	%r286, [%rd47+1024];
	setp.gt.s32 	%p71, %r286, 0;
	selp.u32 	%r287, 1, 0, %p71;
	add.s32 	%r288, %r285, %r287;
	ld.global.u32 	%r289, [%rd47+2048];
	setp.gt.s32 	%p72, %r289, 0;
	selp.u32 	%r290, 1, 0, %p72;
	add.s32 	%r291, %r288, %r290;
	ld.global.u32 	%r292, [%rd47+3072];
	setp.gt.s32 	%p73, %r292, 0;
	selp.u32 	%r293, 1, 0, %p73;
	add.s32 	%r591, %r291, %r293;
	add.s32 	%r581, %r581, 1024;
$L__BB8_39:
	and.b32  	%r294, %r56, 3;
	setp.eq.s32 	%p74, %r294, 0;
	@%p74 bra 	$L__BB8_42;
	cvt.u64.u32 	%rd48, %r581;
	add.s64 	%rd49, %rd48, %rd74;
	shl.b64 	%rd50, %rd49, 2;
	add.s64 	%rd77, %rd2, %rd50;
	cvt.u16.u32 	%rs1, %r574;
	shr.u16 	%rs2, %rs1, 8;
	add.s16 	%rs3, %rs2, 1;
	cvt.u32.u16 	%r295, %rs3;
	and.b32  	%r296, %r295, 3;
	neg.s32 	%r589, %r296;
$L__BB8_41:
	.pragma "nounroll";
	ld.global.u32 	%r297, [%rd77];
	setp.gt.s32 	%p75, %r297, 0;
	selp.u32 	%r298, 1, 0, %p75;
	add.s32 	%r591, %r591, %r298;
	add.s64 	%rd77, %rd77, 1024;
	add.s32 	%r589, %r589, 1;
	setp.ne.s32 	%p76, %r589, 0;
	@%p76 bra 	$L__BB8_41;
$L__BB8_42:
	// begin inline asm
	mov.u32 %r299, %laneid;
	// end inline asm
	mov.b32 	%r302, 1;
	mov.b32 	%r323, 31;
	mov.b32 	%r324, -1;
	// begin inline asm
	shfl.sync.down.b32 %r300, %r591, %r302, %r323, %r324;
	// end inline asm
	setp.gt.s32 	%p77, %r299, 30;
	selp.b32 	%r325, 0, %r300, %p77;
	add.s32 	%r306, %r325, %r591;
	mov.b32 	%r307, 2;
	// begin inline asm
	shfl.sync.down.b32 %r305, %r306, %r307, %r323, %r324;
	// end inline asm
	setp.gt.s32 	%p78, %r299, 29;
	selp.b32 	%r326, 0, %r305, %p78;
	add.s32 	%r311, %r306, %r326;
	mov.b32 	%r312, 4;
	// begin inline asm
	shfl.sync.down.b32 %r310, %r311, %r312, %r323, %r324;
	// end inline asm
	setp.gt.s32 	%p79, %r299, 27;
	selp.b32 	%r327, 0, %r310, %p79;
	add.s32 	%r316, %r311, %r327;
	mov.b32 	%r317, 8;
	// begin inline asm
	shfl.sync.down.b32 %r315, %r316, %r317, %r323, %r324;
	// end inline asm
	setp.gt.s32 	%p80, %r299, 23;
	selp.b32 	%r328, 0, %r315, %p80;
	add.s32 	%r321, %r316, %r328;
	mov.b32 	%r322, 16;
	// begin inline asm
	shfl.sync.down.b32 %r320, %r321, %r322, %r323, %r324;
	// end inline asm
	setp.gt.s32 	%p81, %r299, 15;
	selp.b32 	%r329, 0, %r320, %p81;
	add.s32 	%r592, %r321, %r329;
	setp.ne.s32 	%p82, %r299, 0;
	@%p82 bra 	$L__BB8_44;
	shr.u32 	%r330, %r46, 3;
	and.b32  	%r331, %r330, 124;
	mov.u32 	%r332, _ZZN3cub18CUB_300001_SM_10006detail6reduce18DeviceReduceKernelINS2_10policy_hubIiyN4cuda3std3__44plusIiEEE10Policy1000EN6thrust24THRUST_300001_SM_1000_NS6detail15normal_iteratorINSD_10device_ptrIiEEEEyS9_i17ThresholdToBinaryEEvT0_PT3_T1_NS0_13GridEvenShareISN_EET2_T4_E12temp_storage;
	add.s32 	%r333, %r332, %r331;
	st.shared.u32 	[%r333+8], %r592;
$L__BB8_44:
	bar.sync 	0;
	setp.ne.s32 	%p83, %r46, 0;
	@%p83 bra 	$L__BB8_46;
	ld.shared.u32 	%r334, [_ZZN3cub18CUB_300001_SM_10006detail6reduce18DeviceReduceKernelINS2_10policy_hubIiyN4cuda3std3__44plusIiEEE10Policy1000EN6thrust24THRUST_300001_SM_1000_NS6detail15normal_iteratorINSD_10device_ptrIiEEEEyS9_i17ThresholdToBinaryEEvT0_PT3_T1_NS0_13GridEvenShareISN_EET2_T4_E12temp_storage+12];
	add.s32 	%r335, %r334, %r592;
	ld.shared.u32 	%r336, [_ZZN3cub18CUB_300001_SM_10006detail6reduce18DeviceReduceKernelINS2_10policy_hubIiyN4cuda3std3__44plusIiEEE10Policy1000EN6thrust24THRUST_300001_SM_1000_NS6detail15normal_iteratorINSD_10device_ptrIiEEEEyS9_i17ThresholdToBinaryEEvT0_PT3_T1_NS0_13GridEvenShareISN_EET2_T4_E12temp_storage+16];
	add.s32 	%r337, %r335, %r336;
	ld.shared.u32 	%r338, [_ZZN3cub18CUB_300001_SM_10006detail6reduce18DeviceReduceKernelINS2_10policy_hubIiyN4cuda3std3__44plusIiEEE10Policy1000EN6thrust24THRUST_300001_SM_1000_NS6detail15normal_iteratorINSD_10device_ptrIiEEEEyS9_i17ThresholdToBinaryEEvT0_PT3_T1_NS0_13GridEvenShareISN_EET2_T4_E12temp_storage+20];
	add.s32 	%r339, %r337, %r338;
	ld.shared.u32 	%r340, [_ZZN3cub18CUB_300001_SM_10006detail6reduce18DeviceReduceKernelINS2_10policy_hubIiyN4cuda3std3__44plusIiEEE10Policy1000EN6thrust24THRUST_300001_SM_1000_NS6detail15normal_iteratorINSD_10device_ptrIiEEEEyS9_i17ThresholdToBinaryEEvT0_PT3_T1_NS0_13GridEvenShareISN_EET2_T4_E12temp_storage+24];
	add.s32 	%r341, %r339, %r340;
	ld.shared.u32 	%r342, [_ZZN3cub18CUB_300001_SM_10006detail6reduce18DeviceReduceKernelINS2_10policy_hubIiyN4cuda3std3__44plusIiEEE10Policy1000EN6thrust24THRUST_300001_SM_1000_NS6detail15normal_iteratorINSD_10device_ptrIiEEEEyS9_i17ThresholdToBinaryEEvT0_PT3_T1_NS0_13GridEvenShareISN_EET2_T4_E12temp_storage+28];
	add.s32 	%r343, %r341, %r342;
	ld.shared.u32 	%r344, [_ZZN3cub18CUB_300001_SM_10006detail6reduce18DeviceReduceKernelINS2_10policy_hubIiyN4cuda3std3__44plusIiEEE10Policy1000EN6thrust24THRUST_300001_SM_1000_NS6detail15normal_iteratorINSD_10device_ptrIiEEEEyS9_i17ThresholdToBinaryEEvT0_PT3_T1_NS0_13GridEvenShareISN_EET2_T4_E12temp_storage+32];
	add.s32 	%r345, %r343, %r344;
	ld.shared.u32 	%r346, [_ZZN3cub18CUB_300001_SM_10006detail6reduce18DeviceReduceKernelINS2_10policy_hubIiyN4cuda3std3__44plusIiEEE10Policy1000EN6thrust24THRUST_300001_SM_1000_NS6detail15normal_iteratorINSD_10device_ptrIiEEEEyS9_i17ThresholdToBinaryEEvT0_PT3_T1_NS0_13GridEvenShareISN_EET2_T4_E12temp_storage+36];
	add.s32 	%r592, %r345, %r346;
$L__BB8_46:
	mov.u32 	%r555, %tid.x;
	setp.ne.s32 	%p147, %r555, 0;
	@%p147 bra 	$L__BB8_48;
	ld.param.u64 	%rd71, [_ZN3cub18CUB_300001_SM_10006detail6reduce18DeviceReduceKernelINS2_10policy_hubIiyN4cuda3std3__44plusIiEEE10Policy1000EN6thrust24THRUST_300001_SM_1000_NS6detail15normal_iteratorINSD_10device_ptrIiEEEEyS9_i17ThresholdToBinaryEEvT0_PT3_T1_NS0_13GridEvenShareISN_EET2_T4__param_1];
	cvta.to.global.u64 	%rd68, %rd71;
	mul.wide.u32 	%rd69, %r2, 4;
	add.s64 	%rd70, %rd68, %rd69;
	st.global.u32 	[%rd70], %r592;
$L__BB8_48:
	ret;

}
	// .globl	_ZN3cub18CUB_300001_SM_10006detail6reduce28DeviceReduceSingleTileKernelINS2_10policy_hubIiyN4cuda3std3__44plusIiEEE10Policy1000EPiSC_iS9_iiNS7_10__identityEEEvT0_T1_T2_T3_T4_T6_
.visible .entry _ZN3cub18CUB_300001_SM_10006detail6reduce28DeviceReduceSingleTileKernelINS2_10policy_hubIiyN4cuda3std3__44plusIiEEE10Policy1000EPiSC_iS9_iiNS7_10__identityEEEvT0_T1_T2_T3_T4_T6_(
	.param .u64 .ptr .align 1 _ZN3cub18CUB_300001_SM_10006detail6reduce28DeviceReduceSingleTileKernelINS2_10policy_hubIiyN4cuda3std3__44plusIiEEE10Policy1000EPiSC_iS9_iiNS7_10__identityEEEvT0_T1_T2_T3_T4_T6__param_0,
	.param .u64 .ptr .align 1 _ZN3cub18CUB_300001_SM_10006detail6reduce28DeviceReduceSingleTileKernelINS2_10policy_hubIiyN4cuda3std3__44plusIiEEE10Policy1000EPiSC_iS9_iiNS7_10__identityEEEvT0_T1_T2_T3_T4_T6__param_1,
	.param .u32 _ZN3cub18CUB_300001_SM_10006detail6reduce28DeviceReduceSingleTileKernelINS2_10policy_hubIiyN4cuda3std3__44plusIiEEE10Policy1000EPiSC_iS9_iiNS7_10__identityEEEvT0_T1_T2_T3_T4_T6__param_2,
	.param .align 1 .b8 _ZN3cub18CUB_300001_SM_10006detail6reduce28DeviceReduceSingleTileKernelINS2_10policy_hubIiyN4cuda3std3__44plusIiEEE10Policy1000EPiSC_iS9_iiNS7_10__identityEEEvT0_T1_T2_T3_T4_T6__param_3[1],
	.param .u32 _ZN3cub18CUB_300001_SM_10006detail6reduce28DeviceReduceSingleTileKernelINS2_10policy_hubIiyN4cuda3std3__44plusIiEEE10Policy1000EPiSC_iS9_iiNS7_10__identityEEEvT0_T1_T2_T3_T4_T6__param_4,
	.param .align 1 .b8 _ZN3cub18CUB_300001_SM_10006detail6reduce28DeviceReduceSingleTileKernelINS2_10policy_hubIiyN4cuda3std3__44plusIiEEE10Policy1000EPiSC_iS9_iiNS7_10__identityEEEvT0_T1_T2_T3_T4_T6__param_5[1]
)
.maxntid 256
.minnctapersm 1
{
	.reg .pred 	%p<97>;
	.reg .b32 	%r<687>;
	.reg .b64 	%rd<125>;
	// demoted variable
	.shared .align 4 .b8 _ZZN3cub18CUB_300001_SM_10006detail6reduce28DeviceReduceSingleTileKernelINS2_10policy_hubIiyN4cuda3std3__44plusIiEEE10Policy1000EPiSC_iS9_iiNS7_10__identityEEEvT0_T1_T2_T3_T4_T6_E12temp_storage[44];
	ld.param.u64 	%rd16, [_ZN3cub18CUB_300001_SM_10006detail6reduce28DeviceReduceSingleTileKernelINS2_10policy_hubIiyN4cuda3std3__44plusIiEEE10Policy1000EPiSC_iS9_iiNS7_10__identityEEEvT0_T1_T2_T3_T4_T6__param_0];
	ld.param.u64 	%rd17, [_ZN3cub18CUB_300001_SM_10006detail6reduce28DeviceReduceSingleTileKernelINS2_10policy_hubIiyN4cuda3std3__44plusIiEEE10Policy1000EPiSC_iS9_iiNS7_10__identityEEEvT0_T1_T2_T3_T4_T6__param_1];
	ld.param.u32 	%r120, [_ZN3cub18CUB_300001_SM_10006detail6reduce28DeviceReduceSingleTileKernelINS2_10policy_hubIiyN4cuda3std3__44plusIiEEE10Policy1000EPiSC_iS9_iiNS7_10__identityEEEvT0_T1_T2_T3_T4_T6__param_2];
	ld.param.u32 	%r121, [_ZN3cub18CUB_300001_SM_10006detail6reduce28DeviceReduceSingleTileKernelINS2_10policy_hubIiyN4cuda3std3__44plusIiEEE10Policy1000EPiSC_iS9_iiNS7_10__identityEEEvT0_T1_T2_T3_T4_T6__param_4];
	cvta.to.global.u64 	%rd1, %rd17;
	setp.ne.s32 	%p1, %r120, 0;
	@%p1 bra 	$L__BB9_3;
	mov.u32 	%r633, %tid.x;
	setp.ne.s32 	%p96, %r633, 0;
	@%p96 bra 	$L__BB9_74;
	st.global.u32 	[%rd1], %r121;
	bra.uni 	$L__BB9_74;
$L__BB9_3:
	and.b64  	%rd18, %rd16, 15;
	setp.ne.s64 	%p2, %rd18, 0;
	@%p2 bra 	$L__BB9_38;
	setp.gt.s32 	%p49, %r120, 4095;
	@%p49 bra 	$L__BB9_22;
	mov.u32 	%r1, %tid.x;
	setp.ge.s32 	%p66, %r1, %r120;
	mov.b32 	%r644, 0;
	mov.u32 	%r639, %r1;
	@%p66 bra 	$L__BB9_7;
	mul.wide.u32 	%rd113, %r1, 4;
	add.s64 	%rd112, %rd16, %rd113;
	// begin inline asm
	ld.global.nc.u32 %r644, [%rd112];
	// end inline asm
	add.s32 	%r639, %r1, 256;
$L__BB9_7:
	setp.ge.s32 	%p67, %r639, %r120;
	@%p67 bra 	$L__BB9_13;
	not.b32 	%r507, %r639;
	add.s32 	%r6, %r120, %r507;
	and.b32  	%r508, %r6, 768;
	setp.eq.s32 	%p68, %r508, 768;
	@%p68 bra 	$L__BB9_11;
	mul.wide.u32 	%rd114, %r639, 4;
	add.s64 	%rd121, %rd16, %rd114;
	shr.u32 	%r509, %r6, 8;
	add.s32 	%r510, %r509, 1;
	and.b32  	%r511, %r510, 3;
	neg.s32 	%r636, %r511;
$L__BB9_10:
	.pragma "nounroll";
	// begin inline asm
	ld.global.nc.u32 %r512, [%rd121];
	// end inline asm
	add.s32 	%r644, %r512, %r644;
	add.s32 	%r639, %r639, 256;
	add.s64 	%rd121, %rd121, 1024;
	add.s32 	%r636, %r636, 1;
	setp.ne.s32 	%p69, %r636, 0;
	@%p69 bra 	$L__BB9_10;
$L__BB9_11:
	setp.lt.u32 	%p70, %r6, 768;
	@%p70 bra 	$L__BB9_13;
$L__BB9_12:
	mul.wide.s32 	%rd120, %r639, 4;
	add.s64 	%rd116, %rd16, %rd120;
	// begin inline asm
	ld.global.nc.u32 %r513, [%rd116];
	// end inline asm
	add.s32 	%r517, %r513, %r644;
	add.s64 	%rd117, %rd116, 1024;
	// begin inline asm
	ld.global.nc.u32 %r514, [%rd117];
	// end inline asm
	add.s32 	%r518, %r514, %r517;
	add.s64 	%rd118, %rd116, 2048;
	// begin inline asm
	ld.global.nc.u32 %r515, [%rd118];
	// end inline asm
	add.s32 	%r519, %r515, %r518;
	add.s64 	%rd119, %rd116, 3072;
	// begin inline asm
	ld.global.nc.u32 %r516, [%rd119];
	// end inline asm
	add.s32 	%r644, %r516, %r519;
	add.s32 	%r639, %r639, 1024;
	setp.lt.s32 	%p71, %r639, %r120;
	@%p71 bra 	$L__BB9_12;
$L__BB9_13:
	setp.lt.s32 	%p72, %r120, 256;
	@%p72 bra 	$L__BB9_18;
	// begin inline asm
	mov.u32 %r583, %laneid;
	// end inline asm
	mov.b32 	%r586, 1;
	mov.b32 	%r607, 31;
	mov.b32 	%r608, -1;
	// begin inline asm
	shfl.sync.down.b32 %r584, %r644, %r586, %r607, %r608;
	// end inline asm
	setp.gt.s32 	%p88, %r583, 30;
	selp.b32 	%r609, 0, %r584, %p88;
	add.s32 	%r590, %r609, %r644;
	mov.b32 	%r591, 2;
	// begin inline asm
	shfl.sync.down.b32 %r589, %r590, %r591, %r607, %r608;
	// end inline asm
	setp.gt.s32 	%p89, %r583, 29;
	selp.b32 	%r610, 0, %r589, %p89;
	add.s32 	%r595, %r590, %r610;
	mov.b32 	%r596, 4;
	// begin inline asm
	shfl.sync.down.b32 %r594, %r595, %r596, %r607, %r608;
	// end inline asm
	setp.gt.s32 	%p90, %r583, 27;
	selp.b32 	%r611, 0, %r594, %p90;
	add.s32 	%r600, %r595, %r611;
	mov.b32 	%r601, 8;
	// begin inline asm
	shfl.sync.down.b32 %r599, %r600, %r601, %r607, %r608;
	// end inline asm
	setp.gt.s32 	%p91, %r583, 23;
	selp.b32 	%r612, 0, %r599, %p91;
	add.s32 	%r605, %r600, %r612;
	mov.b32 	%r606, 16;
	// begin inline asm
	shfl.sync.down.b32 %r604, %r605, %r606, %r607, %r608;
	// end inline asm
	setp.gt.s32 	%p92, %r583, 15;
	selp.b32 	%r613, 0, %r604, %p92;
	add.s32 	%r686, %r605, %r613;
	setp.ne.s32 	%p93, %r583, 0;
	@%p93 bra 	$L__BB9_16;
	shr.u32 	%r614, %r1, 3;
	and.b32  	%r615, %r614, 124;
	mov.u32 	%r616, _ZZN3cub18CUB_300001_SM_10006detail6reduce28DeviceReduceSingleTileKernelINS2_10policy_hubIiyN4cuda3std3__44plusIiEEE10Policy1000EPiSC_iS9_iiNS7_10__identityEEEvT0_T1_T2_T3_T4_T6_E12temp_storage;
	add.s32 	%r617, %r616, %r615;
	st.shared.u32 	[%r617+8], %r686;
$L__BB9_16:
	bar.sync 	0;
	setp.ne.s32 	%p94, %r1, 0;
	@%p94 bra 	$L__BB9_72;
	ld.shared.u32 	%r618, [_ZZN3cub18CUB_300001_SM_10006detail6reduce28DeviceReduceSingleTileKernelINS2_10policy_hubIiyN4cuda3std3__44plusIiEEE10Policy1000EPiSC_iS9_iiNS7_10__identityEEEvT0_T1_T2_T3_T4_T6_E12temp_storage+12];
	add.s32 	%r619, %r618, %r686;
	ld.shared.u32 	%r620, [_ZZN3cub18CUB_300001_SM_10006detail6reduce28DeviceReduceSingleTileKernelINS2_10policy_hubIiyN4cuda3std3__44plusIiEEE10Policy1000EPiSC_iS9_iiNS7_10__identityEEEvT0_T1_T2_T3_T4_T6_E12temp_storage+16];
	add.s32 	%r621, %r619, %r620;
	ld.shared.u32 	%r622, [_ZZN3cub18CUB_300001_SM_10006detail6reduce28DeviceReduceSingleTileKernelINS2_10policy_hubIiyN4cuda3std3__44plusIiEEE10Policy1000EPiSC_iS9_iiNS7_10__identityEEEvT0_T1_T2_T3_T4_T6_E12temp_storage+20];
	add.s32 	%r623, %r621, %r622;
	ld.shared.u32 	%r624, [_ZZN3cub18CUB_300001_SM_10006detail6reduce28DeviceReduceSingleTileKernelINS2_10policy_hubIiyN4cuda3std3__44plusIiEEE10Policy1000EPiSC_iS9_iiNS7_10__identityEEEvT0_T1_T2_T3_T4_T6_E12temp_storage+24];
	add.s32 	%r625, %r623, %r624;
	ld.shared.u32 	%r626, [_ZZN3cub18CUB_300001_SM_10006detail6reduce28DeviceReduceSingleTileKernelINS2_10policy_hubIiyN4cuda3std3__44plusIiEEE10Policy1000EPiSC_iS9_iiNS7_10__identityEEEvT0_T1_T2_T3_T4_T6_E12temp_storage+28];
	add.s32 	%r627, %r625, %r626;
	ld.shared.u32 	%r628, [_ZZN3cub18CUB_300001_SM_10006detail6reduce28DeviceReduceSingleTileKernelINS2_10policy_hubIiyN4cuda3std3__44plusIiEEE10Policy1000EPiSC_iS9_iiNS7_10__identityEEEvT0_T1_T2_T3_T4_T6_E12temp_storage+32];
	add.s32 	%r629, %r627, %r628;
	ld.shared.u32 	%r630, [_ZZN3cub18CUB_300001_SM_10006detail6reduce28DeviceReduceSingleTileKernelINS2_10policy_hubIiyN4cuda3std3__44plusIiEEE10Policy1000EPiSC_iS9_iiNS7_10__identityEEEvT0_T1_T2_T3_T4_T6_E12temp_storage+36];
	add.s32 	%r686, %r629, %r630;
	bra.uni 	$L__BB9_72;
$L__BB9_18:
	// begin inline asm
	mov.u32 %r520, %laneid;
	// end inline asm
	and.b32  	%r546, %r1, 992;
	add.s32 	%r547, %r546, 32;
	setp.gt.s32 	%p73, %r547, %r120;
	not.b32 	%r548, %r546;
	add.s32 	%r549, %r120, %r548;
	selp.b32 	%r544, %r549, 31, %p73;
	mov.b32 	%r523, 1;
	mov.b32 	%r545, -1;
	// begin inline asm
	shfl.sync.down.b32 %r521, %r644, %r523, %r544, %r545;
	// end inline asm
	setp.lt.s32 	%p74, %r520, %r544;
	selp.b32 	%r550, %r521, 0, %p74;
	add.s32 	%r527, %r550, %r644;
	mov.b32 	%r528, 2;
	// begin inline asm
	shfl.sync.down.b32 %r526, %r527, %r528, %r544, %r545;
	// end inline asm
	add.s32 	%r551, %r520, 2;
	setp.gt.s32 	%p75, %r551, %r544;
	selp.b32 	%r552, 0, %r526, %p75;
	add.s32 	%r532, %r527, %r552;
	mov.b32 	%r533, 4;
	// begin inline asm
	shfl.sync.down.b32 %r531, %r532, %r533, %r544, %r545;
	// end inline asm
	add.s32 	%r553, %r520, 4;
	setp.gt.s32 	%p76, %r553, %r544;
	selp.b32 	%r554, 0, %r531, %p76;
	add.s32 	%r537, %r532, %r554;
	mov.b32 	%r538, 8;
	// begin inline asm
	shfl.sync.down.b32 %r536, %r537, %r538, %r544, %r545;
	// end inline asm
	add.s32 	%r555, %r520, 8;
	setp.gt.s32 	%p77, %r555, %r544;
	selp.b32 	%r556, 0, %r536, %p77;
	add.s32 	%r542, %r537, %r556;
	mov.b32 	%r543, 16;
	// begin inline asm
	shfl.sync.down.b32 %r541, %r542, %r543, %r544, %r545;
	// end inline asm
	add.s32 	%r557, %r520, 16;
	setp.gt.s32 	%p78, %r557, %r544;
	selp.b32 	%r558, 0, %r541, %p78;
	add.s32 	%r686, %r542, %r558;
	setp.ne.s32 	%p79, %r520, 0;
	@%p79 bra 	$L__BB9_20;
	shr.u32 	%r559, %r1, 3;
	and.b32  	%r560, %r559, 124;
	mov.u32 	%r561, _ZZN3cub18CUB_300001_SM_10006detail6reduce28DeviceReduceSingleTileKernelINS2_10policy_hubIiyN4cuda3std3__44plusIiEEE10Policy1000EPiSC_iS9_iiNS7_10__identityEEEvT0_T1_T2_T3_T4_T6_E12temp_storage;
	add.s32 	%r562, %r561, %r560;
	st.shared.u32 	[%r562+8], %r686;
$L__BB9_20:
	bar.sync 	0;
	setp.ne.s32 	%p80, %r1, 0;
	@%p80 bra 	$L__BB9_72;
	setp.gt.s32 	%p81, %r120, 32;
	ld.shared.u32 	%r563, [_ZZN3cub18CUB_300001_SM_10006detail6reduce28DeviceReduceSingleTileKernelINS2_10policy_hubIiyN4cuda3std3__44plusIiEEE10Policy1000EPiSC_iS9_iiNS7_10__identityEEEvT0_T1_T2_T3_T4_T6_E12temp_storage+12];
	selp.b32 	%r564, %r563, 0, %p81;
	add.s32 	%r565, %r564, %r686;
	setp.gt.s32 	%p82, %r120, 64;
	ld.shared.u32 	%r566, [_ZZN3cub18CUB_300001_SM_10006detail6reduce28DeviceReduceSingleTileKernelINS2_10policy_hubIiyN4cuda3std3__44plusIiEEE10Policy1000EPiSC_iS9_iiNS7_10__identityEEEvT0_T1_T2_T3_T4_T6_E12temp_storage+16];
	selp.b32 	%r567, %r566, 0, %p82;
	add.s32 	%r568, %r565, %r567;
	setp.gt.s32 	%p83, %r120, 96;
	ld.shared.u32 	%r569, [_ZZN3cub18CUB_300001_SM_10006detail6reduce28DeviceReduceSingleTileKernelINS2_10policy_hubIiyN4cuda3std3__44plusIiEEE10Policy1000EPiSC_iS9_iiNS7_10__identityEEEvT0_T1_T2_T3_T4_T6_E12temp_storage+20];
	selp.b32 	%r570, %r569, 0, %p83;
	add.s32 	%r571, %r568, %r570;
	setp.gt.s32 	%p84, %r120, 128;
	ld.shared.u32 	%r572, [_ZZN3cub18CUB_300001_SM_10006detail6reduce28DeviceReduceSingleTileKernelINS2_10policy_hubIiyN4cuda3std3__44plusIiEEE10Policy1000EPiSC_iS9_iiNS7_10__identityEEEvT0_T1_T2_T3_T4_T6_E12temp_storage+24];
	selp.b32 	%r573, %r572, 0, %p84;
	add.s32 	%r574, %r571, %r573;
	setp.gt.s32 	%p85, %r120, 160;
	ld.shared.u32 	%r575, [_ZZN3cub18CUB_300001_SM_10006detail6reduce28DeviceReduceSingleTileKernelINS2_10policy_hubIiyN4cuda3std3__44plusIiEEE10Policy1000EPiSC_iS9_iiNS7_10__identityEEEvT0_T1_T2_T3_T4_T6_E12temp_storage+28];
	selp.b32 	%r576, %r575, 0, %p85;
	add.s32 	%r577, %r574, %r576;
	setp.gt.s32 	%p86, %r120, 192;
	ld.shared.u32 	%r578, [_ZZN3cub18CUB_300001_SM_10006detail6reduce28DeviceReduceSingleTileKernelINS2_10policy_hubIiyN4cuda3std3__44plusIiEEE10Policy1000EPiSC_iS9_iiNS7_10__identityEEEvT0_T1_T2_T3_T4_T6_E12temp_storage+32];
	selp.b32 	%r579, %r578, 0, %p86;
	add.s32 	%r580, %r577, %r579;
	setp.gt.s32 	%p87, %r120, 224;
	ld.shared.u32 	%r581, [_ZZN3cub18CUB_300001_SM_10006detail6reduce28DeviceReduceSingleTileKernelINS2_10policy_hubIiyN4cuda3std3__44plusIiEEE10Policy1000EPiSC_iS9_iiNS7_10__identityEEEvT0_T1_T2_T3_T4_T6_E12temp_storage+36];
	selp.b32 	%r582, %r581, 0, %p87;
	add.s32 	%r686, %r580, %r582;
	bra.uni 	$L__BB9_72;
$L__BB9_22:
	mov.u32 	%r26, %tid.x;
	shl.b32 	%r377, %r26, 2;
	mul.wide.u32 	%rd86, %r377, 4;
	add.s64 	%rd76, %rd16, %rd86;
	// begin inline asm
	ld.global.nc.v2.u64 {%rd74, %rd75}, [%rd76];
	// end inline asm
	mov.b64 	{%r378, %r379}, %rd75;
	mov.b64 	{%r380, %r381}, %rd74;
	add.s64 	%rd79, %rd76, 4096;
	// begin inline asm
	ld.global.nc.v2.u64 {%rd77, %rd78}, [%rd79];
	// end inline asm
	mov.b64 	{%r382, %r383}, %rd78;
	mov.b64 	{%r384, %r385}, %rd77;
	add.s64 	%rd82, %rd76, 8192;
	// begin inline asm
	ld.global.nc.v2.u64 {%rd80, %rd81}, [%rd82];
	// end inline asm
	mov.b64 	{%r386, %r387}, %rd81;
	mov.b64 	{%r388, %r389}, %rd80;
	add.s64 	%rd85, %rd76, 12288;
	// begin inline asm
	ld.global.nc.v2.u64 {%rd83, %rd84}, [%rd85];
	// end inline asm
	mov.b64 	{%r390, %r391}, %rd84;
	mov.b64 	{%r392, %r393}, %rd83;
	add.s32 	%r394, %r381, %r380;
	add.s32 	%r395, %r378, %r394;
	add.s32 	%r396, %r379, %r395;
	add.s32 	%r397, %r384, %r396;
	add.s32 	%r398, %r385, %r397;
	add.s32 	%r399, %r382, %r398;
	add.s32 	%r400, %r383, %r399;
	add.s32 	%r401, %r388, %r400;
	add.s32 	%r402, %r389, %r401;
	add.s32 	%r403, %r386, %r402;
	add.s32 	%r404, %r387, %r403;
	add.s32 	%r405, %r392, %r404;
	add.s32 	%r406, %r393, %r405;
	add.s32 	%r407, %r390, %r406;
	add.s32 	%r659, %r391, %r407;
	setp.lt.u32 	%p50, %r120, 8192;
	mov.b32 	%r648, 4096;
	@%p50 bra 	$L__BB9_26;
	add.s32 	%r28, %r120, -4096;
	mov.b32 	%r648, 4096;
$L__BB9_24:
	mul.wide.s32 	%rd99, %r648, 4;
	add.s64 	%rd89, %rd76, %rd99;
	// begin inline asm
	ld.global.nc.v2.u64 {%rd87, %rd88}, [%rd89];
	// end inline asm
	mov.b64 	{%r409, %r410}, %rd88;
	mov.b64 	{%r411, %r412}, %rd87;
	add.s64 	%rd92, %rd89, 4096;
	// begin inline asm
	ld.global.nc.v2.u64 {%rd90, %rd91}, [%rd92];
	// end inline asm
	mov.b64 	{%r413, %r414}, %rd91;
	mov.b64 	{%r415, %r416}, %rd90;
	add.s64 	%rd95, %rd89, 8192;
	// begin inline asm
	ld.global.nc.v2.u64 {%rd93, %rd94}, [%rd95];
	// end inline asm
	mov.b64 	{%r417, %r418}, %rd94;
	mov.b64 	{%r419, %r420}, %rd93;
	add.s64 	%rd98, %rd89, 12288;
	// begin inline asm
	ld.global.nc.v2.u64 {%rd96, %rd97}, [%rd98];
	// end inline asm
	mov.b64 	{%r421, %r422}, %rd97;
	mov.b64 	{%r423, %r424}, %rd96;
	add.s32 	%r425, %r411, %r659;
	add.s32 	%r426, %r412, %r425;
	add.s32 	%r427, %r409, %r426;
	add.s32 	%r428, %r410, %r427;
	add.s32 	%r429, %r415, %r428;
	add.s32 	%r430, %r416, %r429;
	add.s32 	%r431, %r413, %r430;
	add.s32 	%r432, %r414, %r431;
	add.s32 	%r433, %r419, %r432;
	add.s32 	%r434, %r420, %r433;
	add.s32 	%r435, %r417, %r434;
	add.s32 	%r436, %r418, %r435;
	add.s32 	%r437, %r423, %r436;
	add.s32 	%r438, %r424, %r437;
	add.s32 	%r439, %r421, %r438;
	add.s32 	%r659, %r422, %r439;
	sub.s32 	%r440, %r120, %r648;
	setp.lt.s32 	%p51, %r440, 4096;
	@%p51 bra 	$L__BB9_34;
	add.s32 	%r648, %r648, 4096;
	setp.le.s32 	%p52, %r648, %r28;
	@%p52 bra 	$L__BB9_24;
$L__BB9_26:
	setp.le.s32 	%p53, %r120, %r648;
	@%p53 bra 	$L__BB9_34;
	sub.s32 	%r35, %r120, %r648;
	setp.ge.s32 	%p54, %r26, %r35;
	@%p54 bra 	$L__BB9_34;
	not.b32 	%r442, %r26;
	add.s32 	%r443, %r120, %r442;
	sub.s32 	%r36, %r443, %r648;
	and.b32  	%r444, %r36, 768;
	setp.eq.s32 	%p55, %r444, 768;
	mov.u32 	%r653, %r26;
	@%p55 bra 	$L__BB9_31;
	add.s32 	%r650, %r26, %r648;
	shr.u32 	%r445, %r36, 8;
	add.s32 	%r446, %r445, 1;
	and.b32  	%r447, %r446, 3;
	neg.s32 	%r649, %r447;
	mov.u32 	%r653, %r26;
$L__BB9_30:
	.pragma "nounroll";
	mul.wide.u32 	%rd101, %r650, 4;
	add.s64 	%rd100, %rd16, %rd101;
	// begin inline asm
	ld.global.nc.u32 %r448, [%rd100];
	// end inline asm
	add.s32 	%r659, %r448, %r659;
	add.s32 	%r653, %r653, 256;
	add.s32 	%r650, %r650, 256;
	add.s32 	%r649, %r649, 1;
	setp.ne.s32 	%p56, %r649, 0;
	@%p56 bra 	$L__BB9_30;
$L__BB9_31:
	setp.lt.u32 	%p57, %r36, 768;
	@%p57 bra 	$L__BB9_34;
	cvt.u64.u32 	%rd102, %r653;
	cvt.u64.u32 	%rd103, %r648;
	add.s64 	%rd104, %rd102, %rd103;
	shl.b64 	%rd105, %rd104, 2;
	add.s64 	%rd106, %rd105, %rd16;
	add.s64 	%rd122, %rd106, 2048;
	add.s32 	%r656, %r653, %r648;
$L__BB9_33:
	mul.wide.u32 	%rd111, %r656, 4;
	add.s64 	%rd107, %rd16, %rd111;
	// begin inline asm
	ld.global.nc.u32 %r449, [%rd107];
	// end inline asm
	add.s32 	%r453, %r449, %r659;
	add.s64 	%rd108, %rd122, -1024;
	// begin inline asm
	ld.global.nc.u32 %r450, [%rd108];
	// end inline asm
	add.s32 	%r454, %r450, %r453;
	// begin inline asm
	ld.global.nc.u32 %r451, [%rd122];
	// end inline asm
	add.s32 	%r455, %r451, %r454;
	add.s64 	%rd110, %rd122, 1024;
	// begin inline asm
	ld.global.nc.u32 %r452, [%rd110];
	// end inline asm
	add.s32 	%r659, %r452, %r455;
	add.s32 	%r653, %r653, 1024;
	add.s64 	%rd122, %rd122, 4096;
	add.s32 	%r656, %r656, 1024;
	setp.lt.s32 	%p58, %r653, %r35;
	@%p58 bra 	$L__BB9_33;
$L__BB9_34:
	// begin inline asm
	mov.u32 %r456, %laneid;
	// end inline asm
	mov.b32 	%r459, 1;
	mov.b32 	%r480, 31;
	mov.b32 	%r481, -1;
	// begin inline asm
	shfl.sync.down.b32 %r457, %r659, %r459, %r480, %r481;
	// end inline asm
	setp.gt.s32 	%p59, %r456, 30;
	selp.b32 	%r482, 0, %r457, %p59;
	add.s32 	%r463, %r482, %r659;
	mov.b32 	%r464, 2;
	// begin inline asm
	shfl.sync.down.b32 %r462, %r463, %r464, %r480, %r481;
	// end inline asm
	setp.gt.s32 	%p60, %r456, 29;
	selp.b32 	%r483, 0, %r462, %p60;
	add.s32 	%r468, %r463, %r483;
	mov.b32 	%r469, 4;
	// begin inline asm
	shfl.sync.down.b32 %r467, %r468, %r469, %r480, %r481;
	// end inline asm
	setp.gt.s32 	%p61, %r456, 27;
	selp.b32 	%r484, 0, %r467, %p61;
	add.s32 	%r473, %r468, %r484;
	mov.b32 	%r474, 8;
	// begin inline asm
	shfl.sync.down.b32 %r472, %r473, %r474, %r480, %r481;
	// end inline asm
	setp.gt.s32 	%p62, %r456, 23;
	selp.b32 	%r485, 0, %r472, %p62;
	add.s32 	%r478, %r473, %r485;
	mov.b32 	%r479, 16;
	// begin inline asm
	shfl.sync.down.b32 %r477, %r478, %r479, %r480, %r481;
	// end inline asm
	setp.gt.s32 	%p63, %r456, 15;
	selp.b32 	%r486, 0, %r477, %p63;
	add.s32 	%r686, %r478, %r486;
	setp.ne.s32 	%p64, %r456, 0;
	@%p64 bra 	$L__BB9_36;
	shr.u32 	%r487, %r26, 3;
	and.b32  	%r488, %r487, 124;
	mov.u32 	%r489, _ZZN3cub18CUB_300001_SM_10006detail6reduce28DeviceReduceSingleTileKernelINS2_10policy_hubIiyN4cuda3std3__44plusIiEEE10Policy1000EPiSC_iS9_iiNS7_10__identityEEEvT0_T1_T2_T3_T4_T6_E12temp_storage;
	add.s32 	%r490, %r489, %r488;
	st.shared.u32 	[%r490+8], %r686;
$L__BB9_36:
	bar.sync 	0;
	setp.ne.s32 	%p65, %r26, 0;
	@%p65 bra 	$L__BB9_72;
	ld.shared.u32 	%r491, [_ZZN3cub18CUB_300001_SM_10006detail6reduce28DeviceReduceSingleTileKernelINS2_10policy_hubIiyN4cuda3std3__44plusIiEEE10Policy1000EPiSC_iS9_iiNS7_10__identityEEEvT0_T1_T2_T3_T4_T6_E12temp_storage+12];
	add.s32 	%r492, %r491, %r686;
	ld.shared.u32 	%r493, [_ZZN3cub18CUB_300001_SM_10006detail6reduce28DeviceReduceSingleTileKernelINS2_10policy_hubIiyN4cuda3std3__44plusIiEEE10Policy1000EPiSC_iS9_iiNS7_10__identityEEEvT0_T1_T2_T3_T4_T6_E12temp_storage+16];
	add.s32 	%r494, %r492, %r493;
	ld.shared.u32 	%r495, [_ZZN3cub18CUB_300001_SM_10006detail6reduce28DeviceReduceSingleTileKernelINS2_10policy_hubIiyN4cuda3std3__44plusIiEEE10Policy1000EPiSC_iS9_iiNS7_10__identityEEEvT0_T1_T2_T3_T4_T6_E12temp_storage+20];
	add.s32 	%r496, %r494, %r495;
	ld.shared.u32 	%r497, [_ZZN3cub18CUB_300001_SM_10006detail6reduce28DeviceReduceSingleTileKernelINS2_10policy_hubIiyN4cuda3std3__44plusIiEEE10Policy1000EPiSC_iS9_iiNS7_10__identityEEEvT0_T1_T2_T3_T4_T6_E12temp_storage+24];
	add.s32 	%r498, %r496, %r497;
	ld.shared.u32 	%r499, [_ZZN3cub18CUB_300001_SM_10006detail6reduce28DeviceReduceSingleTileKernelINS2_10policy_hubIiyN4cuda3std3__44plusIiEEE10Policy1000EPiSC_iS9_iiNS7_10__identityEEEvT0_T1_T2_T3_T4_T6_E12temp_storage+28];
	add.s32 	%r500, %r498, %r499;
	ld.shared.u32 	%r501, [_ZZN3cub18CUB_300001_SM_10006detail6reduce28DeviceReduceSingleTileKernelINS2_10policy_hubIiyN4cuda3std3__44plusIiEEE10Policy1000EPiSC_iS9_iiNS7_10__identityEEEvT0_T1_T2_T3_T4_T6_E12temp_storage+32];
	add.s32 	%r502, %r500, %r501;
	ld.shared.u32 	%r503, [_ZZN3cub18CUB_300001_SM_10006detail6reduce28DeviceReduceSingleTileKernelINS2_10policy_hubIiyN4cuda3std3__44plusIiEEE10Policy1000EPiSC_iS9_iiNS7_10__identityEEEvT0_T1_T2_T3_T4_T6_E12temp_storage+36];
	add.s32 	%r686, %r502, %r503;
	bra.uni 	$L__BB9_72;
$L__BB9_38:
	setp.gt.s32 	%p3, %r120, 4095;
	@%p3 bra 	$L__BB9_56;
	mov.u32 	%r60, %tid.x;
	setp.ge.s32 	%p20, %r60, %r120;
	mov.b32 	%r670, 0;
	mov.u32 	%r665, %r60;
	@%p20 bra 	$L__BB9_41;
	mul.wide.u32 	%rd66, %r60, 4;
	add.s64 	%rd65, %rd16, %rd66;
	// begin inline asm
	ld.global.nc.u32 %r670, [%rd65];
	// end inline asm
	add.s32 	%r665, %r60, 256;
$L__BB9_41:
	setp.ge.s32 	%p21, %r665, %r120;
	@%p21 bra 	$L__BB9_47;
	not.b32 	%r252, %r665;
	add.s32 	%r65, %r120, %r252;
	and.b32  	%r253, %r65, 768;
	setp.eq.s32 	%p22, %r253, 768;
	@%p22 bra 	$L__BB9_45;
	mul.wide.u32 	%rd67, %r665, 4;
	add.s64 	%rd123, %rd16, %rd67;
	shr.u32 	%r254, %r65, 8;
	add.s32 	%r255, %r254, 1;
	and.b32  	%r256, %r255, 3;
	neg.s32 	%r662, %r256;
$L__BB9_44:
	.pragma "nounroll";
	// begin inline asm
	ld.global.nc.u32 %r257, [%rd123];
	// end inline asm
	add.s32 	%r670, %r257, %r670;
	add.s32 	%r665, %r665, 256;
	add.s64 	%rd123, %rd123, 1024;
	add.s32 	%r662, %r662, 1;
	setp.ne.s32 	%p23, %r662, 0;
	@%p23 bra 	$L__BB9_44;
$L__BB9_45:
	setp.lt.u32 	%p24, %r65, 768;
	@%p24 bra 	$L__BB9_47;
$L__BB9_46:
	mul.wide.s32 	%rd73, %r665, 4;
	add.s64 	%rd69, %rd16, %rd73;
	// begin inline asm
	ld.global.nc.u32 %r258, [%rd69];
	// end inline asm
	add.s32 	%r262, %r258, %r670;
	add.s64 	%rd70, %rd69, 1024;
	// begin inline asm
	ld.global.nc.u32 %r259, [%rd70];
	// end inline asm
	add.s32 	%r263, %r259, %r262;
	add.s64 	%rd71, %rd69, 2048;
	// begin inline asm
	ld.global.nc.u32 %r260, [%rd71];
	// end inline asm
	add.s32 	%r264, %r260, %r263;
	add.s64 	%rd72, %rd69, 3072;
	// begin inline asm
	ld.global.nc.u32 %r261, [%rd72];
	// end inline asm
	add.s32 	%r670, %r261, %r264;
	add.s32 	%r665, %r665, 1024;
	setp.lt.s32 	%p25, %r665, %r120;
	@%p25 bra 	$L__BB9_46;
$L__BB9_47:
	setp.lt.s32 	%p26, %r120, 256;
	@%p26 bra 	$L__BB9_52;
	// begin inline asm
	mov.u32 %r328, %laneid;
	// end inline asm
	mov.b32 	%r331, 1;
	mov.b32 	%r352, 31;
	mov.b32 	%r353, -1;
	// begin inline asm
	shfl.sync.down.b32 %r329, %r670, %r331, %r352, %r353;
	// end inline asm
	setp.gt.s32 	%p42, %r328, 30;
	selp.b32 	%r354, 0, %r329, %p42;
	add.s32 	%r335, %r354, %r670;
	mov.b32 	%r336, 2;
	// begin inline asm
	shfl.sync.down.b32 %r334, %r335, %r336, %r352, %r353;
	// end inline asm
	setp.gt.s32 	%p43, %r328, 29;
	selp.b32 	%r355, 0, %r334, %p43;
	add.s32 	%r340, %r335, %r355;
	mov.b32 	%r341, 4;
	// begin inline asm
	shfl.sync.down.b32 %r339, %r340, %r341, %r352, %r353;
	// end inline asm
	setp.gt.s32 	%p44, %r328, 27;
	selp.b32 	%r356, 0, %r339, %p44;
	add.s32 	%r345, %r340, %r356;
	mov.b32 	%r346, 8;
	// begin inline asm
	shfl.sync.down.b32 %r344, %r345, %r346, %r352, %r353;
	// end inline asm
	setp.gt.s32 	%p45, %r328, 23;
	selp.b32 	%r357, 0, %r344, %p45;
	add.s32 	%r350, %r345, %r357;
	mov.b32 	%r351, 16;
	// begin inline asm
	shfl.sync.down.b32 %r349, %r350, %r351, %r352, %r353;
	// end inline asm
	setp.gt.s32 	%p46, %r328, 15;
	selp.b32 	%r358, 0, %r349, %p46;
	add.s32 	%r686, %r350, %r358;
	setp.ne.s32 	%p47, %r328, 0;
	@%p47 bra 	$L__BB9_50;
	shr.u32 	%r359, %r60, 3;
	and.b32  	%r360, %r359, 124;
	mov.u32 	%r361, _ZZN3cub18CUB_300001_SM_10006detail6reduce28DeviceReduceSingleTileKernelINS2_10policy_hubIiyN4cuda3std3__44plusIiEEE10Policy1000EPiSC_iS9_iiNS7_10__identityEEEvT0_T1_T2_T3_T4_T6_E12temp_storage;
	add.s32 	%r362, %r361, %r360;
	st.shared.u32 	[%r362+8], %r686;
$L__BB9_50:
	bar.sync 	0;
	setp.ne.s32 	%p48, %r60, 0;
	@%p48 bra 	$L__BB9_72;
	ld.shared.u32 	%r363, [_ZZN3cub18CUB_300001_SM_10006detail6reduce28DeviceReduceSingleTileKernelINS2_10policy_hubIiyN4cuda3std3__44plusIiEEE10Policy1000EPiSC_iS9_iiNS7_10__identityEEEvT0_T1_T2_T3_T4_T6_E12temp_storage+12];
	add.s32 	%r364, %r363, %r686;
	ld.shared.u32 	%r365, [_ZZN3cub18CUB_300001_SM_10006detail6reduce28DeviceReduceSingleTileKernelINS2_10policy_hubIiyN4cuda3std3__44plusIiEEE10Policy1000EPiSC_iS9_iiNS7_10__identityEEEvT0_T1_T2_T3_T4_T6_E12temp_storage+16];
	add.s32 	%r366, %r364, %r365;
	ld.shared.u32 	%r367, [_ZZN3cub18CUB_300001_SM_10006detail6reduce28DeviceReduceSingleTileKernelINS2_10policy_hubIiyN4cuda3std3__44plusIiEEE10Policy1000EPiSC_iS9_iiNS7_10__identityEEEvT0_T1_T2_T3_T4_T6_E12temp_storage+20];
	add.s32 	%r368, %r366, %r367;
	ld.shared.u32 	%r369, [_ZZN3cub18CUB_300001_SM_10006detail6reduce28DeviceReduceSingleTileKernelINS2_10policy_hubIiyN4cuda3std3__44plusIiEEE10Policy1000EPiSC_iS9_iiNS7_10__identityEEEvT0_T1_T2_T3_T4_T6_E12temp_storage+24];
	add.s32 	%r370, %r368, %r369;
	ld.shared.u32 	%r371, [_ZZN3cub18CUB_300001_SM_10006detail6reduce28DeviceReduceSingleTileKernelINS2_10policy_hubIiyN4cuda3std3__44plusIiEEE10Policy1000EPiSC_iS9_iiNS7_10__identityEEEvT0_T1_T2_T3_T4_T6_E12temp_storage+28];
	add.s32 	%r372, %r370, %r371;
	ld.shared.u32 	%r373, [_ZZN3cub18CUB_300001_SM_10006detail6reduce28DeviceReduceSingleTileKernelINS2_10policy_hubIiyN4cuda3std3__44plusIiEEE10Policy1000EPiSC_iS9_iiNS7_10__identityEEEvT0_T1_T2_T3_T4_T6_E12temp_storage+32];
	add.s32 	%r374, %r372, %r373;
	ld.shared.u32 	%r375, [_ZZN3cub18CUB_300001_SM_10006detail6reduce28DeviceReduceSingleTileKernelINS2_10policy_hubIiyN4cuda3std3__44plusIiEEE10Policy1000EPiSC_iS9_iiNS7_10__identityEEEvT0_T1_T2_T3_T4_T6_E12temp_storage+36];
	add.s32 	%r686, %r374, %r375;
	bra.uni 	$L__BB9_72;
$L__BB9_52:
	// begin inline asm
	mov.u32 %r265, %laneid;
	// end inline asm
	and.b32  	%r291, %r60, 992;
	add.s32 	%r292, %r291, 32;
	setp.gt.s32 	%p27, %r292, %r120;
	not.b32 	%r293, %r291;
	add.s32 	%r294, %r120, %r293;
	selp.b32 	%r289, %r294, 31, %p27;
	mov.b32 	%r268, 1;
	mov.b32 	%r290, -1;
	// begin inline asm
	shfl.sync.down.b32 %r266, %r670, %r268, %r289, %r290;
	// end inline asm
	setp.lt.s32 	%p28, %r265, %r289;
	selp.b32 	%r295, %r266, 0, %p28;
	add.s32 	%r272, %r295, %r670;
	mov.b32 	%r273, 2;
	// begin inline asm
	shfl.sync.down.b32 %r271, %r272, %r273, %r289, %r290;
	// end inline asm
	add.s32 	%r296, %r265, 2;
	setp.gt.s32 	%p29, %r296, %r289;
	selp.b32 	%r297, 0, %r271, %p29;
	add.s32 	%r277, %r272, %r297;
	mov.b32 	%r278, 4;
	// begin inline asm
	shfl.sync.down.b32 %r276, %r277, %r278, %r289, %r290;
	// end inline asm
	add.s32 	%r298, %r265, 4;
	setp.gt.s32 	%p30, %r298, %r289;
	selp.b32 	%r299, 0, %r276, %p30;
	add.s32 	%r282, %r277, %r299;
	mov.b32 	%r283, 8;
	// begin inline asm
	shfl.sync.down.b32 %r281, %r282, %r283, %r289, %r290;
	// end inline asm
	add.s32 	%r300, %r265, 8;
	setp.gt.s32 	%p31, %r300, %r289;
	selp.b32 	%r301, 0, %r281, %p31;
	add.s32 	%r287, %r282, %r301;
	mov.b32 	%r288, 16;
	// begin inline asm
	shfl.sync.down.b32 %r286, %r287, %r288, %r289, %r290;
	// end inline asm
	add.s32 	%r302, %r265, 16;
	setp.gt.s32 	%p32, %r302, %r289;
	selp.b32 	%r303, 0, %r286, %p32;
	add.s32 	%r686, %r287, %r303;
	setp.ne.s32 	%p33, %r265, 0;
	@%p33 bra 	$L__BB9_54;
	shr.u32 	%r304, %r60, 3;
	and.b32  	%r305, %r304, 124;
	mov.u32 	%r306, _ZZN3cub18CUB_300001_SM_10006detail6reduce28DeviceReduceSingleTileKernelINS2_10policy_hubIiyN4cuda3std3__44plusIiEEE10Policy1000EPiSC_iS9_iiNS7_10__identityEEEvT0_T1_T2_T3_T4_T6_E12temp_storage;
	add.s32 	%r307, %r306, %r305;
	st.shared.u32 	[%r307+8], %r686;
$L__BB9_54:
	bar.sync 	0;
	setp.ne.s32 	%p34, %r60, 0;
	@%p34 bra 	$L__BB9_72;
	setp.gt.s32 	%p35, %r120, 32;
	ld.shared.u32 	%r308, [_ZZN3cub18CUB_300001_SM_10006detail6reduce28DeviceReduceSingleTileKernelINS2_10policy_hubIiyN4cuda3std3__44plusIiEEE10Policy1000EPiSC_iS9_iiNS7_10__identityEEEvT0_T1_T2_T3_T4_T6_E12temp_storage+12];
	selp.b32 	%r309, %r308, 0, %p35;
	add.s32 	%r310, %r309, %r686;
	setp.gt.s32 	%p36, %r120, 64;
	ld.shared.u32 	%r311, [_ZZN3cub18CUB_300001_SM_10006detail6reduce28DeviceReduceSingleTileKernelINS2_10policy_hubIiyN4cuda3std3__44plusIiEEE10Policy1000EPiSC_iS9_iiNS7_10__identityEEEvT0_T1_T2_T3_T4_T6_E12temp_storage+16];
	selp.b32 	%r312, %r311, 0, %p36;
	add.s32 	%r313, %r310, %r312;
	setp.gt.s32 	%p37, %r120, 96;
	ld.shared.u32 	%r314, [_ZZN3cub18CUB_300001_SM_10006detail6reduce28DeviceReduceSingleTileKernelINS2_10policy_hubIiyN4cuda3std3__44plusIiEEE10Policy1000EPiSC_iS9_iiNS7_10__identityEEEvT0_T1_T2_T3_T4_T6_E12temp_storage+20];
	selp.b32 	%r315, %r314, 0, %p37;
	add.s32 	%r316, %r313, %r315;
	setp.gt.s32 	%p38, %r120, 128;
	ld.shared.u32 	%r317, [_ZZN3cub18CUB_300001_SM_10006detail6reduce28DeviceReduceSingleTileKernelINS2_10policy_hubIiyN4cuda3std3__44plusIiEEE10Policy1000EPiSC_iS9_iiNS7_10__identityEEEvT0_T1_T2_T3_T4_T6_E12temp_storage+24];
	selp.b32 	%r318, %r317, 0, %p38;
	add.s32 	%r319, %r316, %r318;
	setp.gt.s32 	%p39, %r120, 160;
	ld.shared.u32 	%r320, [_ZZN3cub18CUB_300001_SM_10006detail6reduce28DeviceReduceSingleTileKernelINS2_10policy_hubIiyN4cuda3std3__44plusIiEEE10Policy1000EPiSC_iS9_iiNS7_10__identityEEEvT0_T1_T2_T3_T4_T6_E12temp_storage+28];
	selp.b32 	%r321, %r320, 0, %p39;
	add.s32 	%r322, %r319, %r321;
	setp.gt.s32 	%p40, %r120, 192;
	ld.shared.u32 	%r323, [_ZZN3cub18CUB_300001_SM_10006detail6reduce28DeviceReduceSingleTileKernelINS2_10policy_hubIiyN4cuda3std3__44plusIiEEE10Policy1000EPiSC_iS9_iiNS7_10__identityEEEvT0_T1_T2_T3_T4_T6_E12temp_storage+32];
	selp.b32 	%r324, %r323, 0, %p40;
	add.s32 	%r325, %r322, %r324;
	setp.gt.s32 	%p41, %r120, 224;
	ld.shared.u32 	%r326, [_ZZN3cub18CUB_300001_SM_10006detail6reduce28DeviceReduceSingleTileKernelINS2_10policy_hubIiyN4cuda3std3__44plusIiEEE10Policy1000EPiSC_iS9_iiNS7_10__identityEEEvT0_T1_T2_T3_T4_T6_E12temp_storage+36];
	selp.b32 	%r327, %r326, 0, %p41;
	add.s32 	%r686, %r325, %r327;
	bra.uni 	$L__BB9_72;
$L__BB9_56:
	mov.u32 	%r85, %tid.x;
	mul.wide.u32 	%rd35, %r85, 4;
	add.s64 	%rd19, %rd16, %rd35;
	// begin inline asm
	ld.global.nc.u32 %r122, [%rd19];
	// end inline asm
	add.s64 	%rd20, %rd19, 1024;
	// begin inline asm
	ld.global.nc.u32 %r123, [%rd20];
	// end inline asm
	add.s64 	%rd21, %rd19, 2048;
	// begin inline asm
	ld.global.nc.u32 %r124, [%rd21];
	// end inline asm
	add.s64 	%rd22, %rd19, 3072;
	// begin inline asm
	ld.global.nc.u32 %r125, [%rd22];
	// end inline asm
	add.s64 	%rd23, %rd19, 4096;
	// begin inline asm
	ld.global.nc.u32 %r126, [%rd23];
	// end inline asm
	add.s64 	%rd24, %rd19, 5120;
	// begin inline asm
	ld.global.nc.u32 %r127, [%rd24];
	// end inline asm
	add.s64 	%rd25, %rd19, 6144;
	// begin inline asm
	ld.global.nc.u32 %r128, [%rd25];
	// end inline asm
	add.s64 	%rd26, %rd19, 7168;
	// begin inline asm
	ld.global.nc.u32 %r129, [%rd26];
	// end inline asm
	add.s64 	%rd27, %rd19, 8192;
	// begin inline asm
	ld.global.nc.u32 %r130, [%rd27];
	// end inline asm
	add.s64 	%rd28, %rd19, 9216;
	// begin inline asm
	ld.global.nc.u32 %r131, [%rd28];
	// end inline asm
	add.s64 	%rd29, %rd19, 10240;
	// begin inline asm
	ld.global.nc.u32 %r132, [%rd29];
	// end inline asm
	add.s64 	%rd30, %rd19, 11264;
	// begin inline asm
	ld.global.nc.u32 %r133, [%rd30];
	// end inline asm
	add.s64 	%rd31, %rd19, 12288;
	// begin inline asm
	ld.global.nc.u32 %r134, [%rd31];
	// end inline asm
	add.s64 	%rd32, %rd19, 13312;
	// begin inline asm
	ld.global.nc.u32 %r135, [%rd32];
	// end inline asm
	add.s64 	%rd33, %rd19, 14336;
	// begin inline asm
	ld.global.nc.u32 %r136, [%rd33];
	// end inline asm
	add.s64 	%rd34, %rd19, 15360;
	// begin inline asm
	ld.global.nc.u32 %r137, [%rd34];
	// end inline asm
	add.s32 	%r139, %r123, %r122;
	add.s32 	%r140, %r124, %r139;
	add.s32 	%r141, %r125, %r140;
	add.s32 	%r142, %r126, %r141;
	add.s32 	%r143, %r127, %r142;
	add.s32 	%r144, %r128, %r143;
	add.s32 	%r145, %r129, %r144;
	add.s32 	%r146, %r130, %r145;
	add.s32 	%r147, %r131, %r146;
	add.s32 	%r148, %r132, %r147;
	add.s32 	%r149, %r133, %r148;
	add.s32 	%r150, %r134, %r149;
	add.s32 	%r151, %r135, %r150;
	add.s32 	%r152, %r136, %r151;
	add.s32 	%r685, %r137, %r152;
	setp.lt.u32 	%p4, %r120, 8192;
	mov.b32 	%r674, 4096;
	@%p4 bra 	$L__BB9_60;
	add.s32 	%r87, %r120, -4096;
	mov.b32 	%r674, 4096;
$L__BB9_58:
	mul.wide.s32 	%rd52, %r674, 4;
	add.s64 	%rd36, %rd19, %rd52;
	// begin inline asm
	ld.global.nc.u32 %r154, [%rd36];
	// end inline asm
	add.s64 	%rd37, %rd36, 1024;
	// begin inline asm
	ld.global.nc.u32 %r155, [%rd37];
	// end inline asm
	add.s64 	%rd38, %rd36, 2048;
	// begin inline asm
	ld.global.nc.u32 %r156, [%rd38];
	// end inline asm
	add.s64 	%rd39, %rd36, 3072;
	// begin inline asm
	ld.global.nc.u32 %r157, [%rd39];
	// end inline asm
	add.s64 	%rd40, %rd36, 4096;
	// begin inline asm
	ld.global.nc.u32 %r158, [%rd40];
	// end inline asm
	add.s64 	%rd41, %rd36, 5120;
	// begin inline asm
	ld.global.nc.u32 %r159, [%rd41];
	// end inline asm
	add.s64 	%rd42, %rd36, 6144;
	// begin inline asm
	ld.global.nc.u32 %r160, [%rd42];
	// end inline asm
	add.s64 	%rd43, %rd36, 7168;
	// begin inline asm
	ld.global.nc.u32 %r161, [%rd43];
	// end inline asm
	add.s64 	%rd44, %rd36, 8192;
	// begin inline asm
	ld.global.nc.u32 %r162, [%rd44];
	// end inline asm
	add.s64 	%rd45, %rd36, 9216;
	// begin inline asm
	ld.global.nc.u32 %r163, [%rd45];
	// end inline asm
	add.s64 	%rd46, %rd36, 10240;
	// begin inline asm
	ld.global.nc.u32 %r164, [%rd46];
	// end inline asm
	add.s64 	%rd47, %rd36, 11264;
	// begin inline asm
	ld.global.nc.u32 %r165, [%rd47];
	// end inline asm
	add.s64 	%rd48, %rd36, 12288;
	// begin inline asm
	ld.global.nc.u32 %r166, [%rd48];
	// end inline asm
	add.s64 	%rd49, %rd36, 13312;
	// begin inline asm
	ld.global.nc.u32 %r167, [%rd49];
	// end inline asm
	add.s64 	%rd50, %rd36, 14336;
	// begin inline asm
	ld.global.nc.u32 %r168, [%rd50];
	// end inline asm
	add.s64 	%rd51, %rd36, 15360;
	// begin inline asm
	ld.global.nc.u32 %r169, [%rd51];
	// end inline asm
	add.s32 	%r170, %r154, %r685;
	add.s32 	%r171, %r155, %r170;
	add.s32 	%r172, %r156, %r171;
	add.s32 	%r173, %r157, %r172;
	add.s32 	%r174, %r158, %r173;
	add.s32 	%r175, %r159, %r174;
	add.s32 	%r176, %r160, %r175;
	add.s32 	%r177, %r161, %r176;
	add.s32 	%r178, %r162, %r177;
	add.s32 	%r179, %r163, %r178;
	add.s32 	%r180, %r164, %r179;
	add.s32 	%r181, %r165, %r180;
	add.s32 	%r182, %r166, %r181;
	add.s32 	%r183, %r167, %r182;
	add.s32 	%r184, %r168, %r183;
	add.s32 	%r685, %r169, %r184;
	sub.s32 	%r185, %r120, %r674;
	setp.lt.s32 	%p5, %r185, 4096;
	@%p5 bra 	$L__BB9_68;
	add.s32 	%r674, %r674, 4096;
	setp.le.s32 	%p6, %r674, %r87;
	@%p6 bra 	$L__BB9_58;
$L__BB9_60:
	setp.le.s32 	%p7, %r120, %r674;
	@%p7 bra 	$L__BB9_68;
	sub.s32 	%r94, %r120, %r674;
	setp.ge.s32 	%p8, %r85, %r94;
	@%p8 bra 	$L__BB9_68;
	not.b32 	%r187, %r85;
	add.s32 	%r188, %r120, %r187;
	sub.s32 	%r95, %r188, %r674;
	and.b32  	%r189, %r95, 768;
	setp.eq.s32 	%p9, %r189, 768;
	mov.u32 	%r679, %r85;
	@%p9 bra 	$L__BB9_65;
	add.s32 	%r676, %r85, %r674;
	shr.u32 	%r190, %r95, 8;
	add.s32 	%r191, %r190, 1;
	and.b32  	%r192, %r191, 3;
	neg.s32 	%r675, %r192;
	mov.u32 	%r679, %r85;
$L__BB9_64:
	.pragma "nounroll";
	mul.wide.u32 	%rd54, %r676, 4;
	add.s64 	%rd53, %rd16, %rd54;
	// begin inline asm
	ld.global.nc.u32 %r193, [%rd53];
	// end inline asm
	add.s32 	%r685, %r193, %r685;
	add.s32 	%r679, %r679, 256;
	add.s32 	%r676, %r676, 256;
	add.s32 	%r675, %r675, 1;
	setp.ne.s32 	%p10, %r675, 0;
	@%p10 bra 	$L__BB9_64;
$L__BB9_65:
	setp.lt.u32 	%p11, %r95, 768;
	@%p11 bra 	$L__BB9_68;
	cvt.u64.u32 	%rd55, %r679;
	cvt.u64.u32 	%rd56, %r674;
	add.s64 	%rd57, %rd55, %rd56;
	shl.b64 	%rd58, %rd57, 2;
	add.s64 	%rd59, %rd58, %rd16;
	add.s64 	%rd124, %rd59, 2048;
	add.s32 	%r682, %r679, %r674;
$L__BB9_67:
	mul.wide.u32 	%rd64, %r682, 4;
	add.s64 	%rd60, %rd16, %rd64;
	// begin inline asm
	ld.global.nc.u32 %r194, [%rd60];
	// end inline asm
	add.s32 	%r198, %r194, %r685;
	add.s64 	%rd61, %rd124, -1024;
	// begin inline asm
	ld.global.nc.u32 %r195, [%rd61];
	// end inline asm
	add.s32 	%r199, %r195, %r198;
	// begin inline asm
	ld.global.nc.u32 %r196, [%rd124];
	// end inline asm
	add.s32 	%r200, %r196, %r199;
	add.s64 	%rd63, %rd124, 1024;
	// begin inline asm
	ld.global.nc.u32 %r197, [%rd63];
	// end inline asm
	add.s32 	%r685, %r197, %r200;
	add.s32 	%r679, %r679, 1024;
	add.s64 	%rd124, %rd124, 4096;
	add.s32 	%r682, %r682, 1024;
	setp.lt.s32 	%p12, %r679, %r94;
	@%p12 bra 	$L__BB9_67;
$L__BB9_68:
	// begin inline asm
	mov.u32 %r201, %laneid;
	// end inline asm
	mov.b32 	%r204, 1;
	mov.b32 	%r225, 31;
	mov.b32 	%r226, -1;
	// begin inline asm
	shfl.sync.down.b32 %r202, %r685, %r204, %r225, %r226;
	// end inline asm
	setp.gt.s32 	%p13, %r201, 30;
	selp.b32 	%r227, 0, %r202, %p13;
	add.s32 	%r208, %r227, %r685;
	mov.b32 	%r209, 2;
	// begin inline asm
	shfl.sync.down.b32 %r207, %r208, %r209, %r225, %r226;
	// end inline asm
	setp.gt.s32 	%p14, %r201, 29;
	selp.b32 	%r228, 0, %r207, %p14;
	add.s32 	%r213, %r208, %r228;
	mov.b32 	%r214, 4;
	// begin inline asm
	shfl.sync.down.b32 %r212, %r213, %r214, %r225, %r226;
	// end inline asm
	setp.gt.s32 	%p15, %r201, 27;
	selp.b32 	%r229, 0, %r212, %p15;
	add.s32 	%r218, %r213, %r229;
	mov.b32 	%r219, 8;
	// begin inline asm
	shfl.sync.down.b32 %r217, %r218, %r219, %r225, %r226;
	// end inline asm
	setp.gt.s32 	%p16, %r201, 23;
	selp.b32 	%r230, 0, %r217, %p16;
	add.s32 	%r223, %r218, %r230;
	mov.b32 	%r224, 16;
	// begin inline asm
	shfl.sync.down.b32 %r222, %r223, %r224, %r225, %r226;
	// end inline asm
	setp.gt.s32 	%p17, %r201, 15;
	selp.b32 	%r231, 0, %r222, %p17;
	add.s32 	%r686, %r223, %r231;
	setp.ne.s32 	%p18, %r201, 0;
	@%p18 bra 	$L__BB9_70;
	shr.u32 	%r232, %r85, 3;
	and.b32  	%r233, %r232, 124;
	mov.u32 	%r234, _ZZN3cub18CUB_300001_SM_10006detail6reduce28DeviceReduceSingleTileKernelINS2_10policy_hubIiyN4cuda3std3__44plusIiEEE10Policy1000EPiSC_iS9_iiNS7_10__identityEEEvT0_T1_T2_T3_T4_T6_E12temp_storage;
	add.s32 	%r235, %r234, %r233;
	st.shared.u32 	[%r235+8], %r686;
$L__BB9_70:
	bar.sync 	0;
	setp.ne.s32 	%p19, %r85, 0;
	@%p19 bra 	$L__BB9_72;
	ld.shared.u32 	%r236, [_ZZN3cub18CUB_300001_SM_10006detail6reduce28DeviceReduceSingleTileKernelINS2_10policy_hubIiyN4cuda3std3__44plusIiEEE10Policy1000EPiSC_iS9_iiNS7_10__identityEEEvT0_T1_T2_T3_T4_T6_E12temp_storage+12];
	add.s32 	%r237, %r236, %r686;
	ld.shared.u32 	%r238, [_ZZN3cub18CUB_300001_SM_10006detail6reduce28DeviceReduceSingleTileKernelINS2_10policy_hubIiyN4cuda3std3__44plusIiEEE10Policy1000EPiSC_iS9_iiNS7_10__identityEEEvT0_T1_T2_T3_T4_T6_E12temp_storage+16];
	add.s32 	%r239, %r237, %r238;
	ld.shared.u32 	%r240, [_ZZN3cub18CUB_300001_SM_10006detail6reduce28DeviceReduceSingleTileKernelINS2_10policy_hubIiyN4cuda3std3__44plusIiEEE10Policy1000EPiSC_iS9_iiNS7_10__identityEEEvT0_T1_T2_T3_T4_T6_E12temp_storage+20];
	add.s32 	%r241, %r239, %r240;
	ld.shared.u32 	%r242, [_ZZN3cub18CUB_300001_SM_10006detail6reduce28DeviceReduceSingleTileKernelINS2_10policy_hubIiyN4cuda3std3__44plusIiEEE10Policy1000EPiSC_iS9_iiNS7_10__identityEEEvT0_T1_T2_T3_T4_T6_E12temp_storage+24];
	add.s32 	%r243, %r241, %r242;
	ld.shared.u32 	%r244, [_ZZN3cub18CUB_300001_SM_10006detail6reduce28DeviceReduceSingleTileKernelINS2_10policy_hubIiyN4cuda3std3__44plusIiEEE10Policy1000EPiSC_iS9_iiNS7_10__identityEEEvT0_T1_T2_T3_T4_T6_E12temp_storage+28];
	add.s32 	%r245, %r243, %r244;
	ld.shared.u32 	%r246, [_ZZN3cub18CUB_300001_SM_10006detail6reduce28DeviceReduceSingleTileKernelINS2_10policy_hubIiyN4cuda3std3__44plusIiEEE10Policy1000EPiSC_iS9_iiNS7_10__identityEEEvT0_T1_T2_T3_T4_T6_E12temp_storage+32];
	add.s32 	%r247, %r245, %r246;
	ld.shared.u32 	%r248, [_ZZN3cub18CUB_300001_SM_10006detail6reduce28DeviceReduceSingleTileKernelINS2_10policy_hubIiyN4cuda3std3__44plusIiEEE10Policy1000EPiSC_iS9_iiNS7_10__identityEEEvT0_T1_T2_T3_T4_T6_E12temp_storage+36];
	add.s32 	%r686, %r247, %r248;
$L__BB9_72:
	mov.u32 	%r631, %tid.x;
	setp.ne.s32 	%p95, %r631, 0;
	@%p95 bra 	$L__BB9_74;
	add.s32 	%r632, %r686, %r121;
	st.global.u32 	[%rd1], %r632;
$L__BB9_74:
	ret;

}


// ===== COMPILED SASS (sm_100) =====

	.target	sm_100

	.elftype	@"ET_EXEC"


//--------------------- .note.nv.tkinfo           --------------------------
	.section	.note.nv.tkinfo,"",@"SHT_NOTE"
	.sectionflags	@"SHF_NOTE_NV_TKINFO"
	.tkinfo
        /*0018*/ 	.word	0x00000002
        /*0030*/ 	.string	""
        /*0030*/ 	.string	"ptxas"
        /*0030*/ 	.string	"Cuda compilation tools, release 13.0, V13.0.88"
        /*0030*/ 	.string	"Build cuda_13.0.r13.0/compiler.36424714_0"
        /*0030*/ 	.string	"-arch sm_100 -m 64 "



//--------------------- .note.nv.cuinfo           --------------------------
	.section	.note.nv.cuinfo,"",@"SHT_NOTE"
	.sectionflags	@"SHF_NOTE_NV_CUINFO"
        /*0018*/ 	.short	0x0002
        /*001a*/ 	.short	0x0064
        /*001c*/ 	.short	0x0082
	.zero		2


//--------------------- .nv.info                  --------------------------
	.section	.nv.info,"",@"SHT_CUDA_INFO"
	.align	4


	//----- nvinfo : EIATTR_REGCOUNT
	.align		4
        /*0000*/ 	.byte	0x04, 0x2f
        /*0002*/ 	.short	(.L_44 - .L_43)
	.align		4
.L_43:
        /*0004*/ 	.word	index@(_Z14target_settingPiS_S_S_ii)
        /*0008*/ 	.word	0x0000001e


	//----- nvinfo : EIATTR_FRAME_SIZE
	.align		4
.L_44:
        /*000c*/ 	.byte	0x04, 0x11
        /*000e*/ 	.short	(.L_46 - .L_45)
	.align		4
.L_45:
        /*0010*/ 	.word	index@(_Z14target_settingPiS_S_S_ii)
        /*0014*/ 	.word	0x00000000


	//----- nvinfo : EIATTR_REGCOUNT
	.align		4
.L_46:
        /*0018*/ 	.byte	0x04, 0x2f
        /*001a*/ 	.short	(.L_48 - .L_47)
	.align		4
.L_47:
        /*001c*/ 	.word	index@(_Z11updatescorePiS_S_)
        /*0020*/ 	.word	0x0000000e


	//----- nvinfo : EIATTR_FRAME_SIZE
	.align		4
.L_48:
        /*0024*/ 	.byte	0x04, 0x11
        /*0026*/ 	.short	(.L_50 - .L_49)
	.align		4
.L_49:
        /*0028*/ 	.word	index@(_Z11updatescorePiS_S_)
        /*002c*/ 	.word	0x00000000


	//----- nvinfo : EIATTR_REGCOUNT
	.align		4
.L_50:
        /*0030*/ 	.byte	0x04, 0x2f
        /*0032*/ 	.short	(.L_52 - .L_51)
	.align		4
.L_51:
        /*0034*/ 	.word	index@(_ZN3cub18CUB_300001_SM_10006detail11EmptyKernelIvEEvv)
        /*0038*/ 	.word	0x00000004


	//----- nvinfo : EIATTR_FRAME_SIZE
	.align		4
.L_52:
        /*003c*/ 	.byte	0x04, 0x11
        /*003e*/ 	.short	(.L_54 - .L_53)
	.align		4
.L_53:
        /*0040*/ 	.word	index@(_ZN3cub18CUB_300001_SM_10006detail11EmptyKernelIvEEvv)
        /*0044*/ 	.word	0x00000000


	//----- nvinfo : EIATTR_REGCOUNT
	.align		4
.L_54:
        /*0048*/ 	.byte	0x04, 0x2f
        /*004a*/ 	.short	(.L_56 - .L_55)
	.align		4
.L_55:
        /*004c*/ 	.word	index@(_ZN3cub18CUB_300001_SM_10006detail8for_each13static_kernelINS2_12policy_hub_t12policy_500_tEmN6thrust24THRUST_300001_SM_1000_NS8cuda_cub20__uninitialized_fill7functorINS7_10device_ptrIiEEiEEEEvT0_T1_)
        /*0050*/ 	.word	0x00000008


	//----- nvinfo : EIATTR_FRAME_SIZE
	.align		4
.L_56:
        /*0054*/ 	.byte	0x04, 0x11
        /*0056*/ 	.short	(.L_58 - .L_57)
	.align		4
.L_57:
        /*0058*/ 	.word	index@(_ZN3cub18CUB_300001_SM_10006detail8for_each13static_kernelINS2_12policy_hub_t12policy_500_tEmN6thrust24THRUST_300001_SM_1000_NS8cuda_cub20__uninitialized_fill7functorINS7_10device_ptrIiEEiEEEEvT0_T1_)
        /*005c*/ 	.word	0x00000000


	//----- nvinfo : EIATTR_REGCOUNT
	.align		4
.L_58:
        /*0060*/ 	.byte	0x04, 0x2f
        /*0062*/ 	.short	(.L_60 - .L_59)
	.align		4
.L_59:
        /*0064*/ 	.word	index@(_ZN3cub18CUB_300001_SM_10006detail6reduce28DeviceReduceSingleTileKernelINS2_10policy_hubIijN4cuda3std3__44plusIiEEE10Policy1000EN6thrust24THRUST_300001_SM_1000_NS6detail15normal_iteratorINSD_10device_ptrIiEEEEPijS9_ii17ThresholdToBinaryEEvT0_T1_T2_T3_T4_T6_)
        /*0068*/ 	.word	0x00000020


	//----- nvinfo : EIATTR_FRAME_SIZE
	.align		4
.L_60:
        /*006c*/ 	.byte	0x04, 0x11
        /*006e*/ 	.short	(.L_62 - .L_61)
	.align		4
.L_61:
        /*0070*/ 	.word	index@(_ZN3cub18CUB_300001_SM_10006detail6reduce28DeviceReduceSingleTileKernelINS2_10policy_hubIijN4cuda3std3__44plusIiEEE10Policy1000EN6thrust24THRUST_300001_SM_1000_NS6detail15normal_iteratorINSD_10device_ptrIiEEEEPijS9_ii17ThresholdToBinaryEEvT0_T1_T2_T3_T4_T6_)
        /*0074*/ 	.word	0x00000000


	//----- nvinfo : EIATTR_REGCOUNT
	.align		4
.L_62:
        /*0078*/ 	.byte	0x04, 0x2f
        /*007a*/ 	.short	(.L_64 - .L_63)
	.align		4
.L_63:
        /*007c*/ 	.word	index@(_ZN3cub18CUB_300001_SM_10006detail6reduce18DeviceReduceKernelINS2_10policy_hubIijN4cuda3std3__44plusIiEEE10Policy1000EN6thrust24THRUST_300001_SM_1000_NS6detail15normal_iteratorINSD_10device_ptrIiEEEEjS9_i17ThresholdToBinaryEEvT0_PT3_T1_NS0_13GridEvenShareISN_EET2_T4_)
        /*0080*/ 	.word	0x00000020


	//----- nvinfo : EIATTR_FRAME_SIZE
	.align		4
.L_64:
        /*0084*/ 	.byte	0x04, 0x11
        /*0086*/ 	.short	(.L_66 - .L_65)
	.align		4
.L_65:
        /*0088*/ 	.word	index@(_ZN3cub18CUB_300001_SM_10006detail6reduce18DeviceReduceKernelINS2_10policy_hubIijN4cuda3std3__44plusIiEEE10Policy1000EN6thrust24THRUST_300001_SM_1000_NS6detail15normal_iteratorINSD_10device_ptrIiEEEEjS9_i17ThresholdToBinaryEEvT0_PT3_T1_NS0_13GridEvenShareISN_EET2_T4_)
        /*008c*/ 	.word	0x00000000


	//----- nvinfo : EIATTR_REGCOUNT
	.align		4
.L_66:
        /*0090*/ 	.byte	0x04, 0x2f
        /*0092*/ 	.short	(.L_68 - .L_67)
	.align		4
.L_67:
        /*0094*/ 	.word	index@(_ZN3cub18CUB_300001_SM_10006detail6reduce28DeviceReduceSingleTileKernelINS2_10policy_hubIijN4cuda3std3__44plusIiEEE10Policy1000EPiSC_iS9_iiNS7_10__identityEEEvT0_T1_T2_T3_T4_T6_)
        /*0098*/ 	.word	0x00000020


	//----- nvinfo : EIATTR_FRAME_SIZE
	.align		4
.L_68:
        /*009c*/ 	.byte	0x04, 0x11
        /*009e*/ 	.short	(.L_70 - .L_69)
	.align		4
.L_69:
        /*00a0*/ 	.word	index@(_ZN3cub18CUB_300001_SM_10006detail6reduce28DeviceReduceSingleTileKernelINS2_10policy_hubIijN4cuda3std3__44plusIiEEE10Policy1000EPiSC_iS9_iiNS7_10__identityEEEvT0_T1_T2_T3_T4_T6_)
        /*00a4*/ 	.word	0x00000000


	//----- nvinfo : EIATTR_REGCOUNT
	.align		4
.L_70:
        /*00a8*/ 	.byte	0x04, 0x2f
        /*00aa*/ 	.short	(.L_72 - .L_71)
	.align		4
.L_71:
        /*00ac*/ 	.word	index@(_ZN3cub18CUB_300001_SM_10006detail6reduce28DeviceReduceSingleTileKernelINS2_10policy_hubIiyN4cuda3std3__44plusIiEEE10Policy1000EN6thrust24THRUST_300001_SM_1000_NS6detail15normal_iteratorINSD_10device_ptrIiEEEEPiyS9_ii17ThresholdToBinaryEEvT0_T1_T2_T3_T4_T6_)
        /*00b0*/ 	.word	0x0000001f


	//----- nvinfo : EIATTR_FRAME_SIZE
	.align		4
.L_72:
        /*00b4*/ 	.byte	0x04, 0x11
        /*00b6*/ 	.short	(.L_74 - .L_73)
	.align		4
.L_73:
        /*00b8*/ 	.word	index@(_ZN3cub18CUB_300001_SM_10006detail6reduce28DeviceReduceSingleTileKernelINS2_10policy_hubIiyN4cuda3std3__44plusIiEEE10Policy1000EN6thrust24THRUST_300001_SM_1000_NS6detail15normal_iteratorINSD_10device_ptrIiEEEEPiyS9_ii17ThresholdToBinaryEEvT0_T1_T2_T3_T4_T6_)
        /*00bc*/ 	.word	0x00000000


	//----- nvinfo : EIATTR_REGCOUNT
	.align		4
.L_74:
        /*00c0*/ 	.byte	0x04, 0x2f
        /*00c2*/ 	.short	(.L_76 - .L_75)
	.align		4
.L_75:
        /*00c4*/ 	.word	index@(_ZN3cub18CUB_300001_SM_10006detail6reduce18DeviceReduceKernelINS2_10policy_hubIiyN4cuda3std3__44plusIiEEE10Policy1000EN6thrust24THRUST_300001_SM_1000_NS6detail15normal_iteratorINSD_10device_ptrIiEEEEyS9_i17ThresholdToBinaryEEvT0_PT3_T1_NS0_13GridEvenShareISN_EET2_T4_)
        /*00c8*/ 	.word	0x0000001f


	//----- nvinfo : EIATTR_FRAME_SIZE
	.align		4
.L_76:
        /*00cc*/ 	.byte	0x04, 0x11
        /*00ce*/ 	.short	(.L_78 - .L_77)
	.align		4
.L_77:
        /*00d0*/ 	.word	index@(_ZN3cub18CUB_300001_SM_10006detail6reduce18DeviceReduceKernelINS2_10policy_hubIiyN4cuda3std3__44plusIiEEE10Policy1000EN6thrust24THRUST_300001_SM_1000_NS6detail15normal_iteratorINSD_10device_ptrIiEEEEyS9_i17ThresholdToBinaryEEvT0_PT3_T1_NS0_13GridEvenShareISN_EET2_T4_)
        /*00d4*/ 	.word	0x00000000


	//----- nvinfo : EIATTR_REGCOUNT
	.align		4
.L_78:
        /*00d8*/ 	.byte	0x04, 0x2f
        /*00da*/ 	.short	(.L_80 - .L_79)
	.align		4
.L_79:
        /*00dc*/ 	.word	index@(_ZN3cub18CUB_300001_SM_10006detail6reduce28DeviceReduceSingleTileKernelINS2_10policy_hubIiyN4cuda3std3__44plusIiEEE10Policy1000EPiSC_iS9_iiNS7_10__identityEEEvT0_T1_T2_T3_T4_T6_)
        /*00e0*/ 	.word	0x00000020


	//----- nvinfo : EIATTR_FRAME_SIZE
	.align		4
.L_80:
        /*00e4*/ 	.byte	0x04, 0x11
        /*00e6*/ 	.short	(.L_82 - .L_81)
	.align		4
.L_81:
        /*00e8*/ 	.word	index@(_ZN3cub18CUB_300001_SM_10006detail6reduce28DeviceReduceSingleTileKernelINS2_10policy_hubIiyN4cuda3std3__44plusIiEEE10Policy1000EPiSC_iS9_iiNS7_10__identityEEEvT0_T1_T2_T3_T4_T6_)
        /*00ec*/ 	.word	0x00000000


	//----- nvinfo : EIATTR_MIN_STACK_SIZE
	.align		4
.L_82:
        /*00f0*/ 	.byte	0x04, 0x12
        /*00f2*/ 	.short	(.L_84 - .L_83)
	.align		4
.L_83:
        /*00f4*/ 	.word	index@(_ZN3cub18CUB_300001_SM_10006detail6reduce28DeviceReduceSingleTileKernelINS2_10policy_hubIiyN4cuda3std3__44plusIiEEE10Policy1000EPiSC_iS9_iiNS7_10__identityEEEvT0_T1_T2_T3_T4_T6_)
        /*00f8*/ 	.word	0x00000000


	//----- nvinfo : EIATTR_MIN_STACK_SIZE
	.align		4
.L_84:
        /*00fc*/ 	.byte	0x04, 0x12
        /*00fe*/ 	.short	(.L_86 - .L_85)
	.align		4
.L_85:
        /*0100*/ 	.word	index@(_ZN3cub18CUB_300001_SM_10006detail6reduce18DeviceReduceKernelINS2_10policy_hubIiyN4cuda3std3__44plusIiEEE10Policy1000EN6thrust24THRUST_300001_SM_1000_NS6detail15normal_iteratorINSD_10device_ptrIiEEEEyS9_i17ThresholdToBinaryEEvT0_PT3_T1_NS0_13GridEvenShareISN_EET2_T4_)
        /*0104*/ 	.word	0x00000000


	//----- nvinfo : EIATTR_MIN_STACK_SIZE
	.align		4
.L_86:
        /*0108*/ 	.byte	0x04, 0x12
        /*010a*/ 	.short	(.L_88 - .L_87)
	.align		4
.L_87:
        /*010c*/ 	.word	index@(_ZN3cub18CUB_300001_SM_10006detail6reduce28DeviceReduceSingleTileKernelINS2_10policy_hubIiyN4cuda3std3__44plusIiEEE10Policy1000EN6thrust24THRUST_300001_SM_1000_NS6detail15normal_iteratorINSD_10device_ptrIiEEEEPiyS9_ii17ThresholdToBinaryEEvT0_T1_T2_T3_T4_T6_)
        /*0110*/ 	.word	0x00000000


	//----- nvinfo : EIATTR_MIN_STACK_SIZE
	.align		4
.L_88:
        /*0114*/ 	.byte	0x04, 0x12
        /*0116*/ 	.short	(.L_90 - .L_89)
	.align		4
.L_89:
        /*0118*/ 	.word	index@(_ZN3cub18CUB_300001_SM_10006detail6reduce28DeviceReduceSingleTileKernelINS2_10policy_hubIijN4cuda3std3__44plusIiEEE10Policy1000EPiSC_iS9_iiNS7_10__identityEEEvT0_T1_T2_T3_T4_T6_)
        /*011c*/ 	.word	0x00000000


	//----- nvinfo : EIATTR_MIN_STACK_SIZE
	.align		4
.L_90:
        /*0120*/ 	.byte	0x04, 0x12
        /*0122*/ 	.short	(.L_92 - .L_91)
	.align		4
.L_91:
        /*0124*/ 	.word	index@(_ZN3cub18CUB_300001_SM_10006detail6reduce18DeviceReduceKernelINS2_10policy_hubIijN4cuda3std3__44plusIiEEE10Policy1000EN6thrust24THRUST_300001_SM_1000_NS6detail15normal_iteratorINSD_10device_ptrIiEEEEjS9_i17ThresholdToBinaryEEvT0_PT3_T1_NS0_13GridEvenShareISN_EET2_T4_)
        /*0128*/ 	.word	0x00000000


	//----- nvinfo : EIATTR_MIN_STACK_SIZE
	.align		4
.L_92:
        /*012c*/ 	.byte	0x04, 0x12
        /*012e*/ 	.short	(.L_94 - .L_93)
	.align		4
.L_93:
        /*0130*/ 	.word	index@(_ZN3cub18CUB_300001_SM_10006detail6reduce28DeviceReduceSingleTileKernelINS2_10policy_hubIijN4cuda3std3__44plusIiEEE10Policy1000EN6thrust24THRUST_300001_SM_1000_NS6detail15normal_iteratorINSD_10device_ptrIiEEEEPijS9_ii17ThresholdToBinaryEEvT0_T1_T2_T3_T4_T6_)
        /*0134*/ 	.word	0x00000000


	//----- nvinfo : EIATTR_MIN_STACK_SIZE
	.align		4
.L_94:
        /*0138*/ 	.byte	0x04, 0x12
        /*013a*/ 	.short	(.L_96 - .L_95)
	.align		4
.L_95:
        /*013c*/ 	.word	index@(_ZN3cub18CUB_300001_SM_10006detail8for_each13static_kernelINS2_12policy_hub_t12policy_500_tEmN6thrust24THRUST_300001_SM_1000_NS8cuda_cub20__uninitialized_fill7functorINS7_10device_ptrIiEEiEEEEvT0_T1_)
        /*0140*/ 	.word	0x00000000


	//----- nvinfo : EIATTR_MIN_STACK_SIZE
	.align		4
.L_96:
        /*0144*/ 	.byte	0x04, 0x12
        /*0146*/ 	.short	(.L_98 - .L_97)
	.align		4
.L_97:
        /*0148*/ 	.word	index@(_ZN3cub18CUB_300001_SM_10006detail11EmptyKernelIvEEvv)
        /*014c*/ 	.word	0x00000000


	//----- nvinfo : EIATTR_MIN_STACK_SIZE
	.align		4
.L_98:
        /*0150*/ 	.byte	0x04, 0x12
        /*0152*/ 	.short	(.L_100 - .L_99)
	.align		4
.L_99:
        /*0154*/ 	.word	index@(_Z11updatescorePiS_S_)
        /*0158*/ 	.word	0x00000000


	//----- nvinfo : EIATTR_MIN_STACK_SIZE
	.align		4
.L_100:
        /*015c*/ 	.byte	0x04, 0x12
        /*015e*/ 	.short	(.L_102 - .L_101)
	.align		4
.L_101:
        /*0160*/ 	.word	index@(_Z14target_settingPiS_S_S_ii)
        /*0164*/ 	.word	0x00000000
.L_102:


//--------------------- .nv.compat                --------------------------
	.section	.nv.compat,"",@"SHT_CUDA_COMPAT_INFO"
	.align	4
        /*0000*/ 	.byte	0x02, 0x09, 0x00, 0x00, 0x02, 0x02, 0x01, 0x00, 0x02, 0x05, 0x05, 0x00, 0x03, 0x07, 0x01, 0x01
        /*0010*/ 	.byte	0x02, 0x03, 0x00, 0x00, 0x02, 0x06, 0x01, 0x00, 0x04, 0x0b, 0x08, 0x00, 0x09, 0x00, 0x00, 0x00
        /*0020*/ 	.byte	0x00, 0x00, 0x00, 0x00


//--------------------- .nv.info._ZN3cub18CUB_300001_SM_10006detail6reduce28DeviceReduceSingleTileKernelINS2_10policy_hubIiyN4cuda3std3__44plusIiEEE10Policy1000EPiSC_iS9_iiNS7_10__identityEEEvT0_T1_T2_T3_T4_T6_ --------------------------
	.section	.nv.info._ZN3cub18CUB_300001_SM_10006detail6reduce28DeviceReduceSingleTileKernelINS2_10policy_hubIiyN4cuda3std3__44plusIiEEE10Policy1000EPiSC_iS9_iiNS7_10__identityEEEvT0_T1_T2_T3_T4_T6_,"",@"SHT_CUDA_INFO"
	.sectionflags	@""
	.align	4


	//----- nvinfo : EIATTR_CUDA_API_VERSION
	.align		4
        /*0000*/ 	.byte	0x04, 0x37
        /*0002*/ 	.short	(.L_104 - .L_103)
.L_103:
        /*0004*/ 	.word	0x00000082


	//----- nvinfo : EIATTR_KPARAM_INFO
	.align		4
.L_104:
        /*0008*/ 	.byte	0x04, 0x17
        /*000a*/ 	.short	(.L_106 - .L_105)
.L_105:
        /*000c*/ 	.word	0x00000000
        /*0010*/ 	.short	0x0005
        /*0012*/ 	.short	0x001c
        /*0014*/ 	.byte	0x00, 0xf0, 0x05, 0x00


	//----- nvinfo : EIATTR_KPARAM_INFO
	.align		4
.L_106:
        /*0018*/ 	.byte	0x04, 0x17
        /*001a*/ 	.short	(.L_108 - .L_107)
.L_107:
        /*001c*/ 	.word	0x00000000
        /*0020*/ 	.short	0x0004
        /*0022*/ 	.short	0x0018
        /*0024*/ 	.byte	0x00, 0xf0, 0x11, 0x00


	//----- nvinfo : EIATTR_KPARAM_INFO
	.align		4
.L_108:
        /*0028*/ 	.byte	0x04, 0x17
        /*002a*/ 	.short	(.L_110 - .L_109)
.L_109:
        /*002c*/ 	.word	0x00000000
        /*0030*/ 	.short	0x0003
        /*0032*/ 	.short	0x0014
        /*0034*/ 	.byte	0x00, 0xf0, 0x05, 0x00


	//----- nvinfo : EIATTR_KPARAM_INFO
	.align		4
.L_110:
        /*0038*/ 	.byte	0x04, 0x17
        /*003a*/ 	.short	(.L_112 - .L_111)
.L_111:
        /*003c*/ 	.word	0x00000000
        /*0040*/ 	.short	0x0002
        /*0042*/ 	.short	0x0010
        /*0044*/ 	.byte	0x00, 0xf0, 0x11, 0x00


	//----- nvinfo : EIATTR_KPARAM_INFO
	.align		4
.L_112:
        /*0048*/ 	.byte	0x04, 0x17
        /*004a*/ 	.short	(.L_114 - .L_113)
.L_113:
        /*004c*/ 	.word	0x00000000
        /*0050*/ 	.short	0x0001
        /*0052*/ 	.short	0x0008
        /*0054*/ 	.byte	0x00, 0xf5, 0x21, 0x00


	//----- nvinfo : EIATTR_KPARAM_INFO
	.align		4
.L_114:
        /*0058*/ 	.byte	0x04, 0x17
        /*005a*/ 	.short	(.L_116 - .L_115)
.L_115:
        /*005c*/ 	.word	0x00000000
        /*0060*/ 	.short	0x0000
        /*0062*/ 	.short	0x0000
        /*0064*/ 	.byte	0x00, 0xf5, 0x21, 0x00


	//----- nvinfo : EIATTR_SPARSE_MMA_MASK
	.align		4
.L_116:
        /*0068*/ 	.byte	0x03, 0x50
        /*006a*/ 	.short	0x0000


	//----- nvinfo : EIATTR_MAXREG_COUNT
	.align		4
        /*006c*/ 	.byte	0x03, 0x1b
        /*006e*/ 	.short	0x00ff


	//----- nvinfo : EIATTR_NUM_BARRIERS
	.align		4
        /*0070*/ 	.byte	0x02, 0x4c
        /*0072*/ 	.byte	0x01
	.zero		1


	//----- nvinfo : EIATTR_MERCURY_ISA_VERSION
	.align		4
        /*0074*/ 	.byte	0x03, 0x5f
        /*0076*/ 	.short	0x0101


	//----- nvinfo : EIATTR_COOP_GROUP_MASK_REGIDS
	.align		4
        /*0078*/ 	.byte	0x04, 0x29
        /*007a*/ 	.short	(.L_118 - .L_117)


	//   ....[0]....
.L_117:
        /*007c*/ 	.word	0xffffffff


	//   ....[1]....
        /*0080*/ 	.word	0xffffffff


	//   ....[2]....
        /*0084*/ 	.word	0xffffffff


	//   ....[3]....
        /*0088*/ 	.word	0xffffffff


	//   ....[4]....
        /*008c*/ 	.word	0xffffffff


	//   ....[5]....
        /*0090*/ 	.word	0xffffffff


	//   ....[6]....
        /*0094*/ 	.word	0xffffffff


	//   ....[7]....
        /*0098*/ 	.word	0xffffffff


	//   ....[8]....
        /*009c*/ 	.word	0xffffffff


	//   ....[9]....
        /*00a0*/ 	.word	0xffffffff


	//   ....[10]....
        /*00a4*/ 	.word	0xffffffff


	//   ....[11]....
        /*00a8*/ 	.word	0xffffffff


	//   ....[12]....
        /*00ac*/ 	.word	0xffffffff


	//   ....[13]....
        /*00b0*/ 	.word	0xffffffff


	//   ....[14]....
        /*00b4*/ 	.word	0xffffffff


	//   ....[15]....
        /*00b8*/ 	.word	0xffffffff


	//   ....[16]....
        /*00bc*/ 	.word	0xffffffff


	//   ....[17]....
        /*00c0*/ 	.word	0xffffffff


	//   ....[18]....
        /*00c4*/ 	.word	0xffffffff


	//   ....[19]....
        /*00c8*/ 	.word	0xffffffff


	//   ....[20]....
        /*00cc*/ 	.word	0xffffffff


	//   ....[21]....
        /*00d0*/ 	.word	0xffffffff


	//   ....[22]....
        /*00d4*/ 	.word	0xffffffff


	//   ....[23]....
        /*00d8*/ 	.word	0xffffffff


	//   ....[24]....
        /*00dc*/ 	.word	0xffffffff


	//   ....[25]....
        /*00e0*/ 	.word	0xffffffff


	//   ....[26]....
        /*00e4*/ 	.word	0xffffffff


	//   ....[27]....
        /*00e8*/ 	.word	0xffffffff


	//   ....[28]....
        /*00ec*/ 	.word	0xffffffff


	//   ....[29]....
        /*00f0*/ 	.word	0xffffffff


	//----- nvinfo : EIATTR_COOP_GROUP_INSTR_OFFSETS
	.align		4
.L_118:
        /*00f4*/ 	.byte	0x04, 0x28
        /*00f6*/ 	.short	(.L_120 - .L_119)


	//   ....[0]....
.L_119:
        /*00f8*/ 	.word	0x00000890


	//   ....[1]....
        /*00fc*/ 	.word	0x000008f0


	//   ....[2]....
        /*0100*/ 	.word	0x00000940


	//   ....[3]....
        /*0104*/ 	.word	0x000009b0


	//   ....[4]....
        /*0108*/ 	.word	0x00000a10


	//   ....[5]....
        /*010c*/ 	.word	0x00000ba0


	//   ....[6]....
        /*0110*/ 	.word	0x00000c40


	//   ....[7]....
        /*0114*/ 	.word	0x00000cc0


	//   ....[8]....
        /*0118*/ 	.word	0x00000d20


	//   ....[9]....
        /*011c*/ 	.word	0x00000d60


	//   ....[10]....
        /*0120*/ 	.word	0x000019d0


	//   ....[11]....
        /*0124*/ 	.word	0x00001a30


	//   ....[12]....
        /*0128*/ 	.word	0x00001a90


	//   ....[13]....
        /*012c*/ 	.word	0x00001af0


	//   ....[14]....
        /*0130*/ 	.word	0x00001b50


	//   ....[15]....
        /*0134*/ 	.word	0x000023f0


	//   ....[16]....
        /*0138*/ 	.word	0x00002450


	//   ....[17]....
        /*013c*/ 	.word	0x000024a0


	//   ....[18]....
        /*0140*/ 	.word	0x00002510


	//   ....[19]....
        /*0144*/ 	.word	0x00002570


	//   ....[20]....
        /*0148*/ 	.word	0x00002700


	//   ....[21]....
        /*014c*/ 	.word	0x00002790


	//   ....[22]....
        /*0150*/ 	.word	0x000027e0


	//   ....[23]....
        /*0154*/ 	.word	0x00002850


	//   ....[24]....
        /*0158*/ 	.word	0x000028c0


	//   ....[25]....
        /*015c*/ 	.word	0x000036a0


	//   ....[26]....
        /*0160*/ 	.word	0x00003700


	//   ....[27]....
        /*0164*/ 	.word	0x00003760


	//   ....[28]....
        /*0168*/ 	.word	0x000037c0


	//   ....[29]....
        /*016c*/ 	.word	0x00003820


	//----- nvinfo : EIATTR_VRC_CTA_INIT_COUNT
	.align		4
.L_120:
        /*0170*/ 	.byte	0x02, 0x4a
	.zero		1
	.zero		1


	//----- nvinfo : EIATTR_EXIT_INSTR_OFFSETS
	.align		4
        /*0174*/ 	.byte	0x04, 0x1c
        /*0176*/ 	.short	(.L_122 - .L_121)


	//   ....[0]....
.L_121:
        /*0178*/ 	.word	0x00000080


	//   ....[1]....
        /*017c*/ 	.word	0x000000c0


	//   ....[2]....
        /*0180*/ 	.word	0x00003940


	//   ....[3]....
        /*0184*/ 	.word	0x00003990


	//----- nvinfo : EIATTR_MAX_THREADS
	.align		4
.L_122:
        /*0188*/ 	.byte	0x04, 0x05
        /*018a*/ 	.short	(.L_124 - .L_123)
.L_123:
        /*018c*/ 	.word	0x00000100
        /*0190*/ 	.word	0x00000001
        /*0194*/ 	.word	0x00000001


	//----- nvinfo : EIATTR_CRS_STACK_SIZE
	.align		4
.L_124:
        /*0198*/ 	.byte	0x04, 0x1e
        /*019a*/ 	.short	(.L_126 - .L_125)
.L_125:
        /*019c*/ 	.word	0x00000000


	//----- nvinfo : EIATTR_CBANK_PARAM_SIZE
	.align		4
.L_126:
        /*01a0*/ 	.byte	0x03, 0x19
        /*01a2*/ 	.short	0x001d


	//----- nvinfo : EIATTR_PARAM_CBANK
	.align		4
        /*01a4*/ 	.byte	0x04, 0x0a
        /*01a6*/ 	.short	(.L_128 - .L_127)
	.align		4
.L_127:
        /*01a8*/ 	.word	index@(.nv.constant0._ZN3cub18CUB_300001_SM_10006detail6reduce28DeviceReduceSingleTileKernelINS2_10policy_hubIiyN4cuda3std3__44plusIiEEE10Policy1000EPiSC_iS9_iiNS7_10__identityEEEvT0_T1_T2_T3_T4_T6_)
        /*01ac*/ 	.short	0x0380
        /*01ae*/ 	.short	0x001d


	//----- nvinfo : EIATTR_SW_WAR
	.align		4
.L_128:
        /*01b0*/ 	.byte	0x04, 0x36
        /*01b2*/ 	.short	(.L_130 - .L_129)
.L_129:
        /*01b4*/ 	.word	0x00000008
.L_130:


//--------------------- .nv.info._ZN3cub18CUB_300001_SM_10006detail6reduce18DeviceReduceKernelINS2_10policy_hubIiyN4cuda3std3__44plusIiEEE10Policy1000EN6thrust24THRUST_300001_SM_1000_NS6detail15normal_iteratorINSD_10device_ptrIiEEEEyS9_i17ThresholdToBinaryEEvT0_PT3_T1_NS0_13GridEvenShareISN_EET2_T4_ --------------------------
	.section	.nv.info._ZN3cub18CUB_300001_SM_10006detail6reduce18DeviceReduceKernelINS2_10policy_hubIiyN4cuda3std3__44plusIiEEE10Policy1000EN6thrust24THRUST_300001_SM_1000_NS6detail15normal_iteratorINSD_10device_ptrIiEEEEyS9_i17ThresholdToBinaryEEvT0_PT3_T1_NS0_13GridEvenShareISN_EET2_T4_,"",@"SHT_CUDA_INFO"
	.sectionflags	@""
	.align	4


	//----- nvinfo : EIATTR_CUDA_API_VERSION
	.align		4
        /*0000*/ 	.byte	0x04, 0x37
        /*0002*/ 	.short	(.L_132 - .L_131)
.L_131:
        /*0004*/ 	.word	0x00000082


	//----- nvinfo : EIATTR_KPARAM_INFO
	.align		4
.L_132:
        /*0008*/ 	.byte	0x04, 0x17
        /*000a*/ 	.short	(.L_134 - .L_133)
.L_133:
        /*000c*/ 	.word	0x00000000
        /*0010*/ 	.short	0x0005
        /*0012*/ 	.short	0x0061
        /*0014*/ 	.byte	0x00, 0xf0, 0x05, 0x00


	//----- nvinfo : EIATTR_KPARAM_INFO
	.align		4
.L_134:
        /*0018*/ 	.byte	0x04, 0x17
        /*001a*/ 	.short	(.L_136 - .L_135)
.L_135:
        /*001c*/ 	.word	0x00000000
        /*0020*/ 	.short	0x0004
        /*0022*/ 	.short	0x0060
        /*0024*/ 	.byte	0x00, 0xf0, 0x05, 0x00


	//----- nvinfo : EIATTR_KPARAM_INFO
	.align		4
.L_136:
        /*0028*/ 	.byte	0x04, 0x17
        /*002a*/ 	.short	(.L_138 - .L_137)
.L_137:
        /*002c*/ 	.word	0x00000000
        /*0030*/ 	.short	0x0003
        /*0032*/ 	.short	0x0018
        /*0034*/ 	.byte	0x00, 0xf0, 0x21, 0x01


	//----- nvinfo : EIATTR_KPARAM_INFO
	.align		4
.L_138:
        /*0038*/ 	.byte	0x04, 0x17
        /*003a*/ 	.short	(.L_140 - .L_139)
.L_139:
        /*003c*/ 	.word	0x00000000
        /*0040*/ 	.short	0x0002
        /*0042*/ 	.short	0x0010
        /*0044*/ 	.byte	0x00, 0xf0, 0x21, 0x00


	//----- nvinfo : EIATTR_KPARAM_INFO
	.align		4
.L_140:
        /*0048*/ 	.byte	0x04, 0x17
        /*004a*/ 	.short	(.L_142 - .L_141)
.L_141:
        /*004c*/ 	.word	0x00000000
        /*0050*/ 	.short	0x0001
        /*0052*/ 	.short	0x0008
        /*0054*/ 	.byte	0x00, 0xf5, 0x21, 0x00


	//----- nvinfo : EIATTR_KPARAM_INFO
	.align		4
.L_142:
        /*0058*/ 	.byte	0x04, 0x17
        /*005a*/ 	.short	(.L_144 - .L_143)
.L_143:
        /*005c*/ 	.word	0x00000000
        /*0060*/ 	.short	0x0000
        /*0062*/ 	.short	0x0000
        /*0064*/ 	.byte	0x00, 0xf0, 0x21, 0x00


	//----- nvinfo : EIATTR_SPARSE_MMA_MASK
	.align		4
.L_144:
        /*0068*/ 	.byte	0x03, 0x50
        /*006a*/ 	.short	0x0000


	//----- nvinfo : EIATTR_MAXREG_COUNT
	.align		4
        /*006c*/ 	.byte	0x03, 0x1b
        /*006e*/ 	.short	0x00ff


	//----- nvinfo : EIATTR_NUM_BARRIERS
	.align		4
        /*0070*/ 	.byte	0x02, 0x4c
        /*0072*/ 	.byte	0x01
	.zero		1


	//----- nvinfo : EIATTR_MERCURY_ISA_VERSION
	.align		4
        /*0074*/ 	.byte	0x03, 0x5f
        /*0076*/ 	.short	0x0101


	//----- nvinfo : EIATTR_COOP_GROUP_MASK_REGIDS
	.align		4
        /*0078*/ 	.byte	0x04, 0x29
        /*007a*/ 	.short	(.L_146 - .L_145)


	//   ....[0]....
.L_145:
        /*007c*/ 	.word	0xffffffff


	//   ....[1]....
        /*0080*/ 	.word	0xffffffff


	//   ....[2]....
        /*0084*/ 	.word	0xffffffff


	//   ....[3]....
        /*0088*/ 	.word	0xffffffff


	//   ....[4]....
        /*008c*/ 	.word	0xffffffff


	//   ....[5]....
        /*0090*/ 	.word	0xffffffff


	//   ....[6]....
        /*0094*/ 	.word	0xffffffff


	//   ....[7]....
        /*0098*/ 	.word	0xffffffff


	//   ....[8]....
        /*009c*/ 	.word	0xffffffff


	//   ....[9]....
        /*00a0*/ 	.word	0xffffffff


	//   ....[10]....
        /*00a4*/ 	.word	0xffffffff


	//   ....[11]....
        /*00a8*/ 	.word	0xffffffff


	//   ....[12]....
        /*00ac*/ 	.word	0xffffffff


	//   ....[13]....
        /*00b0*/ 	.word	0xffffffff


	//   ....[14]....
        /*00b4*/ 	.word	0xffffffff


	//----- nvinfo : EIATTR_COOP_GROUP_INSTR_OFFSETS
	.align		4
.L_146:
        /*00b8*/ 	.byte	0x04, 0x28
        /*00ba*/ 	.short	(.L_148 - .L_147)


	//   ....[0]....
.L_147:
        /*00bc*/ 	.word	0x00000d80


	//   ....[1]....
        /*00c0*/ 	.word	0x00000de0


	//   ....[2]....
        /*00c4*/ 	.word	0x00000e40


	//   ....[3]....
        /*00c8*/ 	.word	0x00000ea0


	//   ....[4]....
        /*00cc*/ 	.word	0x00000f00


	//   ....[5]....
        /*00d0*/ 	.word	0x00001090


	//   ....[6]....
        /*00d4*/ 	.word	0x00001130


	//   ....[7]....
        /*00d8*/ 	.word	0x000011a0


	//   ....[8]....
        /*00dc*/ 	.word	0x000011e0


	//   ....[9]....
        /*00e0*/ 	.word	0x00001230


	//   ....[10]....
        /*00e4*/ 	.word	0x00002bf0


	//   ....[11]....
        /*00e8*/ 	.word	0x00002c60


	//   ....[12]....
        /*00ec*/ 	.word	0x00002cc0


	//   ....[13]....
        /*00f0*/ 	.word	0x00002d20


	//   ....[14]....
        /*00f4*/ 	.word	0x00002d80


	//----- nvinfo : EIATTR_VRC_CTA_INIT_COUNT
	.align		4
.L_148:
        /*00f8*/ 	.byte	0x02, 0x4a
	.zero		1
	.zero		1


	//----- nvinfo : EIATTR_EXIT_INSTR_OFFSETS
	.align		4
        /*00fc*/ 	.byte	0x04, 0x1c
        /*00fe*/ 	.short	(.L_150 - .L_149)


	//   ....[0]....
.L_149:
        /*0100*/ 	.word	0x00002ea0


	//   ....[1]....
        /*0104*/ 	.word	0x00002ee0


	//----- nvinfo : EIATTR_MAX_THREADS
	.align		4
.L_150:
        /*0108*/ 	.byte	0x04, 0x05
        /*010a*/ 	.short	(.L_152 - .L_151)
.L_151:
        /*010c*/ 	.word	0x00000100
        /*0110*/ 	.word	0x00000001
        /*0114*/ 	.word	0x00000001


	//----- nvinfo : EIATTR_CRS_STACK_SIZE
	.align		4
.L_152:
        /*0118*/ 	.byte	0x04, 0x1e
        /*011a*/ 	.short	(.L_154 - .L_153)
.L_153:
        /*011c*/ 	.word	0x00000000


	//----- nvinfo : EIATTR_CBANK_PARAM_SIZE
	.align		4
.L_154:
        /*0120*/ 	.byte	0x03, 0x19
        /*0122*/ 	.short	0x0062


	//----- nvinfo : EIATTR_PARAM_CBANK
	.align		4
        /*0124*/ 	.byte	0x04, 0x0a
        /*0126*/ 	.short	(.L_156 - .L_155)
	.align		4
.L_155:
        /*0128*/ 	.word	index@(.nv.constant0._ZN3cub18CUB_300001_SM_10006detail6reduce18DeviceReduceKernelINS2_10policy_hubIiyN4cuda3std3__44plusIiEEE10Policy1000EN6thrust24THRUST_300001_SM_1000_NS6detail15normal_iteratorINSD_10device_ptrIiEEEEyS9_i17ThresholdToBinaryEEvT0_PT3_T1_NS0_13GridEvenShareISN_EET2_T4_)
        /*012c*/ 	.short	0x0380
        /*012e*/ 	.short	0x0062


	//----- nvinfo : EIATTR_SW_WAR
	.align		4
.L_156:
        /*0130*/ 	.byte	0x04, 0x36
        /*0132*/ 	.short	(.L_158 - .L_157)
.L_157:
        /*0134*/ 	.word	0x00000008
.L_158:


//--------------------- .nv.info._ZN3cub18CUB_300001_SM_10006detail6reduce28DeviceReduceSingleTileKernelINS2_10policy_hubIiyN4cuda3std3__44plusIiEEE10Policy1000EN6thrust24THRUST_300001_SM_1000_NS6detail15normal_iteratorINSD_10device_ptrIiEEEEPiyS9_ii17ThresholdToBinaryEEvT0_T1_T2_T3_T4_T6_ --------------------------
	.section	.nv.info._ZN3cub18CUB_300001_SM_10006detail6reduce28DeviceReduceSingleTileKernelINS2_10policy_hubIiyN4cuda3std3__44plusIiEEE10Policy1000EN6thrust24THRUST_300001_SM_1000_NS6detail15normal_iteratorINSD_10device_ptrIiEEEEPiyS9_ii17ThresholdToBinaryEEvT0_T1_T2_T3_T4_T6_,"",@"SHT_CUDA_INFO"
	.sectionflags	@""
	.align	4


	//----- nvinfo : EIATTR_CUDA_API_VERSION
	.align		4
        /*0000*/ 	.byte	0x04, 0x37
        /*0002*/ 	.short	(.L_160 - .L_159)
.L_159:
        /*0004*/ 	.word	0x00000082


	//----- nvinfo : EIATTR_KPARAM_INFO
	.align		4
.L_160:
        /*0008*/ 	.byte	0x04, 0x17
        /*000a*/ 	.short	(.L_162 - .L_161)
.L_161:
        /*000c*/ 	.word	0x00000000
        /*0010*/ 	.short	0x0005
        /*0012*/ 	.short	0x0020
        /*0014*/ 	.byte	0x00, 0xf0, 0x05, 0x00


	//----- nvinfo : EIATTR_KPARAM_INFO
	.align		4
.L_162:
        /*0018*/ 	.byte	0x04, 0x17
        /*001a*/ 	.short	(.L_164 - .L_163)
.L_163:
        /*001c*/ 	.word	0x00000000
        /*0020*/ 	.short	0x0004
        /*0022*/ 	.short	0x001c
        /*0024*/ 	.byte	0x00, 0xf0, 0x11, 0x00


	//----- nvinfo : EIATTR_KPARAM_INFO
	.align		4
.L_164:
        /*0028*/ 	.byte	0x04, 0x17
        /*002a*/ 	.short	(.L_166 - .L_165)
.L_165:
        /*002c*/ 	.word	0x00000000
        /*0030*/ 	.short	0x0003
        /*0032*/ 	.short	0x0018
        /*0034*/ 	.byte	0x00, 0xf0, 0x05, 0x00


	//----- nvinfo : EIATTR_KPARAM_INFO
	.align		4
.L_166:
        /*0038*/ 	.byte	0x04, 0x17
        /*003a*/ 	.short	(.L_168 - .L_167)
.L_167:
        /*003c*/ 	.word	0x00000000
        /*0040*/ 	.short	0x0002
        /*0042*/ 	.short	0x0010
        /*0044*/ 	.byte	0x00, 0xf0, 0x21, 0x00


	//----- nvinfo : EIATTR_KPARAM_INFO
	.align		4
.L_168:
        /*0048*/ 	.byte	0x04, 0x17
        /*004a*/ 	.short	(.L_170 - .L_169)
.L_169:
        /*004c*/ 	.word	0x00000000
        /*0050*/ 	.short	0x0001
        /*0052*/ 	.short	0x0008
        /*0054*/ 	.byte	0x00, 0xf5, 0x21, 0x00


	//----- nvinfo : EIATTR_KPARAM_INFO
	.align		4
.L_170:
        /*0058*/ 	.byte	0x04, 0x17
        /*005a*/ 	.short	(.L_172 - .L_171)
.L_171:
        /*005c*/ 	.word	0x00000000
        /*0060*/ 	.short	0x0000
        /*0062*/ 	.short	0x0000
        /*0064*/ 	.byte	0x00, 0xf0, 0x21, 0x00


	//----- nvinfo : EIATTR_SPARSE_MMA_MASK
	.align		4
.L_172:
        /*0068*/ 	.byte	0x03, 0x50
        /*006a*/ 	.short	0x0000


	//----- nvinfo : EIATTR_MAXREG_COUNT
	.align		4
        /*006c*/ 	.byte	0x03, 0x1b
        /*006e*/ 	.short	0x00ff


	//----- nvinfo : EIATTR_NUM_BARRIERS
	.align		4
        /*0070*/ 	.byte	0x02, 0x4c
        /*0072*/ 	.byte	0x01
	.zero		1


	//----- nvinfo : EIATTR_MERCURY_ISA_VERSION
	.align		4
        /*0074*/ 	.byte	0x03, 0x5f
        /*0076*/ 	.short	0x0101


	//----- nvinfo : EIATTR_COOP_GROUP_MASK_REGIDS
	.align		4
        /*0078*/ 	.byte	0x04, 0x29
        /*007a*/ 	.short	(.L_174 - .L_173)


	//   ....[0]....
.L_173:
        /*007c*/ 	.word	0xffffffff


	//   ....[1]....
        /*0080*/ 	.word	0xffffffff


	//   ....[2]....
        /*0084*/ 	.word	0xffffffff


	//   ....[3]....
        /*0088*/ 	.word	0xffffffff


	//   ....[4]....
        /*008c*/ 	.word	0xffffffff


	//   ....[5]....
        /*0090*/ 	.word	0xffffffff


	//   ....[6]....
        /*0094*/ 	.word	0xffffffff


	//   ....[7]....
        /*0098*/ 	.word	0xffffffff


	//   ....[8]....
        /*009c*/ 	.word	0xffffffff


	//   ....[9]....
        /*00a0*/ 	.word	0xffffffff


	//   ....[10]....
        /*00a4*/ 	.word	0xffffffff


	//   ....[11]....
        /*00a8*/ 	.word	0xffffffff


	//   ....[12]....
        /*00ac*/ 	.word	0xffffffff


	//   ....[13]....
        /*00b0*/ 	.word	0xffffffff


	//   ....[14]....
        /*00b4*/ 	.word	0xffffffff


	//----- nvinfo : EIATTR_COOP_GROUP_INSTR_OFFSETS
	.align		4
.L_174:
        /*00b8*/ 	.byte	0x04, 0x28
        /*00ba*/ 	.short	(.L_176 - .L_175)


	//   ....[0]....
.L_175:
        /*00bc*/ 	.word	0x00000cf0


	//   ....[1]....
        /*00c0*/ 	.word	0x00000d50


	//   ....[2]....
        /*00c4*/ 	.word	0x00000da0


	//   ....[3]....
        /*00c8*/ 	.word	0x00000e10


	//   ....[4]....
        /*00cc*/ 	.word	0x00000e70


	//   ....[5]....
        /*00d0*/ 	.word	0x00001000


	//   ....[6]....
        /*00d4*/ 	.word	0x00001090


	//   ....[7]....
        /*00d8*/ 	.word	0x00001100


	//   ....[8]....
        /*00dc*/ 	.word	0x00001160


	//   ....[9]....
        /*00e0*/ 	.word	0x000011c0


	//   ....[10]....
        /*00e4*/ 	.word	0x00002990


	//   ....[11]....
        /*00e8*/ 	.word	0x000029f0


	//   ....[12]....
        /*00ec*/ 	.word	0x00002a40


	//   ....[13]....
        /*00f0*/ 	.word	0x00002ab0


	//   ....[14]....
        /*00f4*/ 	.word	0x00002b10


	//----- nvinfo : EIATTR_VRC_CTA_INIT_COUNT
	.align		4
.L_176:
        /*00f8*/ 	.byte	0x02, 0x4a
	.zero		1
	.zero		1


	//----- nvinfo : EIATTR_EXIT_INSTR_OFFSETS
	.align		4
        /*00fc*/ 	.byte	0x04, 0x1c
        /*00fe*/ 	.short	(.L_178 - .L_177)


	//   ....[0]....
.L_177:
        /*0100*/ 	.word	0x000000a0


	//   ....[1]....
        /*0104*/ 	.word	0x000000e0


	//   ....[2]....
        /*0108*/ 	.word	0x00002c20


	//   ....[3]....
        /*010c*/ 	.word	0x00002c70


	//----- nvinfo : EIATTR_MAX_THREADS
	.align		4
.L_178:
        /*0110*/ 	.byte	0x04, 0x05
        /*0112*/ 	.short	(.L_180 - .L_179)
.L_179:
        /*0114*/ 	.word	0x00000100
        /*0118*/ 	.word	0x00000001
        /*011c*/ 	.word	0x00000001


	//----- nvinfo : EIATTR_CRS_STACK_SIZE
	.align		4
.L_180:
        /*0120*/ 	.byte	0x04, 0x1e
        /*0122*/ 	.short	(.L_182 - .L_181)
.L_181:
        /*0124*/ 	.word	0x00000000


	//----- nvinfo : EIATTR_CBANK_PARAM_SIZE
	.align		4
.L_182:
        /*0128*/ 	.byte	0x03, 0x19
        /*012a*/ 	.short	0x0021


	//----- nvinfo : EIATTR_PARAM_CBANK
	.align		4
        /*012c*/ 	.byte	0x04, 0x0a
        /*012e*/ 	.short	(.L_184 - .L_183)
	.align		4
.L_183:
        /*0130*/ 	.word	index@(.nv.constant0._ZN3cub18CUB_300001_SM_10006detail6reduce28DeviceReduceSingleTileKernelINS2_10policy_hubIiyN4cuda3std3__44plusIiEEE10Policy1000EN6thrust24THRUST_300001_SM_1000_NS6detail15normal_iteratorINSD_10device_ptrIiEEEEPiyS9_ii17ThresholdToBinaryEEvT0_T1_T2_T3_T4_T6_)
        /*0134*/ 	.short	0x0380
        /*0136*/ 	.short	0x0021


	//----- nvinfo : EIATTR_SW_WAR
	.align		4
.L_184:
        /*0138*/ 	.byte	0x04, 0x36
        /*013a*/ 	.short	(.L_186 - .L_185)
.L_185:
        /*013c*/ 	.word	0x00000008
.L_186:


//--------------------- .nv.info._ZN3cub18CUB_300001_SM_10006detail6reduce28DeviceReduceSingleTileKernelINS2_10policy_hubIijN4cuda3std3__44plusIiEEE10Policy1000EPiSC_iS9_iiNS7_10__identityEEEvT0_T1_T2_T3_T4_T6_ --------------------------
	.section	.nv.info._ZN3cub18CUB_300001_SM_10006detail6reduce28DeviceReduceSingleTileKernelINS2_10policy_hubIijN4cuda3std3__44plusIiEEE10Policy1000EPiSC_iS9_iiNS7_10__identityEEEvT0_T1_T2_T3_T4_T6_,"",@"SHT_CUDA_INFO"
	.sectionflags	@""
	.align	4


	//----- nvinfo : EIATTR_CUDA_API_VERSION
	.align		4
        /*0000*/ 	.byte	0x04, 0x37
        /*0002*/ 	.short	(.L_188 - .L_187)
.L_187:
        /*0004*/ 	.word	0x00000082


	//----- nvinfo : EIATTR_KPARAM_INFO
	.align		4
.L_188:
        /*0008*/ 	.byte	0x04, 0x17
        /*000a*/ 	.short	(.L_190 - .L_189)
.L_189:
        /*000c*/ 	.word	0x00000000
        /*0010*/ 	.short	0x0005
        /*0012*/ 	.short	0x001c
        /*0014*/ 	.byte	0x00, 0xf0, 0x05, 0x00


	//----- nvinfo : EIATTR_KPARAM_INFO
	.align		4
.L_190:
        /*0018*/ 	.byte	0x04, 0x17
        /*001a*/ 	.short	(.L_192 - .L_191)
.L_191:
        /*001c*/ 	.word	0x00000000
        /*0020*/ 	.short	0x0004
        /*0022*/ 	.short	0x0018
        /*0024*/ 	.byte	0x00, 0xf0, 0x11, 0x00


	//----- nvinfo : EIATTR_KPARAM_INFO
	.align		4
.L_192:
        /*0028*/ 	.byte	0x04, 0x17
        /*002a*/ 	.short	(.L_194 - .L_193)
.L_193:
        /*002c*/ 	.word	0x00000000
        /*0030*/ 	.short	0x0003
        /*0032*/ 	.short	0x0014
        /*0034*/ 	.byte	0x00, 0xf0, 0x05, 0x00


	//----- nvinfo : EIATTR_KPARAM_INFO
	.align		4
.L_194:
        /*0038*/ 	.byte	0x04, 0x17
        /*003a*/ 	.short	(.L_196 - .L_195)
.L_195:
        /*003c*/ 	.word	0x00000000
        /*0040*/ 	.short	0x0002
        /*0042*/ 	.short	0x0010
        /*0044*/ 	.byte	0x00, 0xf0, 0x11, 0x00


	//----- nvinfo : EIATTR_KPARAM_INFO
	.align		4
.L_196:
        /*0048*/ 	.byte	0x04, 0x17
        /*004a*/ 	.short	(.L_198 - .L_197)
.L_197:
        /*004c*/ 	.word	0x00000000
        /*0050*/ 	.short	0x0001
        /*0052*/ 	.short	0x0008
        /*0054*/ 	.byte	0x00, 0xf5, 0x21, 0x00


	//----- nvinfo : EIATTR_KPARAM_INFO
	.align		4
.L_198:
        /*0058*/ 	.byte	0x04, 0x17
        /*005a*/ 	.short	(.L_200 - .L_199)
.L_199:
        /*005c*/ 	.word	0x00000000
        /*0060*/ 	.short	0x0000
        /*0062*/ 	.short	0x0000
        /*0064*/ 	.byte	0x00, 0xf5, 0x21, 0x00


	//----- nvinfo : EIATTR_SPARSE_MMA_MASK
	.align		4
.L_200:
        /*0068*/ 	.byte	0x03, 0x50
        /*006a*/ 	.short	0x0000


	//----- nvinfo : EIATTR_MAXREG_COUNT
	.align		4
        /*006c*/ 	.byte	0x03, 0x1b
        /*006e*/ 	.short	0x00ff


	//----- nvinfo : EIATTR_NUM_BARRIERS
	.align		4
        /*0070*/ 	.byte	0x02, 0x4c
        /*0072*/ 	.byte	0x01
	.zero		1


	//----- nvinfo : EIATTR_MERCURY_ISA_VERSION
	.align		4
        /*0074*/ 	.byte	0x03, 0x5f
        /*0076*/ 	.short	0x0101


	//----- nvinfo : EIATTR_COOP_GROUP_MASK_REGIDS
	.align		4
        /*0078*/ 	.byte	0x04, 0x29
        /*007a*/ 	.short	(.L_202 - .L_201)


	//   ....[0]....
.L_201:
        /*007c*/ 	.word	0xffffffff


	//   ....[1]....
        /*0080*/ 	.word	0xffffffff


	//   ....[2]....
        /*0084*/ 	.word	0xffffffff


	//   ....[3]....
        /*0088*/ 	.word	0xffffffff


	//   ....[4]....
        /*008c*/ 	.word	0xffffffff


	//   ....[5]....
        /*0090*/ 	.word	0xffffffff


	//   ....[6]....
        /*0094*/ 	.word	0xffffffff


	//   ....[7]....
        /*0098*/ 	.word	0xffffffff


	//   ....[8]....
        /*009c*/ 	.word	0xffffffff


	//   ....[9]....
        /*00a0*/ 	.word	0xffffffff


	//   ....[10]....
        /*00a4*/ 	.word	0xffffffff


	//   ....[11]....
        /*00a8*/ 	.word	0xffffffff


	//   ....[12]....
        /*00ac*/ 	.word	0xffffffff


	//   ....[13]....
        /*00b0*/ 	.word	0xffffffff


	//   ....[14]....
        /*00b4*/ 	.word	0xffffffff


	//   ....[15]....
        /*00b8*/ 	.word	0xffffffff


	//   ....[16]....
        /*00bc*/ 	.word	0xffffffff


	//   ....[17]....
        /*00c0*/ 	.word	0xffffffff


	//   ....[18]....
        /*00c4*/ 	.word	0xffffffff


	//   ....[19]....
        /*00c8*/ 	.word	0xffffffff


	//   ....[20]....
        /*00cc*/ 	.word	0xffffffff


	//   ....[21]....
        /*00d0*/ 	.word	0xffffffff


	//   ....[22]....
        /*00d4*/ 	.word	0xffffffff


	//   ....[23]....
        /*00d8*/ 	.word	0xffffffff


	//   ....[24]....
        /*00dc*/ 	.word	0xffffffff


	//   ....[25]....
        /*00e0*/ 	.word	0xffffffff


	//   ....[26]....
        /*00e4*/ 	.word	0xffffffff


	//   ....[27]....
        /*00e8*/ 	.word	0xffffffff


	//   ....[28]....
        /*00ec*/ 	.word	0xffffffff


	//   ....[29]....
        /*00f0*/ 	.word	0xffffffff


	//----- nvinfo : EIATTR_COOP_GROUP_INSTR_OFFSETS
	.align		4
.L_202:
        /*00f4*/ 	.byte	0x04, 0x28
        /*00f6*/ 	.short	(.L_204 - .L_203)


	//   ....[0]....
.L_203:
        /*00f8*/ 	.word	0x00000890


	//   ....[1]....
        /*00fc*/ 	.word	0x000008f0


	//   ....[2]....
        /*0100*/ 	.word	0x00000940


	//   ....[3]....
        /*0104*/ 	.word	0x000009b0


	//   ....[4]....
        /*0108*/ 	.word	0x00000a10


	//   ....[5]....
        /*010c*/ 	.word	0x00000ba0


	//   ....[6]....
        /*0110*/ 	.word	0x00000c40


	//   ....[7]....
        /*0114*/ 	.word	0x00000cc0


	//   ....[8]....
        /*0118*/ 	.word	0x00000d20


	//   ....[9]....
        /*011c*/ 	.word	0x00000d60


	//   ....[10]....
        /*0120*/ 	.word	0x000019d0


	//   ....[11]....
        /*0124*/ 	.word	0x00001a30


	//   ....[12]....
        /*0128*/ 	.word	0x00001a90


	//   ....[13]....
        /*012c*/ 	.word	0x00001af0


	//   ....[14]....
        /*0130*/ 	.word	0x00001b50


	//   ....[15]....
        /*0134*/ 	.word	0x000023f0


	//   ....[16]....
        /*0138*/ 	.word	0x00002450


	//   ....[17]....
        /*013c*/ 	.word	0x000024a0


	//   ....[18]....
        /*0140*/ 	.word	0x00002510


	//   ....[19]....
        /*0144*/ 	.word	0x00002570


	//   ....[20]....
        /*0148*/ 	.word	0x00002700


	//   ....[21]....
        /*014c*/ 	.word	0x00002790


	//   ....[22]....
        /*0150*/ 	.word	0x000027e0


	//   ....[23]....
        /*0154*/ 	.word	0x00002850


	//   ....[24]....
        /*0158*/ 	.word	0x000028c0


	//   ....[25]....
        /*015c*/ 	.word	0x000036a0


	//   ....[26]....
        /*0160*/ 	.word	0x00003700


	//   ....[27]....
        /*0164*/ 	.word	0x00003760


	//   ....[28]....
        /*0168*/ 	.word	0x000037c0


	//   ....[29]....
        /*016c*/ 	.word	0x00003820


	//----- nvinfo : EIATTR_VRC_CTA_INIT_COUNT
	.align		4
.L_204:
        /*0170*/ 	.byte	0x02, 0x4a
	.zero		1
	.zero		1


	//----- nvinfo : EIATTR_EXIT_INSTR_OFFSETS
	.align		4
        /*0174*/ 	.byte	0x04, 0x1c
        /*0176*/ 	.short	(.L_206 - .L_205)


	//   ....[0]....
.L_205:
        /*0178*/ 	.word	0x00000080


	//   ....[1]....
        /*017c*/ 	.word	0x000000c0


	//   ....[2]....
        /*0180*/ 	.word	0x00003940


	//   ....[3]....
        /*0184*/ 	.word	0x00003990


	//----- nvinfo : EIATTR_MAX_THREADS
	.align		4
.L_206:
        /*0188*/ 	.byte	0x04, 0x05
        /*018a*/ 	.short	(.L_208 - .L_207)
.L_207:
        /*018c*/ 	.word	0x00000100
        /*0190*/ 	.word	0x00000001
        /*0194*/ 	.word	0x00000001


	//----- nvinfo : EIATTR_CRS_STACK_SIZE
	.align		4
.L_208:
        /*0198*/ 	.byte	0x04, 0x1e
        /*019a*/ 	.short	(.L_210 - .L_209)
.L_209:
        /*019c*/ 	.word	0x00000000


	//----- nvinfo : EIATTR_CBANK_PARAM_SIZE
	.align		4
.L_210:
        /*01a0*/ 	.byte	0x03, 0x19
        /*01a2*/ 	.short	0x001d


	//----- nvinfo : EIATTR_PARAM_CBANK
	.align		4
        /*01a4*/ 	.byte	0x04, 0x0a
        /*01a6*/ 	.short	(.L_212 - .L_211)
	.align		4
.L_211:
        /*01a8*/ 	.word	index@(.nv.constant0._ZN3cub18CUB_300001_SM_10006detail6reduce28DeviceReduceSingleTileKernelINS2_10policy_hubIijN4cuda3std3__44plusIiEEE10Policy1000EPiSC_iS9_iiNS7_10__identityEEEvT0_T1_T2_T3_T4_T6_)
        /*01ac*/ 	.short	0x0380
        /*01ae*/ 	.short	0x001d


	//----- nvinfo : EIATTR_SW_WAR
	.align		4
.L_212:
        /*01b0*/ 	.byte	0x04, 0x36
        /*01b2*/ 	.short	(.L_214 - .L_213)
.L_213:
        /*01b4*/ 	.word	0x00000008
.L_214:


//--------------------- .nv.info._ZN3cub18CUB_300001_SM_10006detail6reduce18DeviceReduceKernelINS2_10policy_hubIijN4cuda3std3__44plusIiEEE10Policy1000EN6thrust24THRUST_300001_SM_1000_NS6detail15normal_iteratorINSD_10device_ptrIiEEEEjS9_i17ThresholdToBinaryEEvT0_PT3_T1_NS0_13GridEvenShareISN_EET2_T4_ --------------------------
	.section	.nv.info._ZN3cub18CUB_300001_SM_10006detail6reduce18DeviceReduceKernelINS2_10policy_hubIijN4cuda3std3__44plusIiEEE10Policy1000EN6thrust24THRUST_300001_SM_1000_NS6detail15normal_iteratorINSD_10device_ptrIiEEEEjS9_i17ThresholdToBinaryEEvT0_PT3_T1_NS0_13GridEvenShareISN_EET2_T4_,"",@"SHT_CUDA_INFO"
	.sectionflags	@""
	.align	4


	//----- nvinfo : EIATTR_CUDA_API_VERSION
	.align		4
        /*0000*/ 	.byte	0x04, 0x37
        /*0002*/ 	.short	(.L_216 - .L_215)
.L_215:
        /*0004*/ 	.word	0x00000082


	//----- nvinfo : EIATTR_KPARAM_INFO
	.align		4
.L_216:
        /*0008*/ 	.byte	0x04, 0x17
        /*000a*/ 	.short	(.L_218 - .L_217)
.L_217:
        /*000c*/ 	.word	0x00000000
        /*0010*/ 	.short	0x0005
        /*0012*/ 	.short	0x003d
        /*0014*/ 	.byte	0x00, 0xf0, 0x05, 0x00


	//----- nvinfo : EIATTR_KPARAM_INFO
	.align		4
.L_218:
        /*0018*/ 	.byte	0x04, 0x17
        /*001a*/ 	.short	(.L_220 - .L_219)
.L_219:
        /*001c*/ 	.word	0x00000000
        /*0020*/ 	.short	0x0004
        /*0022*/ 	.short	0x003c
        /*0024*/ 	.byte	0x00, 0xf0, 0x05, 0x00


	//----- nvinfo : EIATTR_KPARAM_INFO
	.align		4
.L_220:
        /*0028*/ 	.byte	0x04, 0x17
        /*002a*/ 	.short	(.L_222 - .L_221)
.L_221:
        /*002c*/ 	.word	0x00000000
        /*0030*/ 	.short	0x0003
        /*0032*/ 	.short	0x0014
        /*0034*/ 	.byte	0x00, 0xf0, 0xa1, 0x00


	//----- nvinfo : EIATTR_KPARAM_INFO
	.align		4
.L_222:
        /*0038*/ 	.byte	0x04, 0x17
        /*003a*/ 	.short	(.L_224 - .L_223)
.L_223:
        /*003c*/ 	.word	0x00000000
        /*0040*/ 	.short	0x0002
        /*0042*/ 	.short	0x0010
        /*0044*/ 	.byte	0x00, 0xf0, 0x11, 0x00


	//----- nvinfo : EIATTR_KPARAM_INFO
	.align		4
.L_224:
        /*0048*/ 	.byte	0x04, 0x17
        /*004a*/ 	.short	(.L_226 - .L_225)
.L_225:
        /*004c*/ 	.word	0x00000000
        /*0050*/ 	.short	0x0001
        /*0052*/ 	.short	0x0008
        /*0054*/ 	.byte	0x00, 0xf5, 0x21, 0x00


	//----- nvinfo : EIATTR_KPARAM_INFO
	.align		4
.L_226:
        /*0058*/ 	.byte	0x04, 0x17
        /*005a*/ 	.short	(.L_228 - .L_227)
.L_227:
        /*005c*/ 	.word	0x00000000
        /*0060*/ 	.short	0x0000
        /*0062*/ 	.short	0x0000
        /*0064*/ 	.byte	0x00, 0xf0, 0x21, 0x00


	//----- nvinfo : EIATTR_SPARSE_MMA_MASK
	.align		4
.L_228:
        /*0068*/ 	.byte	0x03, 0x50
        /*006a*/ 	.short	0x0000


	//----- nvinfo : EIATTR_MAXREG_COUNT
	.align		4
        /*006c*/ 	.byte	0x03, 0x1b
        /*006e*/ 	.short	0x00ff


	//----- nvinfo : EIATTR_NUM_BARRIERS
	.align		4
        /*0070*/ 	.byte	0x02, 0x4c
        /*0072*/ 	.byte	0x01
	.zero		1


	//----- nvinfo : EIATTR_MERCURY_ISA_VERSION
	.align		4
        /*0074*/ 	.byte	0x03, 0x5f
        /*0076*/ 	.short	0x0101


	//----- nvinfo : EIATTR_COOP_GROUP_MASK_REGIDS
	.align		4
        /*0078*/ 	.byte	0x04, 0x29
        /*007a*/ 	.short	(.L_230 - .L_229)


	//   ....[0]....
.L_229:
        /*007c*/ 	.word	0xffffffff


	//   ....[1]....
        /*0080*/ 	.word	0xffffffff


	//   ....[2]....
        /*0084*/ 	.word	0xffffffff


	//   ....[3]....
        /*0088*/ 	.word	0xffffffff


	//   ....[4]....
        /*008c*/ 	.word	0xffffffff


	//   ....[5]....
        /*0090*/ 	.word	0xffffffff


	//   ....[6]....
        /*0094*/ 	.word	0xffffffff


	//   ....[7]....
        /*0098*/ 	.word	0xffffffff


	//   ....[8]....
        /*009c*/ 	.word	0xffffffff


	//   ....[9]....
        /*00a0*/ 	.word	0xffffffff


	//   ....[10]....
        /*00a4*/ 	.word	0xffffffff


	//   ....[11]....
        /*00a8*/ 	.word	0xffffffff


	//   ....[12]....
        /*00ac*/ 	.word	0xffffffff


	//   ....[13]....
        /*00b0*/ 	.word	0xffffffff


	//   ....[14]....
        /*00b4*/ 	.word	0xffffffff


	//----- nvinfo : EIATTR_COOP_GROUP_INSTR_OFFSETS
	.align		4
.L_230:
        /*00b8*/ 	.byte	0x04, 0x28
        /*00ba*/ 	.short	(.L_232 - .L_231)


	//   ....[0]....
.L_231:
        /*00bc*/ 	.word	0x00000fc0


	//   ....[1]....
        /*00c0*/ 	.word	0x00001020


	//   ....[2]....
        /*00c4*/ 	.word	0x00001080


	//   ....[3]....
        /*00c8*/ 	.word	0x000010e0


	//   ....[4]....
        /*00cc*/ 	.word	0x00001140


	//   ....[5]....
        /*00d0*/ 	.word	0x000012d0


	//   ....[6]....
        /*00d4*/ 	.word	0x00001370


	//   ....[7]....
        /*00d8*/ 	.word	0x000013d0


	//   ....[8]....
        /*00dc*/ 	.word	0x00001430


	//   ....[9]....
        /*00e0*/ 	.word	0x00001490


	//   ....[10]....
        /*00e4*/ 	.word	0x00002f50


	//   ....[11]....
        /*00e8*/ 	.word	0x00002fc0


	//   ....[12]....
        /*00ec*/ 	.word	0x00003010


	//   ....[13]....
        /*00f0*/ 	.word	0x00003060


	//   ....[14]....
        /*00f4*/ 	.word	0x000030d0


	//----- nvinfo : EIATTR_VRC_CTA_INIT_COUNT
	.align		4
.L_232:
        /*00f8*/ 	.byte	0x02, 0x4a
	.zero		1
	.zero		1


	//----- nvinfo : EIATTR_EXIT_INSTR_OFFSETS
	.align		4
        /*00fc*/ 	.byte	0x04, 0x1c
        /*00fe*/ 	.short	(.L_234 - .L_233)


	//   ....[0]....
.L_233:
        /*0100*/ 	.word	0x00003200


	//   ....[1]....
        /*0104*/ 	.word	0x00003240


	//----- nvinfo : EIATTR_MAX_THREADS
	.align		4
.L_234:
        /*0108*/ 	.byte	0x04, 0x05
        /*010a*/ 	.short	(.L_236 - .L_235)
.L_235:
        /*010c*/ 	.word	0x00000100
        /*0110*/ 	.word	0x00000001
        /*0114*/ 	.word	0x00000001


	//----- nvinfo : EIATTR_CRS_STACK_SIZE
	.align		4
.L_236:
        /*0118*/ 	.byte	0x04, 0x1e
        /*011a*/ 	.short	(.L_238 - .L_237)
.L_237:
        /*011c*/ 	.word	0x00000000


	//----- nvinfo : EIATTR_CBANK_PARAM_SIZE
	.align		4
.L_238:
        /*0120*/ 	.byte	0x03, 0x19
        /*0122*/ 	.short	0x003e


	//----- nvinfo : EIATTR_PARAM_CBANK
	.align		4
        /*0124*/ 	.byte	0x04, 0x0a
        /*0126*/ 	.short	(.L_240 - .L_239)
	.align		4
.L_239:
        /*0128*/ 	.word	index@(.nv.constant0._ZN3cub18CUB_300001_SM_10006detail6reduce18DeviceReduceKernelINS2_10policy_hubIijN4cuda3std3__44plusIiEEE10Policy1000EN6thrust24THRUST_300001_SM_1000_NS6detail15normal_iteratorINSD_10device_ptrIiEEEEjS9_i17ThresholdToBinaryEEvT0_PT3_T1_NS0_13GridEvenShareISN_EET2_T4_)
        /*012c*/ 	.short	0x0380
        /*012e*/ 	.short	0x003e


	//----- nvinfo : EIATTR_SW_WAR
	.align		4
.L_240:
        /*0130*/ 	.byte	0x04, 0x36
        /*0132*/ 	.short	(.L_242 - .L_241)
.L_241:
        /*0134*/ 	.word	0x00000008
.L_242:


//--------------------- .nv.info._ZN3cub18CUB_300001_SM_10006detail6reduce28DeviceReduceSingleTileKernelINS2_10policy_hubIijN4cuda3std3__44plusIiEEE10Policy1000EN6thrust24THRUST_300001_SM_1000_NS6detail15normal_iteratorINSD_10device_ptrIiEEEEPijS9_ii17ThresholdToBinaryEEvT0_T1_T2_T3_T4_T6_ --------------------------
	.section	.nv.info._ZN3cub18CUB_300001_SM_10006detail6reduce28DeviceReduceSingleTileKernelINS2_10policy_hubIijN4cuda3std3__44plusIiEEE10Policy1000EN6thrust24THRUST_300001_SM_1000_NS6detail15normal_iteratorINSD_10device_ptrIiEEEEPijS9_ii17ThresholdToBinaryEEvT0_T1_T2_T3_T4_T6_,"",@"SHT_CUDA_INFO"
	.sectionflags	@""
	.align	4


	//----- nvinfo : EIATTR_CUDA_API_VERSION
	.align		4
        /*0000*/ 	.byte	0x04, 0x37
        /*0002*/ 	.short	(.L_244 - .L_243)
.L_243:
        /*0004*/ 	.word	0x00000082


	//----- nvinfo : EIATTR_KPARAM_INFO
	.align		4
.L_244:
        /*0008*/ 	.byte	0x04, 0x17
        /*000a*/ 	.short	(.L_246 - .L_245)
.L_245:
        /*000c*/ 	.word	0x00000000
        /*0010*/ 	.short	0x0005
        /*0012*/ 	.short	0x001c
        /*0014*/ 	.byte	0x00, 0xf0, 0x05, 0x00


	//----- nvinfo : EIATTR_KPARAM_INFO
	.align		4
.L_246:
        /*0018*/ 	.byte	0x04, 0x17
        /*001a*/ 	.short	(.L_248 - .L_247)
.L_247:
        /*001c*/ 	.word	0x00000000
        /*0020*/ 	.short	0x0004
        /*0022*/ 	.short	0x0018
        /*0024*/ 	.byte	0x00, 0xf0, 0x11, 0x00


	//----- nvinfo : EIATTR_KPARAM_INFO
	.align		4
.L_248:
        /*0028*/ 	.byte	0x04, 0x17
        /*002a*/ 	.short	(.L_250 - .L_249)
.L_249:
        /*002c*/ 	.word	0x00000000
        /*0030*/ 	.short	0x0003
        /*0032*/ 	.short	0x0014
        /*0034*/ 	.byte	0x00, 0xf0, 0x05, 0x00


	//----- nvinfo : EIATTR_KPARAM_INFO
	.align		4
.L_250:
        /*0038*/ 	.byte	0x04, 0x17
        /*003a*/ 	.short	(.L_252 - .L_251)
.L_251:
        /*003c*/ 	.word	0x00000000
        /*0040*/ 	.short	0x0002
        /*0042*/ 	.short	0x0010
        /*0044*/ 	.byte	0x00, 0xf0, 0x11, 0x00


	//----- nvinfo : EIATTR_KPARAM_INFO
	.align		4
.L_252:
        /*0048*/ 	.byte	0x04, 0x17
        /*004a*/ 	.short	(.L_254 - .L_253)
.L_253:
        /*004c*/ 	.word	0x00000000
        /*0050*/ 	.short	0x0001
        /*0052*/ 	.short	0x0008
        /*0054*/ 	.byte	0x00, 0xf5, 0x21, 0x00


	//----- nvinfo : EIATTR_KPARAM_INFO
	.align		4
.L_254:
        /*0058*/ 	.byte	0x04, 0x17
        /*005a*/ 	.short	(.L_256 - .L_255)
.L_255:
        /*005c*/ 	.word	0x00000000
        /*0060*/ 	.short	0x0000
        /*0062*/ 	.short	0x0000
        /*0064*/ 	.byte	0x00, 0xf0, 0x21, 0x00


	//----- nvinfo : EIATTR_SPARSE_MMA_MASK
	.align		4
.L_256:
        /*0068*/ 	.byte	0x03, 0x50
        /*006a*/ 	.short	0x0000


	//----- nvinfo : EIATTR_MAXREG_COUNT
	.align		4
        /*006c*/ 	.byte	0x03, 0x1b
        /*006e*/ 	.short	0x00ff


	//----- nvinfo : EIATTR_NUM_BARRIERS
	.align		4
        /*0070*/ 	.byte	0x02, 0x4c
        /*0072*/ 	.byte	0x01
	.zero		1


	//----- nvinfo : EIATTR_MERCURY_ISA_VERSION
	.align		4
        /*0074*/ 	.byte	0x03, 0x5f
        /*0076*/ 	.short	0x0101


	//----- nvinfo : EIATTR_COOP_GROUP_MASK_REGIDS
	.align		4
        /*0078*/ 	.byte	0x04, 0x29
        /*007a*/ 	.short	(.L_258 - .L_257)


	//   ....[0]....
.L_257:
        /*007c*/ 	.word	0xffffffff


	//   ....[1]....
        /*0080*/ 	.word	0xffffffff


	//   ....[2]....
        /*0084*/ 	.word	0xffffffff


	//   ....[3]....
        /*0088*/ 	.word	0xffffffff


	//   ....[4]....
        /*008c*/ 	.word	0xffffffff


	//   ....[5]....
        /*0090*/ 	.word	0xffffffff


	//   ....[6]....
        /*0094*/ 	.word	0xffffffff


	//   ....[7]....
        /*0098*/ 	.word	0xffffffff


	//   ....[8]....
        /*009c*/ 	.word	0xffffffff


	//   ....[9]....
        /*00a0*/ 	.word	0xffffffff


	//   ....[10]....
        /*00a4*/ 	.word	0xffffffff


	//   ....[11]....
        /*00a8*/ 	.word	0xffffffff


	//   ....[12]....
        /*00ac*/ 	.word	0xffffffff


	//   ....[13]....
        /*00b0*/ 	.word	0xffffffff


	//   ....[14]....
        /*00b4*/ 	.word	0xffffffff


	//----- nvinfo : EIATTR_COOP_GROUP_INSTR_OFFSETS
	.align		4
.L_258:
        /*00b8*/ 	.byte	0x04, 0x28
        /*00ba*/ 	.short	(.L_260 - .L_259)


	//   ....[0]....
.L_259:
        /*00bc*/ 	.word	0x00000cb0


	//   ....[1]....
        /*00c0*/ 	.word	0x00000d10


	//   ....[2]....
        /*00c4*/ 	.word	0x00000d60


	//   ....[3]....
        /*00c8*/ 	.word	0x00000dd0


	//   ....[4]....
        /*00cc*/ 	.word	0x00000e30


	//   ....[5]....
        /*00d0*/ 	.word	0x00000fc0


	//   ....[6]....
        /*00d4*/ 	.word	0x00001060


	//   ....[7]....
        /*00d8*/ 	.word	0x000010e0


	//   ....[8]....
        /*00dc*/ 	.word	0x00001140


	//   ....[9]....
        /*00e0*/ 	.word	0x00001180


	//   ....[10]....
        /*00e4*/ 	.word	0x00002ad0


	//   ....[11]....
        /*00e8*/ 	.word	0x00002b30


	//   ....[12]....
        /*00ec*/ 	.word	0x00002b90


	//   ....[13]....
        /*00f0*/ 	.word	0x00002bf0


	//   ....[14]....
        /*00f4*/ 	.word	0x00002c50


	//----- nvinfo : EIATTR_VRC_CTA_INIT_COUNT
	.align		4
.L_260:
        /*00f8*/ 	.byte	0x02, 0x4a
	.zero		1
	.zero		1


	//----- nvinfo : EIATTR_EXIT_INSTR_OFFSETS
	.align		4
        /*00fc*/ 	.byte	0x04, 0x1c
        /*00fe*/ 	.short	(.L_262 - .L_261)


	//   ....[0]....
.L_261:
        /*0100*/ 	.word	0x00000080


	//   ....[1]....
        /*0104*/ 	.word	0x000000c0


	//   ....[2]....
        /*0108*/ 	.word	0x00002d70


	//   ....[3]....
        /*010c*/ 	.word	0x00002dc0


	//----- nvinfo : EIATTR_MAX_THREADS
	.align		4
.L_262:
        /*0110*/ 	.byte	0x04, 0x05
        /*0112*/ 	.short	(.L_264 - .L_263)
.L_263:
        /*0114*/ 	.word	0x00000100
        /*0118*/ 	.word	0x00000001
        /*011c*/ 	.word	0x00000001


	//----- nvinfo : EIATTR_CRS_STACK_SIZE
	.align		4
.L_264:
        /*0120*/ 	.byte	0x04, 0x1e
        /*0122*/ 	.short	(.L_266 - .L_265)
.L_265:
        /*0124*/ 	.word	0x00000000


	//----- nvinfo : EIATTR_CBANK_PARAM_SIZE
	.align		4
.L_266:
        /*0128*/ 	.byte	0x03, 0x19
        /*012a*/ 	.short	0x001d


	//----- nvinfo : EIATTR_PARAM_CBANK
	.align		4
        /*012c*/ 	.byte	0x04, 0x0a
        /*012e*/ 	.short	(.L_268 - .L_267)
	.align		4
.L_267:
        /*0130*/ 	.word	index@(.nv.constant0._ZN3cub18CUB_300001_SM_10006detail6reduce28DeviceReduceSingleTileKernelINS2_10policy_hubIijN4cuda3std3__44plusIiEEE10Policy1000EN6thrust24THRUST_300001_SM_1000_NS6detail15normal_iteratorINSD_10device_ptrIiEEEEPijS9_ii17ThresholdToBinaryEEvT0_T1_T2_T3_T4_T6_)
        /*0134*/ 	.short	0x0380
        /*0136*/ 	.short	0x001d


	//----- nvinfo : EIATTR_SW_WAR
	.align		4
.L_268:
        /*0138*/ 	.byte	0x04, 0x36
        /*013a*/ 	.short	(.L_270 - .L_269)
.L_269:
        /*013c*/ 	.word	0x00000008
.L_270:


//--------------------- .nv.info._ZN3cub18CUB_300001_SM_10006detail8for_each13static_kernelINS2_12policy_hub_t12policy_500_tEmN6thrust24THRUST_300001_SM_1000_NS8cuda_cub20__uninitialized_fill7functorINS7_10device_ptrIiEEiEEEEvT0_T1_ --------------------------
	.section	.nv.info._ZN3cub18CUB_300001_SM_10006detail8for_each13static_kernelINS2_12policy_hub_t12policy_500_tEmN6thrust24THRUST_300001_SM_1000_NS8cuda_cub20__uninitialized_fill7functorINS7_10device_ptrIiEEiEEEEvT0_T1_,"",@"SHT_CUDA_INFO"
	.sectionflags	@""
	.align	4


	//----- nvinfo : EIATTR_CUDA_API_VERSION
	.align		4
        /*0000*/ 	.byte	0x04, 0x37
        /*0002*/ 	.short	(.L_272 - .L_271)
.L_271:
        /*0004*/ 	.word	0x00000082


	//----- nvinfo : EIATTR_KPARAM_INFO
	.align		4
.L_272:
        /*0008*/ 	.byte	0x04, 0x17
        /*000a*/ 	.short	(.L_274 - .L_273)
.L_273:
        /*000c*/ 	.word	0x00000000
        /*0010*/ 	.short	0x0001
        /*0012*/ 	.short	0x0008
        /*0014*/ 	.byte	0x00, 0xf0, 0x41, 0x00


	//----- nvinfo : EIATTR_KPARAM_INFO
	.align		4
.L_274:
        /*0018*/ 	.byte	0x04, 0x17
        /*001a*/ 	.short	(.L_276 - .L_275)
.L_275:
        /*001c*/ 	.word	0x00000000
        /*0020*/ 	.short	0x0000
        /*0022*/ 	.short	0x0000
        /*0024*/ 	.byte	0x00, 0xf0, 0x21, 0x00


	//----- nvinfo : EIATTR_SPARSE_MMA_MASK
	.align		4
.L_276:
        /*0028*/ 	.byte	0x03, 0x50
        /*002a*/ 	.short	0x0000


	//----- nvinfo : EIATTR_MAXREG_COUNT
	.align		4
        /*002c*/ 	.byte	0x03, 0x1b
        /*002e*/ 	.short	0x00ff


	//----- nvinfo : EIATTR_MERCURY_ISA_VERSION
	.align		4
        /*0030*/ 	.byte	0x03, 0x5f
        /*0032*/ 	.short	0x0101


	//----- nvinfo : EIATTR_VRC_CTA_INIT_COUNT
	.align		4
        /*0034*/ 	.byte	0x02, 0x4a
	.zero		1
	.zero		1


	//----- nvinfo : EIATTR_EXIT_INSTR_OFFSETS
	.align		4
        /*0038*/ 	.byte	0x04, 0x1c
        /*003a*/ 	.short	(.L_278 - .L_277)


	//   ....[0]....
.L_277:
        /*003c*/ 	.word	0x00000130


	//   ....[1]....
        /*0040*/ 	.word	0x00000230


	//   ....[2]....
        /*0044*/ 	.word	0x00000260


	//----- nvinfo : EIATTR_MAX_THREADS
	.align		4
.L_278:
        /*0048*/ 	.byte	0x04, 0x05
        /*004a*/ 	.short	(.L_280 - .L_279)
.L_279:
        /*004c*/ 	.word	0x00000100
        /*0050*/ 	.word	0x00000001
        /*0054*/ 	.word	0x00000001


	//----- nvinfo : EIATTR_CBANK_PARAM_SIZE
	.align		4
.L_280:
        /*0058*/ 	.byte	0x03, 0x19
        /*005a*/ 	.short	0x0018


	//----- nvinfo : EIATTR_PARAM_CBANK
	.align		4
        /*005c*/ 	.byte	0x04, 0x0a
        /*005e*/ 	.short	(.L_282 - .L_281)
	.align		4
.L_281:
        /*0060*/ 	.word	index@(.nv.constant0._ZN3cub18CUB_300001_SM_10006detail8for_each13static_kernelINS2_12policy_hub_t12policy_500_tEmN6thrust24THRUST_300001_SM_1000_NS8cuda_cub20__uninitialized_fill7functorINS7_10device_ptrIiEEiEEEEvT0_T1_)
        /*0064*/ 	.short	0x0380
        /*0066*/ 	.short	0x0018


	//----- nvinfo : EIATTR_SW_WAR
	.align		4
.L_282:
        /*0068*/ 	.byte	0x04, 0x36
        /*006a*/ 	.short	(.L_284 - .L_283)
.L_283:
        /*006c*/ 	.word	0x00000008
.L_284:


//--------------------- .nv.info._ZN3cub18CUB_300001_SM_10006detail11EmptyKernelIvEEvv --------------------------
	.section	.nv.info._ZN3cub18CUB_300001_SM_10006detail11EmptyKernelIvEEvv,"",@"SHT_CUDA_INFO"
	.sectionflags	@""
	.align	4


	//----- nvinfo : EIATTR_CUDA_API_VERSION
	.align		4
        /*0000*/ 	.byte	0x04, 0x37
        /*0002*/ 	.short	(.L_286 - .L_285)
.L_285:
        /*0004*/ 	.word	0x00000082


	//----- nvinfo : EIATTR_SPARSE_MMA_MASK
	.align		4
.L_286:
        /*0008*/ 	.byte	0x03, 0x50
        /*000a*/ 	.short	0x0000


	//----- nvinfo : EIATTR_MAXREG_COUNT
	.align		4
        /*000c*/ 	.byte	0x03, 0x1b
        /*000e*/ 	.short	0x00ff


	//----- nvinfo : EIATTR_MERCURY_ISA_VERSION
	.align		4
        /*0010*/ 	.byte	0x03, 0x5f
        /*0012*/ 	.short	0x0101


	//----- nvinfo : EIATTR_VRC_CTA_INIT_COUNT
	.align		4
        /*0014*/ 	.byte	0x02, 0x4a
	.zero		1
	.zero		1


	//----- nvinfo : EIATTR_EXIT_INSTR_OFFSETS
	.align		4
        /*0018*/ 	.byte	0x04, 0x1c
        /*001a*/ 	.short	(.L_288 - .L_287)


	//   ....[0]....
.L_287:
        /*001c*/ 	.word	0x00000010


	//----- nvinfo : EIATTR_SW_WAR
	.align		4
.L_288:
        /*0020*/ 	.byte	0x04, 0x36
        /*0022*/ 	.short	(.L_290 - .L_289)
.L_289:
        /*0024*/ 	.word	0x00000008
.L_290:


//--------------------- .nv.info._Z11updatescorePiS_S_ --------------------------
	.section	.nv.info._Z11updatescorePiS_S_,"",@"SHT_CUDA_INFO"
	.sectionflags	@""
	.align	4


	//----- nvinfo : EIATTR_CUDA_API_VERSION
	.align		4
        /*0000*/ 	.byte	0x04, 0x37
        /*0002*/ 	.short	(.L_292 - .L_291)
.L_291:
        /*0004*/ 	.word	0x00000082


	//----- nvinfo : EIATTR_KPARAM_INFO
	.align		4
.L_292:
        /*0008*/ 	.byte	0x04, 0x17
        /*000a*/ 	.short	(.L_294 - .L_293)
.L_293:
        /*000c*/ 	.word	0x00000000
        /*0010*/ 	.short	0x0002
        /*0012*/ 	.short	0x0010
        /*0014*/ 	.byte	0x00, 0xf5, 0x21, 0x00


	//----- nvinfo : EIATTR_KPARAM_INFO
	.align		4
.L_294:
        /*0018*/ 	.byte	0x04, 0x17
        /*001a*/ 	.short	(.L_296 - .L_295)
.L_295:
        /*001c*/ 	.word	0x00000000
        /*0020*/ 	.short	0x0001
        /*0022*/ 	.short	0x0008
        /*0024*/ 	.byte	0x00, 0xf5, 0x21, 0x00


	//----- nvinfo : EIATTR_KPARAM_INFO
	.align		4
.L_296:
        /*0028*/ 	.byte	0x04, 0x17
        /*002a*/ 	.short	(.L_298 - .L_297)
.L_297:
        /*002c*/ 	.word	0x00000000
        /*0030*/ 	.short	0x0000
        /*0032*/ 	.short	0x0000
        /*0034*/ 	.byte	0x00, 0xf5, 0x21, 0x00


	//----- nvinfo : EIATTR_SPARSE_MMA_MASK
	.align		4
.L_298:
        /*0038*/ 	.byte	0x03, 0x50
        /*003a*/ 	.short	0x0000


	//----- nvinfo : EIATTR_MAXREG_COUNT
	.align		4
        /*003c*/ 	.byte	0x03, 0x1b
        /*003e*/ 	.short	0x00ff


	//----- nvinfo : EIATTR_MERCURY_ISA_VERSION
	.align		4
        /*0040*/ 	.byte	0x03, 0x5f
        /*0042*/ 	.short	0x0101


	//----- nvinfo : EIATTR_VRC_CTA_INIT_COUNT
	.align		4
        /*0044*/ 	.byte	0x02, 0x4a
	.zero		1
	.zero		1


	//----- nvinfo : EIATTR_EXIT_INSTR_OFFSETS
	.align		4
        /*0048*/ 	.byte	0x04, 0x1c
        /*004a*/ 	.short	(.L_300 - .L_299)


	//   ....[0]....
.L_299:
        /*004c*/ 	.word	0x00000120


	//   ....[1]....
        /*0050*/ 	.word	0x000001b0


	//----- nvinfo : EIATTR_CRS_STACK_SIZE
	.align		4
.L_300:
        /*0054*/ 	.byte	0x04, 0x1e
        /*0056*/ 	.short	(.L_302 - .L_301)
.L_301:
        /*0058*/ 	.word	0x00000000


	//----- nvinfo : EIATTR_CBANK_PARAM_SIZE
	.align		4
.L_302:
        /*005c*/ 	.byte	0x03, 0x19
        /*005e*/ 	.short	0x0018


	//----- nvinfo : EIATTR_PARAM_CBANK
	.align		4
        /*0060*/ 	.byte	0x04, 0x0a
        /*0062*/ 	.short	(.L_304 - .L_303)
	.align		4
.L_303:
        /*0064*/ 	.word	index@(.nv.constant0._Z11updatescorePiS_S_)
        /*0068*/ 	.short	0x0380
        /*006a*/ 	.short	0x0018


	//----- nvinfo : EIATTR_SW_WAR
	.align		4
.L_304:
        /*006c*/ 	.byte	0x04, 0x36
        /*006e*/ 	.short	(.L_306 - .L_305)
.L_305:
        /*0070*/ 	.word	0x00000008
.L_306:


//--------------------- .nv.info._Z14target_settingPiS_S_S_ii --------------------------
	.section	.nv.info._Z14target_settingPiS_S_S_ii,"",@"SHT_CUDA_INFO"
	.sectionflags	@""
	.align	4


	//----- nvinfo : EIATTR_CUDA_API_VERSION
	.align		4
        /*0000*/ 	.byte	0x04, 0x37
        /*0002*/ 	.short	(.L_308 - .L_307)
.L_307:
        /*0004*/ 	.word	0x00000082


	//----- nvinfo : EIATTR_KPARAM_INFO
	.align		4
.L_308:
        /*0008*/ 	.byte	0x04, 0x17
        /*000a*/ 	.short	(.L_310 - .L_309)
.L_309:
        /*000c*/ 	.word	0x00000000
        /*0010*/ 	.short	0x0005
        /*0012*/ 	.short	0x0024
        /*0014*/ 	.byte	0x00, 0xf0, 0x11, 0x00


	//----- nvinfo : EIATTR_KPARAM_INFO
	.align		4
.L_310:
        /*0018*/ 	.byte	0x04, 0x17
        /*001a*/ 	.short	(.L_312 - .L_311)
.L_311:
        /*001c*/ 	.word	0x00000000
        /*0020*/ 	.short	0x0004
        /*0022*/ 	.short	0x0020
        /*0024*/ 	.byte	0x00, 0xf0, 0x11, 0x00


	//----- nvinfo : EIATTR_KPARAM_INFO
	.align		4
.L_312:
        /*0028*/ 	.byte	0x04, 0x17
        /*002a*/ 	.short	(.L_314 - .L_313)
.L_313:
        /*002c*/ 	.word	0x00000000
        /*0030*/ 	.short	0x0003
        /*0032*/ 	.short	0x0018
        /*0034*/ 	.byte	0x00, 0xf5, 0x21, 0x00


	//----- nvinfo : EIATTR_KPARAM_INFO
	.align		4
.L_314:
        /*0038*/ 	.byte	0x04, 0x17
        /*003a*/ 	.short	(.L_316 - .L_315)
.L_315:
        /*003c*/ 	.word	0x00000000
        /*0040*/ 	.short	0x0002
        /*0042*/ 	.short	0x0010
        /*0044*/ 	.byte	0x00, 0xf5, 0x21, 0x00


	//----- nvinfo : EIATTR_KPARAM_INFO
	.align		4
.L_316:
        /*0048*/ 	.byte	0x04, 0x17
        /*004a*/ 	.short	(.L_318 - .L_317)
.L_317:
        /*004c*/ 	.word	0x00000000
        /*0050*/ 	.short	0x0001
        /*0052*/ 	.short	0x0008
        /*0054*/ 	.byte	0x00, 0xf5, 0x21, 0x00


	//----- nvinfo : EIATTR_KPARAM_INFO
	.align		4
.L_318:
        /*0058*/ 	.byte	0x04, 0x17
        /*005a*/ 	.short	(.L_320 - .L_319)
.L_319:
        /*005c*/ 	.word	0x00000000
        /*0060*/ 	.short	0x0000
        /*0062*/ 	.short	0x0000
        /*0064*/ 	.byte	0x00, 0xf5, 0x21, 0x00


	//----- nvinfo : EIATTR_SPARSE_MMA_MASK
	.align		4
.L_320:
        /*0068*/ 	.byte	0x03, 0x50
        /*006a*/ 	.short	0x0000


	//----- nvinfo : EIATTR_MAXREG_COUNT
	.align		4
        /*006c*/ 	.byte	0x03, 0x1b
        /*006e*/ 	.short	0x00ff


	//----- nvinfo : EIATTR_NUM_BARRIERS
	.align		4
        /*0070*/ 	.byte	0x02, 0x4c
        /*0072*/ 	.byte	0x01
	.zero		1


	//----- nvinfo : EIATTR_MERCURY_ISA_VERSION
	.align		4
        /*0074*/ 	.byte	0x03, 0x5f
        /*0076*/ 	.short	0x0101


	//----- nvinfo : EIATTR_VRC_CTA_INIT_COUNT
	.align		4
        /*0078*/ 	.byte	0x02, 0x4a
	.zero		1
	.zero		1


	//----- nvinfo : EIATTR_EXIT_INSTR_OFFSETS
	.align		4
        /*007c*/ 	.byte	0x04, 0x1c
        /*007e*/ 	.short	(.L_322 - .L_321)


	//   ....[0]....
.L_321:
        /*0080*/ 	.word	0x00000930


	//   ....[1]....
        /*0084*/ 	.word	0x00000950


	//   ....[2]....
        /*0088*/ 	.word	0x00000990


	//----- nvinfo : EIATTR_CRS_STACK_SIZE
	.align		4
.L_322:
        /*008c*/ 	.byte	0x04, 0x1e
        /*008e*/ 	.short	(.L_324 - .L_323)
.L_323:
        /*0090*/ 	.word	0x00000000


	//----- nvinfo : EIATTR_CBANK_PARAM_SIZE
	.align		4
.L_324:
        /*0094*/ 	.byte	0x03, 0x19
        /*0096*/ 	.short	0x0028


	//----- nvinfo : EIATTR_PARAM_CBANK
	.align		4
        /*0098*/ 	.byte	0x04, 0x0a
        /*009a*/ 	.short	(.L_326 - .L_325)
	.align		4
.L_325:
        /*009c*/ 	.word	index@(.nv.constant0._Z14target_settingPiS_S_S_ii)
        /*00a0*/ 	.short	0x0380
        /*00a2*/ 	.short	0x0028


	//----- nvinfo : EIATTR_SW_WAR
	.align		4
.L_326:
        /*00a4*/ 	.byte	0x04, 0x36
        /*00a6*/ 	.short	(.L_328 - .L_327)
.L_327:
        /*00a8*/ 	.word	0x00000008
.L_328:


//--------------------- .nv.callgraph             --------------------------
	.section	.nv.callgraph,"",@"SHT_CUDA_CALLGRAPH"
	.align	4
	.sectionentsize	8
	.align		4
        /*0000*/ 	.word	0x00000000
	.align		4
        /*0004*/ 	.word	0xffffffff
	.align		4
        /*0008*/ 	.word	0x00000000
	.align		4
        /*000c*/ 	.word	0xfffffffe
	.align		4
        /*0010*/ 	.word	0x00000000
	.align		4
        /*0014*/ 	.word	0xfffffffd
	.align		4
        /*0018*/ 	.word	0x00000000
	.align		4
        /*001c*/ 	.word	0xfffffffc


//--------------------- .nv.constant4             --------------------------
	.section	.nv.constant4,"a",@progbits
	.align	8
	.align		8
.nv.constant4:
        /*0000*/ 	.dword	_ZN34_INTERNAL_109ddb39_4_k_cu_0f24d3004cuda3std3__45__cpo5beginE
	.align		8
        /*0008*/ 	.dword	_ZN34_INTERNAL_109ddb39_4_k_cu_0f24d3004cuda3std3__45__cpo3endE
	.align		8
        /*0010*/ 	.dword	_ZN34_INTERNAL_109ddb39_4_k_cu_0f24d3004cuda3std3__45__cpo6cbeginE
	.align		8
        /*0018*/ 	.dword	_ZN34_INTERNAL_109ddb39_4_k_cu_0f24d3004cuda3std3__45__cpo4cendE
	.align		8
        /*0020*/ 	.dword	_ZN34_INTERNAL_109ddb39_4_k_cu_0f24d3004cuda3std3__45__cpo6rbeginE
	.align		8
        /*0028*/ 	.dword	_ZN34_INTERNAL_109ddb39_4_k_cu_0f24d3004cuda3std3__45__cpo4rendE
	.align		8
        /*0030*/ 	.dword	_ZN34_INTERNAL_109ddb39_4_k_cu_0f24d3004cuda3std3__45__cpo7crbeginE
	.align		8
        /*0038*/ 	.dword	_ZN34_INTERNAL_109ddb39_4_k_cu_0f24d3004cuda3std3__45__cpo5crendE
	.align		8
        /*0040*/ 	.dword	_ZN34_INTERNAL_109ddb39_4_k_cu_0f24d3004cuda3std3__436_GLOBAL__N__109ddb39_4_k_cu_0f24d3006ignoreE
	.align		8
        /*0048*/ 	.dword	_ZN34_INTERNAL_109ddb39_4_k_cu_0f24d3004cuda3std3__419piecewise_constructE
	.align		8
        /*0050*/ 	.dword	_ZN34_INTERNAL_109ddb39_4_k_cu_0f24d3004cuda3std3__48in_placeE
	.align		8
        /*0058*/ 	.dword	_ZN34_INTERNAL_109ddb39_4_k_cu_0f24d3004cuda3std3__420unreachable_sentinelE
	.align		8
        /*0060*/ 	.dword	_ZN34_INTERNAL_109ddb39_4_k_cu_0f24d3004cuda3std3__47nulloptE
	.align		8
        /*0068*/ 	.dword	_ZN34_INTERNAL_109ddb39_4_k_cu_0f24d3004cuda3std3__48unexpectE
	.align		8
        /*0070*/ 	.dword	_ZN34_INTERNAL_109ddb39_4_k_cu_0f24d3004cuda3std6ranges3__45__cpo4swapE
	.align		8
        /*0078*/ 	.dword	_ZN34_INTERNAL_109ddb39_4_k_cu_0f24d3004cuda3std6ranges3__45__cpo9iter_moveE
	.align		8
        /*0080*/ 	.dword	_ZN34_INTERNAL_109ddb39_4_k_cu_0f24d3004cuda3std6ranges3__45__cpo5beginE
	.align		8
        /*0088*/ 	.dword	_ZN34_INTERNAL_109ddb39_4_k_cu_0f24d3004cuda3std6ranges3__45__cpo3endE
	.align		8
        /*0090*/ 	.dword	_ZN34_INTERNAL_109ddb39_4_k_cu_0f24d3004cuda3std6ranges3__45__cpo6cbeginE
	.align		8
        /*0098*/ 	.dword	_ZN34_INTERNAL_109ddb39_4_k_cu_0f24d3004cuda3std6ranges3__45__cpo4cendE
	.align		8
        /*00a0*/ 	.dword	_ZN34_INTERNAL_109ddb39_4_k_cu_0f24d3004cuda3std6ranges3__45__cpo7advanceE
	.align		8
        /*00a8*/ 	.dword	_ZN34_INTERNAL_109ddb39_4_k_cu_0f24d3004cuda3std6ranges3__45__cpo9iter_swapE
	.align		8
        /*00b0*/ 	.dword	_ZN34_INTERNAL_109ddb39_4_k_cu_0f24d3004cuda3std6ranges3__45__cpo4nextE
	.align		8
        /*00b8*/ 	.dword	_ZN34_INTERNAL_109ddb39_4_k_cu_0f24d3004cuda3std6ranges3__45__cpo4prevE
	.align		8
        /*00c0*/ 	.dword	_ZN34_INTERNAL_109ddb39_4_k_cu_0f24d3004cuda3std6ranges3__45__cpo4dataE
	.align		8
        /*00c8*/ 	.dword	_ZN34_INTERNAL_109ddb39_4_k_cu_0f24d3004cuda3std6ranges3__45__cpo5cdataE
	.align		8
        /*00d0*/ 	.dword	_ZN34_INTERNAL_109ddb39_4_k_cu_0f24d3004cuda3std6ranges3__45__cpo4sizeE
	.align		8
        /*00d8*/ 	.dword	_ZN34_INTERNAL_109ddb39_4_k_cu_0f24d3004cuda3std6ranges3__45__cpo5ssizeE
	.align		8
        /*00e0*/ 	.dword	_ZN34_INTERNAL_109ddb39_4_k_cu_0f24d3004cuda3std6ranges3__45__cpo8distanceE
	.align		8
        /*00e8*/ 	.dword	_ZN34_INTERNAL_109ddb39_4_k_cu_0f24d3006thrust24THRUST_300001_SM_1000_NS8cuda_cub3parE
	.align		8
        /*00f0*/ 	.dword	_ZN34_INTERNAL_109ddb39_4_k_cu_0f24d3006thrust24THRUST_300001_SM_1000_NS8cuda_cub10par_nosyncE
	.align		8
        /*00f8*/ 	.dword	_ZN34_INTERNAL_109ddb39_4_k_cu_0f24d3006thrust24THRUST_300001_SM_1000_NS6system6detail10sequential3seqE
	.align		8
        /*0100*/ 	.dword	_ZN34_INTERNAL_109ddb39_4_k_cu_0f24d3006thrust24THRUST_300001_SM_1000_NS12placeholders2_1E
	.align		8
        /*0108*/ 	.dword	_ZN34_INTERNAL_109ddb39_4_k_cu_0f24d3006thrust24THRUST_300001_SM_1000_NS12placeholders2_2E
	.align		8
        /*0110*/ 	.dword	_ZN34_INTERNAL_109ddb39_4_k_cu_0f24d3006thrust24THRUST_300001_SM_1000_NS12placeholders2_3E
	.align		8
        /*0118*/ 	.dword	_ZN34_INTERNAL_109ddb39_4_k_cu_0f24d3006thrust24THRUST_300001_SM_1000_NS12placeholders2_4E
	.align		8
        /*0120*/ 	.dword	_ZN34_INTERNAL_109ddb39_4_k_cu_0f24d3006thrust24THRUST_300001_SM_1000_NS12placeholders2_5E
	.align		8
        /*0128*/ 	.dword	_ZN34_INTERNAL_109ddb39_4_k_cu_0f24d3006thrust24THRUST_300001_SM_1000_NS12placeholders2_6E
	.align		8
        /*0130*/ 	.dword	_ZN34_INTERNAL_109ddb39_4_k_cu_0f24d3006thrust24THRUST_300001_SM_1000_NS12placeholders2_7E
	.align		8
        /*0138*/ 	.dword	_ZN34_INTERNAL_109ddb39_4_k_cu_0f24d3006thrust24THRUST_300001_SM_1000_NS12placeholders2_8E
	.align		8
        /*0140*/ 	.dword	_ZN34_INTERNAL_109ddb39_4_k_cu_0f24d3006thrust24THRUST_300001_SM_1000_NS12placeholders2_9E
	.align		8
        /*0148*/ 	.dword	_ZN34_INTERNAL_109ddb39_4_k_cu_0f24d3006thrust24THRUST_300001_SM_1000_NS12placeholders3_10E
	.align		8
        /*0150*/ 	.dword	_ZN34_INTERNAL_109ddb39_4_k_cu_0f24d3006thrust24THRUST_300001_SM_1000_NS3seqE


//--------------------- .text._ZN3cub18CUB_300001_SM_10006detail6reduce28DeviceReduceSingleTileKernelINS2_10policy_hubIiyN4cuda3std3__44plusIiEEE10Policy1000EPiSC_iS9_iiNS7_10__identityEEEvT0_T1_T2_T3_T4_T6_ --------------------------
	.section	.text._ZN3cub18CUB_300001_SM_10006detail6reduce28DeviceReduceSingleTileKernelINS2_10policy_hubIiyN4cuda3std3__44plusIiEEE10Policy1000EPiSC_iS9_iiNS7_10__identityEEEvT0_T1_T2_T3_T4_T6_,"ax",@progbits
	.align	128
        .global         _ZN3cub18CUB_300001_SM_10006detail6reduce28DeviceReduceSingleTileKernelINS2_10policy_hubIiyN4cuda3std3__44plusIiEEE10Policy1000EPiSC_iS9_iiNS7_10__identityEEEvT0_T1_T2_T3_T4_T6_
        .type           _ZN3cub18CUB_300001_SM_10006detail6reduce28DeviceReduceSingleTileKernelINS2_10policy_hubIiyN4cuda3std3__44plusIiEEE10Policy1000EPiSC_iS9_iiNS7_10__identityEEEvT0_T1_T2_T3_T4_T6_,@function
        .size           _ZN3cub18CUB_300001_SM_10006detail6reduce28DeviceReduceSingleTileKernelINS2_10policy_hubIiyN4cuda3std3__44plusIiEEE10Policy1000EPiSC_iS9_iiNS7_10__identityEEEvT0_T1_T2_T3_T4_T6_,(.L_x_250 - _ZN3cub18CUB_300001_SM_10006detail6reduce28DeviceReduceSingleTileKernelINS2_10policy_hubIiyN4cuda3std3__44plusIiEEE10Policy1000EPiSC_iS9_iiNS7_10__identityEEEvT0_T1_T2_T3_T4_T6_)
        .other          _ZN3cub18CUB_300001_SM_10006detail6reduce28DeviceReduceSingleTileKernelINS2_10policy_hubIiyN4cuda3std3__44plusIiEEE10Policy1000EPiSC_iS9_iiNS7_10__identityEEEvT0_T1_T2_T3_T4_T6_,@"STO_CUDA_ENTRY STV_DEFAULT"
_ZN3cub18CUB_300001_SM_10006detail6reduce28DeviceReduceSingleTileKernelINS2_10policy_hubIiyN4cuda3std3__44plusIiEEE10Policy1000EPiSC_iS9_iiNS7_10__identityEEEvT0_T1_T2_T3_T4_T6_:
.text._ZN3cub18CUB_300001_SM_10006detail6reduce28DeviceReduceSingleTileKernelINS2_10policy_hubIiyN4cuda3std3__44plusIiEEE10Policy1000EPiSC_iS9_iiNS7_10__identityEEEvT0_T1_T2_T3_T4_T6_:
[----:B------:R-:W-:Y:S01]  /*0000*/  LDC R1, c[0x0][0x37c] ;  /* 0x0000df00ff017b82 */ /* 0x000fe20000000800 */
[----:B------:R-:W0:Y:S01]  /*0010*/  LDCU UR4, c[0x0][0x390] ;  /* 0x00007200ff0477ac */ /* 0x000e220008000800 */
[----:B------:R-:W1:Y:S01]  /*0020*/  LDCU.64 UR6, c[0x0][0x358] ;  /* 0x00006b00ff0677ac */ /* 0x000e620008000a00 */
[----:B0-----:R-:W-:-:S05]  /*0030*/  IMAD.U32 R20, RZ, RZ, UR4 ;  /* 0x00000004ff147e24 */ /* 0x001fca000f8e00ff */
[----:B------:R-:W-:-:S13]  /*0040*/  ISETP.NE.AND P0, PT, R20, RZ, PT ;  /* 0x000000ff1400720c */ /* 0x000fda0003f05270 */
[----:B-1----:R-:W-:Y:S05]  /*0050*/  @P0 BRA `(.L_x_0) ;  /* 0x00000000001c0947 */ /* 0x002fea0003800000 */
[----:B------:R-:W0:Y:S02]  /*0060*/  S2R R0, SR_TID.X ;  /* 0x0000000000007919 */ /* 0x000e240000002100 */
[----:B0-----:R-:W-:-:S13]  /*0070*/  ISETP.NE.AND P0, PT, R0, RZ, PT ;  /* 0x000000ff0000720c */ /* 0x001fda0003f05270 */
[----:B------:R-:W-:Y:S05]  /*0080*/  @P0 EXIT ;  /* 0x000000000000094d */ /* 0x000fea0003800000 */
[----:B------:R-:W0:Y:S08]  /*0090*/  LDC R5, c[0x0][0x398] ;  /* 0x0000e600ff057b82 */ /* 0x000e300000000800 */
[----:B------:R-:W0:Y:S02]  /*00a0*/  LDC.64 R2, c[0x0][0x388] ;  /* 0x0000e200ff027b82 */ /* 0x000e240000000a00 */
[----:B0-----:R-:W-:Y:S01]  /*00b0*/  STG.E desc[UR6][R2.64], R5 ;  /* 0x0000000502007986 */ /* 0x001fe2000c101906 */
[----:B------:R-:W-:Y:S05]  /*00c0*/  EXIT ;  /* 0x000000000000794d */ /* 0x000fea0003800000 */
.L_x_0:
[----:B------:R-:W0:Y:S01]  /*00d0*/  LDCU UR4, c[0x0][0x380] ;  /* 0x00007000ff0477ac */ /* 0x000e220008000800 */
[----:B------:R-:W-:Y:S01]  /*00e0*/  BSSY.RECONVERGENT B0, `(.L_x_1) ;  /* 0x0000385000007945 */ /* 0x000fe20003800200 */
[----:B0-----:R-:W-:-:S09]  /*00f0*/  ULOP3.LUT UP0, URZ, UR4, 0xf, URZ, 0xc0, !UPT ;  /* 0x0000000f04ff7892 */ /* 0x001fd2000f80c0ff */
[----:B------:R-:W-:Y:S05]  /*0100*/  BRA.U UP0, `(.L_x_2) ;  /* 0x0000001900d87547 */ /* 0x000fea000b800000 */
[----:B------:R-:W-:-:S13]  /*0110*/  ISETP.GT.AND P0, PT, R20, 0xfff, PT ;  /* 0x00000fff1400780c */ /* 0x000fda0003f04270 */
[----:B------:R-:W-:Y:S05]  /*0120*/  @P0 BRA `(.L_x_3) ;  /* 0x0000000c008c0947 */ /* 0x000fea0003800000 */
[----:B------:R-:W0:Y:S01]  /*0130*/  S2R R9, SR_TID.X ;  /* 0x0000000000097919 */ /* 0x000e220000002100 */
[----:B------:R-:W-:Y:S01]  /*0140*/  BSSY.RECONVERGENT B1, `(.L_x_4) ;  /* 0x0000009000017945 */ /* 0x000fe20003800200 */
[----:B------:R-:W-:Y:S01]  /*0150*/  IMAD.MOV.U32 R0, RZ, RZ, RZ ;  /* 0x000000ffff007224 */ /* 0x000fe200078e00ff */
[----:B0-----:R-:W-:Y:S01]  /*0160*/  ISETP.GE.AND P0, PT, R9, R20, PT ;  /* 0x000000140900720c */ /* 0x001fe20003f06270 */
[----:B------:R-:W-:-:S12]  /*0170*/  IMAD.MOV.U32 R11, RZ, RZ, R9 ;  /* 0x000000ffff0b7224 */ /* 0x000fd800078e0009 */
[----:B------:R-:W-:Y:S05]  /*0180*/  @P0 BRA `(.L_x_5) ;  /* 0x0000000000100947 */ /* 0x000fea0003800000 */
[----:B------:R-:W0:Y:S02]  /*0190*/  LDC.64 R2, c[0x0][0x380] ;  /* 0x0000e000ff027b82 */ /* 0x000e240000000a00 */
[----:B0-----:R-:W-:-:S05]  /*01a0*/  IMAD.WIDE.U32 R2, R9, 0x4, R2 ;  /* 0x0000000409027825 */ /* 0x001fca00078e0002 */
[----:B------:R0:W5:Y:S01]  /*01b0*/  LDG.E.CONSTANT R0, desc[UR6][R2.64] ;  /* 0x0000000602007981 */ /* 0x000162000c1e9900 */
[----:B------:R-:W-:-:S07]  /*01c0*/  VIADD R11, R9, 0x100 ;  /* 0x00000100090b7836 */ /* 0x000fce0000000000 */
.L_x_5:
[----:B------:R-:W-:Y:S05]  /*01d0*/  BSYNC.RECONVERGENT B1 ;  /* 0x0000000000017941 */ /* 0x000fea0003800200 */
.L_x_4:
[----:B------:R-:W-:Y:S01]  /*01e0*/  ISETP.GE.AND P0, PT, R11, R20, PT ;  /* 0x000000140b00720c */ /* 0x000fe20003f06270 */
[----:B------:R-:W-:-:S12]  /*01f0*/  BSSY.RECONVERGENT B1, `(.L_x_6) ;  /* 0x0000066000017945 */ /* 0x000fd80003800200 */
[----:B------:R-:W-:Y:S05]  /*0200*/  @P0 BRA `(.L_x_7) ;  /* 0x0000000400900947 */ /* 0x000fea0003800000 */
[----:B0-----:R-:W-:Y:S01]  /*0210*/  LOP3.LUT R3, RZ, R11, RZ, 0x33, !PT ;  /* 0x0000000bff037212 */ /* 0x001fe200078e33ff */
[----:B------:R-:W-:Y:S04]  /*0220*/  BSSY.RECONVERGENT B2, `(.L_x_8) ;  /* 0x0000015000027945 */ /* 0x000fe80003800200 */
[----:B------:R-:W-:-:S05]  /*0230*/  IMAD.IADD R4, R3, 0x1, R20 ;  /* 0x0000000103047824 */ /* 0x000fca00078e0214 */
[C---:B------:R-:W-:Y:S02]  /*0240*/  LOP3.LUT R2, R4.reuse, 0x300, RZ, 0xc0, !PT ;  /* 0x0000030004027812 */ /* 0x040fe400078ec0ff */
[----:B------:R-:W-:Y:S02]  /*0250*/  ISETP.GE.U32.AND P1, PT, R4, 0x300, PT ;  /* 0x000003000400780c */ /* 0x000fe40003f26070 */
[----:B------:R-:W-:-:S13]  /*0260*/  ISETP.NE.AND P0, PT, R2, 0x300, PT ;  /* 0x000003000200780c */ /* 0x000fda0003f05270 */
[----:B------:R-:W-:Y:S05]  /*0270*/  @!P0 BRA `(.L_x_9) ;  /* 0x00000000003c8947 */ /* 0x000fea0003800000 */
[----:B------:R-:W0:Y:S01]  /*0280*/  LDC.64 R2, c[0x0][0x380] ;  /* 0x0000e000ff027b82 */ /* 0x000e220000000a00 */
[----:B------:R-:W-:-:S04]  /*0290*/  LEA.HI R4, R4, 0x1, RZ, 0x18 ;  /* 0x0000000104047811 */ /* 0x000fc800078fc0ff */
[----:B------:R-:W-:-:S05]  /*02a0*/  LOP3.LUT R4, R4, 0x3, RZ, 0xc0, !PT ;  /* 0x0000000304047812 */ /* 0x000fca00078ec0ff */
[----:B------:R-:W-:Y:S02]  /*02b0*/  IMAD.MOV R4, RZ, RZ, -R4 ;  /* 0x000000ffff047224 */ /* 0x000fe400078e0a04 */
[----:B0-----:R-:W-:-:S04]  /*02c0*/  IMAD.WIDE.U32 R2, R11, 0x4, R2 ;  /* 0x000000040b027825 */ /* 0x001fc800078e0002 */
[----:B------:R-:W-:-:S07]  /*02d0*/  IMAD.MOV.U32 R5, RZ, RZ, R3 ;  /* 0x000000ffff057224 */ /* 0x000fce00078e0003 */
.L_x_10:
[----:B------:R-:W-:-:S06]  /*02e0*/  IMAD.MOV.U32 R3, RZ, RZ, R5 ;  /* 0x000000ffff037224 */ /* 0x000fcc00078e0005 */
[----:B------:R0:W2:Y:S01]  /*02f0*/  LDG.E.CONSTANT R3, desc[UR6][R2.64] ;  /* 0x0000000602037981 */ /* 0x0000a2000c1e9900 */
[----:B------:R-:W-:Y:S02]  /*0300*/  VIADD R4, R4, 0x1 ;  /* 0x0000000104047836 */ /* 0x000fe40000000000 */
[----:B------:R-:W-:-:S03]  /*0310*/  VIADD R11, R11, 0x100 ;  /* 0x000001000b0b7836 */ /* 0x000fc60000000000 */
[----:B------:R-:W-:Y:S02]  /*0320*/  ISETP.NE.AND P0, PT, R4, RZ, PT ;  /* 0x000000ff0400720c */ /* 0x000fe40003f05270 */
[----:B0-----:R-:W-:-:S05]  /*0330*/  IADD3 R2, P2, PT, R2, 0x400, RZ ;  /* 0x0000040002027810 */ /* 0x001fca0007f5e0ff */
[----:B------:R-:W-:Y:S02]  /*0340*/  IMAD.X R5, RZ, RZ, R5, P2 ;  /* 0x000000ffff057224 */ /* 0x000fe400010e0605 */
[----:B--2--5:R-:W-:-:S04]  /*0350*/  IMAD.IADD R0, R3, 0x1, R0 ;  /* 0x0000000103007824 */ /* 0x024fc800078e0200 */
[----:B------:R-:W-:Y:S05]  /*0360*/  @P0 BRA `(.L_x_10) ;  /* 0xfffffffc00dc0947 */ /* 0x000fea000383ffff */
.L_x_9:
[----:B------:R-:W-:Y:S05]  /*0370*/  BSYNC.RECONVERGENT B2 ;  /* 0x0000000000027941 */ /* 0x000fea0003800200 */
.L_x_8:
[----:B------:R-:W-:Y:S05]  /*0380*/  @!P1 BRA `(.L_x_7) ;  /* 0x0000000400309947 */ /* 0x000fea0003800000 */
[----:B------:R-:W-:Y:S01]  /*0390*/  IMAD.IADD R2, R20, 0x1, -R11 ;  /* 0x0000000114027824 */ /* 0x000fe200078e0a0b */
[----:B------:R-:W-:Y:S01]  /*03a0*/  BSSY.RECONVERGENT B2, `(.L_x_11) ;  /* 0x0000029000027945 */ /* 0x000fe20003800200 */
[----:B------:R-:W-:-:S03]  /*03b0*/  PLOP3.LUT P0, PT, PT, PT, PT, 0x80, 0x8 ;  /* 0x000000000008781c */ /* 0x000fc60003f0f070 */
[----:B------:R-:W-:-:S13]  /*03c0*/  ISETP.GT.AND P1, PT, R2, 0xc00, PT ;  /* 0x00000c000200780c */ /* 0x000fda0003f24270 */
[----:B------:R-:W-:Y:S05]  /*03d0*/  @!P1 BRA `(.L_x_12) ;  /* 0x0000000000949947 */ /* 0x000fea0003800000 */
[----:B------:R-:W-:Y:S01]  /*03e0*/  PLOP3.LUT P0, PT, PT, PT, PT, 0x8, 0x80 ;  /* 0x000000000080781c */ /* 0x000fe20003f0e170 */
[----:B------:R-:W-:-:S12]  /*03f0*/  VIADD R8, R20, 0xfffff400 ;  /* 0xfffff40014087836 */ /* 0x000fd80000000000 */
.L_x_13:
[----:B------:R-:W0:Y:S01]  /*0400*/  LDC.64 R4, c[0x0][0x380] ;  /* 0x0000e000ff047b82 */ /* 0x000e220000000a00 */
[C---:B------:R-:W-:Y:S02]  /*0410*/  VIADD R7, R11.reuse, 0x400 ;  /* 0x000004000b077836 */ /* 0x040fe40000000000 */
[C---:B------:R-:W-:Y:S02]  /*0420*/  VIADD R3, R11.reuse, 0x800 ;  /* 0x000008000b037836 */ /* 0x040fe40000000000 */
[----:B0-----:R-:W-:-:S05]  /*0430*/  IMAD.WIDE R22, R11, 0x4, R4 ;  /* 0x000000040b167825 */ /* 0x001fca00078e0204 */
[----:B------:R-:W2:Y:S01]  /*0440*/  LDG.E.CONSTANT R13, desc[UR6][R22.64] ;  /* 0x00000006160d7981 */ /* 0x000ea2000c1e9900 */
[----:B------:R-:W-:-:S03]  /*0450*/  IMAD.WIDE R6, R7, 0x4, R4 ;  /* 0x0000000407067825 */ /* 0x000fc600078e0204 */
[----:B------:R-:W2:Y:S04]  /*0460*/  LDG.E.CONSTANT R10, desc[UR6][R22.64+0x400] ;  /* 0x00040006160a7981 */ /* 0x000ea8000c1e9900 */
[----:B------:R-:W3:Y:S04]  /*0470*/  LDG.E.CONSTANT R12, desc[UR6][R22.64+0x800] ;  /* 0x00080006160c7981 */ /* 0x000ee8000c1e9900 */
[----:B------:R-:W3:Y:S01]  /*0480*/  LDG.E.CONSTANT R19, desc[UR6][R22.64+0xc00] ;  /* 0x000c000616137981 */ /* 0x000ee2000c1e9900 */
[----:B------:R-:W-:-:S03]  /*0490*/  IMAD.WIDE R2, R3, 0x4, R4 ;  /* 0x0000000403027825 */ /* 0x000fc600078e0204 */
[----:B------:R-:W4:Y:S04]  /*04a0*/  LDG.E.CONSTANT R16, desc[UR6][R6.64] ;  /* 0x0000000606107981 */ /* 0x000f28000c1e9900 */
[----:B------:R-:W4:Y:S01]  /*04b0*/  LDG.E.CONSTANT R15, desc[UR6][R6.64+0x400] ;  /* 0x00040006060f7981 */ /* 0x000f22000c1e9900 */
[----:B------:R-:W-:-:S03]  /*04c0*/  VIADD R25, R11, 0xc00 ;  /* 0x00000c000b197836 */ /* 0x000fc60000000000 */
[----:B------:R-:W4:Y:S04]  /*04d0*/  LDG.E.CONSTANT R14, desc[UR6][R6.64+0x800] ;  /* 0x00080006060e7981 */ /* 0x000f28000c1e9900 */
[----:B------:R-:W4:Y:S01]  /*04e0*/  LDG.E.CONSTANT R21, desc[UR6][R6.64+0xc00] ;  /* 0x000c000606157981 */ /* 0x000f22000c1e9900 */
[----:B------:R-:W-:-:S03]  /*04f0*/  IMAD.WIDE R4, R25, 0x4, R4 ;  /* 0x0000000419047825 */ /* 0x000fc600078e0204 */
[----:B------:R-:W4:Y:S04]  /*0500*/  LDG.E.CONSTANT R18, desc[UR6][R2.64] ;  /* 0x0000000602127981 */ /* 0x000f28000c1e9900 */
[----:B------:R-:W4:Y:S04]  /*0510*/  LDG.E.CONSTANT R17, desc[UR6][R2.64+0x400] ;  /* 0x0004000602117981 */ /* 0x000f28000c1e9900 */
[----:B------:R-:W4:Y:S04]  /*0520*/  LDG.E.CONSTANT R23, desc[UR6][R2.64+0x800] ;  /* 0x0008000602177981 */ /* 0x000f28000c1e9900 */
[----:B------:R-:W4:Y:S04]  /*0530*/  LDG.E.CONSTANT R24, desc[UR6][R2.64+0xc00] ;  /* 0x000c000602187981 */ /* 0x000f28000c1e9900 */
[----:B------:R-:W4:Y:S04]  /*0540*/  LDG.E.CONSTANT R25, desc[UR6][R4.64] ;  /* 0x0000000604197981 */ /* 0x000f28000c1e9900 */
[----:B------:R-:W4:Y:S04]  /*0550*/  LDG.E.CONSTANT R26, desc[UR6][R4.64+0x400] ;  /* 0x00040006041a7981 */ /* 0x000f28000c1e9900 */
[----:B------:R-:W4:Y:S04]  /*0560*/  LDG.E.CONSTANT R22, desc[UR6][R4.64+0x800] ;  /* 0x0008000604167981 */ /* 0x000f28000c1e9900 */
[----:B------:R-:W4:Y:S01]  /*0570*/  LDG.E.CONSTANT R27, desc[UR6][R4.64+0xc00] ;  /* 0x000c0006041b7981 */ /* 0x000f22000c1e9900 */
[----:B------:R-:W-:-:S05]  /*0580*/  VIADD R11, R11, 0x1000 ;  /* 0x000010000b0b7836 */ /* 0x000fca0000000000 */
[----:B------:R-:W-:Y:S02]  /*0590*/  ISETP.GE.AND P1, PT, R11, R8, PT ;  /* 0x000000080b00720c */ /* 0x000fe40003f26270 */
[----:B--2--5:R-:W-:-:S04]  /*05a0*/  IADD3 R10, PT, PT, R10, R13, R0 ;  /* 0x0000000d0a0a7210 */ /* 0x024fc80007ffe000 */
[----:B---3--:R-:W-:-:S04]  /*05b0*/  IADD3 R10, PT, PT, R19, R12, R10 ;  /* 0x0000000c130a7210 */ /* 0x008fc80007ffe00a */
[----:B----4-:R-:W-:-:S04]  /*05c0*/  IADD3 R10, PT, PT, R15, R16, R10 ;  /* 0x000000100f0a7210 */ /* 0x010fc80007ffe00a */
[----:B------:R-:W-:-:S04]  /*05d0*/  IADD3 R10, PT, PT, R21, R14, R10 ;  /* 0x0000000e150a7210 */ /* 0x000fc80007ffe00a */
[----:B------:R-:W-:-:S04]  /*05e0*/  IADD3 R10, PT, PT, R17, R18, R10 ;  /* 0x00000012110a7210 */ /* 0x000fc80007ffe00a */
[----:B------:R-:W-:-:S04]  /*05f0*/  IADD3 R10, PT, PT, R24, R23, R10 ;  /* 0x00000017180a7210 */ /* 0x000fc80007ffe00a */
[----:B------:R-:W-:-:S04]  /*0600*/  IADD3 R25, PT, PT, R26, R25, R10 ;  /* 0x000000191a197210 */ /* 0x000fc80007ffe00a */
[----:B------:R-:W-:Y:S01]  /*0610*/  IADD3 R0, PT, PT, R27, R22, R25 ;  /* 0x000000161b007210 */ /* 0x000fe20007ffe019 */
[----:B------:R-:W-:Y:S06]  /*0620*/  @!P1 BRA `(.L_x_13) ;  /* 0xfffffffc00749947 */ /* 0x000fec000383ffff */
.L_x_12:
[----:B------:R-:W-:Y:S05]  /*0630*/  BSYNC.RECONVERGENT B2 ;  /* 0x0000000000027941 */ /* 0x000fea0003800200 */
.L_x_11:
[----:B------:R-:W-:Y:S01]  /*0640*/  IMAD.IADD R2, R20, 0x1, -R11 ;  /* 0x0000000114027824 */ /* 0x000fe200078e0a0b */
[----:B------:R-:W-:Y:S04]  /*0650*/  BSSY.RECONVERGENT B2, `(.L_x_14) ;  /* 0x0000015000027945 */ /* 0x000fe80003800200 */
[----:B------:R-:W-:-:S13]  /*0660*/  ISETP.GT.AND P1, PT, R2, 0x400, PT ;  /* 0x000004000200780c */ /* 0x000fda0003f24270 */
[----:B------:R-:W-:Y:S05]  /*0670*/  @!P1 BRA `(.L_x_15) ;  /* 0x0000000000489947 */ /* 0x000fea0003800000 */
[----:B------:R-:W0:Y:S01]  /*0680*/  LDC.64 R4, c[0x0][0x380] ;  /* 0x0000e000ff047b82 */ /* 0x000e220000000a00 */
[C---:B------:R-:W-:Y:S02]  /*0690*/  VIADD R13, R11.reuse, 0x400 ;  /* 0x000004000b0d7836 */ /* 0x040fe40000000000 */
[----:B0-----:R-:W-:-:S05]  /*06a0*/  IMAD.WIDE R2, R11, 0x4, R4 ;  /* 0x000000040b027825 */ /* 0x001fca00078e0204 */
[----:B------:R-:W2:Y:S01]  /*06b0*/  LDG.E.CONSTANT R7, desc[UR6][R2.64] ;  /* 0x0000000602077981 */ /* 0x000ea2000c1e9900 */
[----:B------:R-:W-:-:S03]  /*06c0*/  IMAD.WIDE R4, R13, 0x4, R4 ;  /* 0x000000040d047825 */ /* 0x000fc600078e0204 */
[----:B------:R-:W2:Y:S04]  /*06d0*/  LDG.E.CONSTANT R6, desc[UR6][R2.64+0x400] ;  /* 0x0004000602067981 */ /* 0x000ea8000c1e9900 */
[----:B------:R-:W3:Y:S04]  /*06e0*/  LDG.E.CONSTANT R13, desc[UR6][R2.64+0x800] ;  /* 0x00080006020d7981 */ /* 0x000ee8000c1e9900 */
[----:B------:R-:W3:Y:S04]  /*06f0*/  LDG.E.CONSTANT R8, desc[UR6][R2.64+0xc00] ;  /* 0x000c000602087981 */ /* 0x000ee8000c1e9900 */
[----:B------:R-:W4:Y:S04]  /*0700*/  LDG.E.CONSTANT R15, desc[UR6][R4.64] ;  /* 0x00000006040f7981 */ /* 0x000f28000c1e9900 */
[----:B------:R-:W4:Y:S04]  /*0710*/  LDG.E.CONSTANT R10, desc[UR6][R4.64+0x400] ;  /* 0x00040006040a7981 */ /* 0x000f28000c1e9900 */
[----:B------:R-:W4:Y:S04]  /*0720*/  LDG.E.CONSTANT R17, desc[UR6][R4.64+0x800] ;  /* 0x0008000604117981 */ /* 0x000f28000c1e9900 */
[----:B------:R-:W4:Y:S01]  /*0730*/  LDG.E.CONSTANT R12, desc[UR6][R4.64+0xc00] ;  /* 0x000c0006040c7981 */ /* 0x000f22000c1e9900 */
[----:B------:R-:W-:Y:S01]  /*0740*/  PLOP3.LUT P0, PT, PT, PT, PT, 0x8, 0x80 ;  /* 0x000000000080781c */ /* 0x000fe20003f0e170 */
[----:B------:R-:W-:Y:S01]  /*0750*/  VIADD R11, R11, 0x800 ;  /* 0x000008000b0b7836 */ /* 0x000fe20000000000 */
[----:B--2--5:R-:W-:-:S04]  /*0760*/  IADD3 R6, PT, PT, R6, R7, R0 ;  /* 0x0000000706067210 */ /* 0x024fc80007ffe000 */
[----:B---3--:R-:W-:-:S04]  /*0770*/  IADD3 R6, PT, PT, R8, R13, R6 ;  /* 0x0000000d08067210 */ /* 0x008fc80007ffe006 */
[----:B----4-:R-:W-:-:S04]  /*0780*/  IADD3 R6, PT, PT, R10, R15, R6 ;  /* 0x0000000f0a067210 */ /* 0x010fc80007ffe006 */
[----:B------:R-:W-:-:S07]  /*0790*/  IADD3 R0, PT, PT, R12, R17, R6 ;  /* 0x000000110c007210 */ /* 0x000fce0007ffe006 */
.L_x_15:
[----:B------:R-:W-:Y:S05]  /*07a0*/  BSYNC.RECONVERGENT B2 ;  /* 0x0000000000027941 */ /* 0x000fea0003800200 */
.L_x_14:
[----:B------:R-:W-:-:S13]  /*07b0*/  ISETP.LT.OR P0, PT, R11, R20, P0 ;  /* 0x000000140b00720c */ /* 0x000fda0000701670 */
[----:B------:R-:W-:Y:S05]  /*07c0*/  @!P0 BRA `(.L_x_7) ;  /* 0x0000000000208947 */ /* 0x000fea0003800000 */
[----:B------:R-:W0:Y:S02]  /*07d0*/  LDC.64 R2, c[0x0][0x380] ;  /* 0x0000e000ff027b82 */ /* 0x000e240000000a00 */
[----:B0-----:R-:W-:-:S05]  /*07e0*/  IMAD.WIDE R2, R11, 0x4, R2 ;  /* 0x000000040b027825 */ /* 0x001fca00078e0202 */
[----:B------:R-:W2:Y:S04]  /*07f0*/  LDG.E.CONSTANT R5, desc[UR6][R2.64] ;  /* 0x0000000602057981 */ /* 0x000ea8000c1e9900 */
[----:B------:R-:W2:Y:S04]  /*0800*/  LDG.E.CONSTANT R4, desc[UR6][R2.64+0x400] ;  /* 0x0004000602047981 */ /* 0x000ea8000c1e9900 */
[----:B------:R-:W3:Y:S04]  /*0810*/  LDG.E.CONSTANT R7, desc[UR6][R2.64+0x800] ;  /* 0x0008000602077981 */ /* 0x000ee8000c1e9900 */
[----:B------:R-:W3:Y:S01]  /*0820*/  LDG.E.CONSTANT R6, desc[UR6][R2.64+0xc00] ;  /* 0x000c000602067981 */ /* 0x000ee2000c1e9900 */
[----:B--2--5:R-:W-:-:S04]  /*0830*/  IADD3 R0, PT, PT, R4, R5, R0 ;  /* 0x0000000504007210 */ /* 0x024fc80007ffe000 */
[----:B---3--:R-:W-:-:S07]  /*0840*/  IADD3 R0, PT, PT, R6, R7, R0 ;  /* 0x0000000706007210 */ /* 0x008fce0007ffe000 */
.L_x_7:
[----:B------:R-:W-:Y:S05]  /*0850*/  BSYNC.RECONVERGENT B1 ;  /* 0x0000000000017941 */ /* 0x000fea0003800200 */
.L_x_6:
[----:B------:R-:W-:-:S13]  /*0860*/  ISETP.GE.AND P0, PT, R20, 0x100, PT ;  /* 0x000001001400780c */ /* 0x000fda0003f06270 */
[----:B------:R-:W-:Y:S05]  /*0870*/  @!P0 BRA `(.L_x_16) ;  /* 0x0000000000ac8947 */ /* 0x000fea0003800000 */
[----:B------:R-:W1:Y:S01]  /*0880*/  S2R R6, SR_LANEID ;  /* 0x0000000000067919 */ /* 0x000e620000000000 */
[----:B0----5:R-:W0:Y:S01]  /*0890*/  SHFL.DOWN PT, R2, R0, 0x1, 0x1f ;  /* 0x08201f0000027f89 */ /* 0x021e2200000e0000 */
[C---:B-1----:R-:W-:Y:S02]  /*08a0*/  ISETP.GT.AND P0, PT, R6.reuse, 0x1e, PT ;  /* 0x0000001e0600780c */ /* 0x042fe40003f04270 */
[----:B------:R-:W-:Y:S02]  /*08b0*/  ISETP.NE.AND P1, PT, R6, RZ, PT ;  /* 0x000000ff0600720c */ /* 0x000fe40003f25270 */
[----:B0-----:R-:W-:Y:S02]  /*08c0*/  SEL R3, R2, RZ, !P0 ;  /* 0x000000ff02037207 */ /* 0x001fe40004000000 */
[----:B------:R-:W-:-:S03]  /*08d0*/  ISETP.GT.AND P0, PT, R6, 0x1d, PT ;  /* 0x0000001d0600780c */ /* 0x000fc60003f04270 */
[----:B------:R-:W-:-:S05]  /*08e0*/  IMAD.IADD R3, R3, 0x1, R0 ;  /* 0x0000000103037824 */ /* 0x000fca00078e0200 */
[----:B------:R-:W0:Y:S01]  /*08f0*/  SHFL.DOWN PT, R2, R3, 0x2, 0x1f ;  /* 0x08401f0003027f89 */ /* 0x000e2200000e0000 */
[----:B------:R-:W1:Y:S01]  /*0900*/  @!P1 S2R R7, SR_CgaCtaId ;  /* 0x0000000000079919 */ /* 0x000e620000008800 */
[----:B0-----:R-:W-:Y:S02]  /*0910*/  SEL R2, R2, RZ, !P0 ;  /* 0x000000ff02027207 */ /* 0x001fe40004000000 */
[----:B------:R-:W-:-:S03]  /*0920*/  ISETP.GT.AND P0, PT, R6, 0x1b, PT ;  /* 0x0000001b0600780c */ /* 0x000fc60003f04270 */
[----:B------:R-:W-:-:S05]  /*0930*/  IMAD.IADD R2, R3, 0x1, R2 ;  /* 0x0000000103027824 */ /* 0x000fca00078e0202 */
[----:B------:R-:W0:Y:S02]  /*0940*/  SHFL.DOWN PT, R4, R2, 0x4, 0x1f ;  /* 0x08801f0002047f89 */ /* 0x000e2400000e0000 */
[----:B0-----:R-:W-:Y:S02]  /*0950*/  SEL R5, R4, RZ, !P0 ;  /* 0x000000ff04057207 */ /* 0x001fe40004000000 */
[----:B------:R-:W-:Y:S02]  /*0960*/  ISETP.GT.AND P0, PT, R6, 0x17, PT ;  /* 0x000000170600780c */ /* 0x000fe40003f04270 */
[----:B------:R-:W-:Y:S01]  /*0970*/  @!P1 MOV R4, 0x400 ;  /* 0x0000040000049802 */ /* 0x000fe20000000f00 */
[----:B------:R-:W-:Y:S01]  /*0980*/  IMAD.IADD R5, R2, 0x1, R5 ;  /* 0x0000000102057824 */ /* 0x000fe200078e0205 */
[----:B------:R-:W-:Y:S02]  /*0990*/  @!P1 SHF.R.U32.HI R2, RZ, 0x3, R9 ;  /* 0x00000003ff029819 */ /* 0x000fe40000011609 */
[----:B-1----:R-:W-:-:S02]  /*09a0*/  @!P1 LEA R7, R7, R4, 0x18 ;  /* 0x0000000407079211 */ /* 0x002fc400078ec0ff */
[----:B------:R-:W0:Y:S01]  /*09b0*/  SHFL.DOWN PT, R0, R5, 0x8, 0x1f ;  /* 0x09001f0005007f89 */ /* 0x000e2200000e0000 */
[----:B------:R-:W-:-:S05]  /*09c0*/  @!P1 LOP3.LUT R2, R2, 0x7c, RZ, 0xc0, !PT ;  /* 0x0000007c02029812 */ /* 0x000fca00078ec0ff */
[----:B------:R-:W-:Y:S01]  /*09d0*/  @!P1 IMAD.IADD R2, R2, 0x1, R7 ;  /* 0x0000000102029824 */ /* 0x000fe200078e0207 */
[----:B0-----:R-:W-:Y:S02]  /*09e0*/  SEL R0, R0, RZ, !P0 ;  /* 0x000000ff00007207 */ /* 0x001fe40004000000 */
[----:B------:R-:W-:-:S03]  /*09f0*/  ISETP.GT.AND P0, PT, R6, 0xf, PT ;  /* 0x0000000f0600780c */ /* 0x000fc60003f04270 */
[----:B------:R-:W-:-:S05]  /*0a00*/  IMAD.IADD R0, R5, 0x1, R0 ;  /* 0x0000000105007824 */ /* 0x000fca00078e0200 */
[----:B------:R-:W0:Y:S02]  /*0a10*/  SHFL.DOWN PT, R3, R0, 0x10, 0x1f ;  /* 0x0a001f0000037f89 */ /* 0x000e2400000e0000 */
[----:B0-----:R-:W-:Y:S02]  /*0a20*/  SEL R3, R3, RZ, !P0 ;  /* 0x000000ff03037207 */ /* 0x001fe40004000000 */
[----:B------:R-:W-:-:S03]  /*0a30*/  ISETP.NE.AND P0, PT, R9, RZ, PT ;  /* 0x000000ff0900720c */ /* 0x000fc60003f05270 */
[----:B------:R-:W-:-:S05]  /*0a40*/  IMAD.IADD R3, R0, 0x1, R3 ;  /* 0x0000000100037824 */ /* 0x000fca00078e0203 */
[----:B------:R0:W-:Y:S01]  /*0a50*/  @!P1 STS [R2+0x8], R3 ;  /* 0x0000080302009388 */ /* 0x0001e20000000800 */
[----:B------:R-:W-:Y:S06]  /*0a60*/  BAR.SYNC.DEFER_BLOCKING 0x0 ;  /* 0x0000000000007b1d */ /* 0x000fec0000010000 */
[----:B------:R-:W-:Y:S05]  /*0a70*/  @P0 BRA `(.L_x_17) ;  /* 0x0000002c00ac0947 */ /* 0x000fea0003800000 */
[----:B------:R-:W1:Y:S01]  /*0a80*/  S2UR UR5, SR_CgaCtaId ;  /* 0x00000000000579c3 */ /* 0x000e620000008800 */
[----:B------:R-:W-:Y:S02]  /*0a90*/  UMOV UR4, 0x400 ;  /* 0x0000040000047882 */ /* 0x000fe40000000000 */
[----:B-1----:R-:W-:-:S09]  /*0aa0*/  ULEA UR4, UR5, UR4, 0x18 ;  /* 0x0000000405047291 */ /* 0x002fd2000f8ec0ff */
[----:B------:R-:W-:Y:S04]  /*0ab0*/  LDS R0, [UR4+0xc] ;  /* 0x00000c04ff007984 */ /* 0x000fe80008000800 */
[----:B------:R-:W1:Y:S04]  /*0ac0*/  LDS.128 R4, [UR4+0x10] ;  /* 0x00001004ff047984 */ /* 0x000e680008000c00 */
[----:B------:R-:W2:Y:S01]  /*0ad0*/  LDS.64 R8, [UR4+0x20] ;  /* 0x00002004ff087984 */ /* 0x000ea20008000a00 */
[----:B-1----:R-:W-:-:S04]  /*0ae0*/  IADD3 R0, PT, PT, R4, R0, R3 ;  /* 0x0000000004007210 */ /* 0x002fc80007ffe003 */
[----:B------:R-:W-:-:S04]  /*0af0*/  IADD3 R0, PT, PT, R6, R0, R5 ;  /* 0x0000000006007210 */ /* 0x000fc80007ffe005 */
[----:B--2---:R-:W-:-:S05]  /*0b00*/  IADD3 R0, PT, PT, R8, R0, R7 ;  /* 0x0000000008007210 */ /* 0x004fca0007ffe007 */
[----:B0-----:R-:W-:Y:S01]  /*0b10*/  IMAD.IADD R3, R0, 0x1, R9 ;  /* 0x0000000100037824 */ /* 0x001fe200078e0209 */
[----:B------:R-:W-:Y:S06]  /*0b20*/  BRA `(.L_x_17) ;  /* 0x0000002c00807947 */ /* 0x000fec0003800000 */
.L_x_16:
[----:B0-----:R-:W-:Y:S01]  /*0b30*/  LOP3.LUT R2, R9, 0x3e0, RZ, 0xc0, !PT ;  /* 0x000003e009027812 */ /* 0x001fe200078ec0ff */
[----:B------:R-:W0:Y:S03]  /*0b40*/  S2R R8, SR_LANEID ;  /* 0x0000000000087919 */ /* 0x000e260000000000 */
[----:B------:R-:W-:Y:S01]  /*0b50*/  LOP3.LUT R5, RZ, R2, RZ, 0x33, !PT ;  /* 0x00000002ff057212 */ /* 0x000fe200078e33ff */
[----:B------:R-:W-:-:S04]  /*0b60*/  VIADD R3, R2, 0x20 ;  /* 0x0000002002037836 */ /* 0x000fc80000000000 */
[----:B------:R-:W-:Y:S01]  /*0b70*/  IMAD.IADD R5, R5, 0x1, R20 ;  /* 0x0000000105057824 */ /* 0x000fe200078e0214 */
[----:B------:R-:W-:-:S04]  /*0b80*/  ISETP.GT.AND P0, PT, R3, R20, PT ;  /* 0x000000140300720c */ /* 0x000fc80003f04270 */
[----:B------:R-:W-:-:S05]  /*0b90*/  SEL R5, R5, 0x1f, P0 ;  /* 0x0000001f05057807 */ /* 0x000fca0000000000 */
[----:B-----5:R-:W1:Y:S01]  /*0ba0*/  SHFL.DOWN PT, R2, R0, 0x1, R5 ;  /* 0x0820000000027989 */ /* 0x020e6200000e0005 */
[CC--:B0-----:R-:W-:Y:S01]  /*0bb0*/  ISETP.GE.AND P0, PT, R8.reuse, R5.reuse, PT ;  /* 0x000000050800720c */ /* 0x0c1fe20003f06270 */
[C---:B------:R-:W-:Y:S01]  /*0bc0*/  VIADD R4, R8.reuse, 0x2 ;  /* 0x0000000208047836 */ /* 0x040fe20000000000 */
[C---:B------:R-:W-:Y:S01]  /*0bd0*/  ISETP.NE.AND P1, PT, R8.reuse, RZ, PT ;  /* 0x000000ff0800720c */ /* 0x040fe20003f25270 */
[----:B------:R-:W-:Y:S01]  /*0be0*/  VIADD R6, R8, 0x4 ;  /* 0x0000000408067836 */ /* 0x000fe20000000000 */
[----:B-1----:R-:W-:Y:S02]  /*0bf0*/  SEL R3, R2, RZ, !P0 ;  /* 0x000000ff02037207 */ /* 0x002fe40004000000 */
[----:B------:R-:W-:-:S03]  /*0c00*/  ISETP.GT.AND P0, PT, R4, R5, PT ;  /* 0x000000050400720c */ /* 0x000fc60003f04270 */
[----:B------:R-:W-:-:S06]  /*0c10*/  IMAD.IADD R2, R3, 0x1, R0 ;  /* 0x0000000103027824 */ /* 0x000fcc00078e0200 */
[----:B------:R-:W0:Y:S01]  /*0c20*/  @!P1 S2R R10, SR_CgaCtaId ;  /* 0x00000000000a9919 */ /* 0x000e220000008800 */
[----:B------:R-:W-:Y:S01]  /*0c30*/  @!P1 MOV R7, 0x400 ;  /* 0x0000040000079802 */ /* 0x000fe20000000f00 */
[----:B------:R-:W1:Y:S02]  /*0c40*/  SHFL.DOWN PT, R3, R2, 0x2, R5 ;  /* 0x0840000002037989 */ /* 0x000e6400000e0005 */
[----:B-1----:R-:W-:Y:S02]  /*0c50*/  SEL R3, R3, RZ, !P0 ;  /* 0x000000ff03037207 */ /* 0x002fe40004000000 */
[----:B------:R-:W-:Y:S02]  /*0c60*/  ISETP.GT.AND P0, PT, R6, R5, PT ;  /* 0x000000050600720c */ /* 0x000fe40003f04270 */
[----:B------:R-:W-:Y:S01]  /*0c70*/  @!P1 SHF.R.U32.HI R6, RZ, 0x3, R9 ;  /* 0x00000003ff069819 */ /* 0x000fe20000011609 */
[----:B------:R-:W-:Y:S01]  /*0c80*/  IMAD.IADD R4, R2, 0x1, R3 ;  /* 0x0000000102047824 */ /* 0x000fe200078e0203 */
[----:B0-----:R-:W-:Y:S01]  /*0c90*/  @!P1 LEA R7, R10, R7, 0x18 ;  /* 0x000000070a079211 */ /* 0x001fe200078ec0ff */
[----:B------:R-:W-:Y:S01]  /*0ca0*/  VIADD R2, R8, 0x8 ;  /* 0x0000000808027836 */ /* 0x000fe20000000000 */
[----:B------:R-:W-:-:S02]  /*0cb0*/  @!P1 LOP3.LUT R6, R6, 0x7c, RZ, 0xc0, !PT ;  /* 0x0000007c06069812 */ /* 0x000fc400078ec0ff */
[----:B------:R-:W0:Y:S03]  /*0cc0*/  SHFL.DOWN PT, R3, R4, 0x4, R5 ;  /* 0x0880000004037989 */ /* 0x000e2600000e0005 */
[----:B------:R-:W-:Y:S01]  /*0cd0*/  @!P1 IMAD.IADD R6, R6, 0x1, R7 ;  /* 0x0000000106069824 */ /* 0x000fe200078e0207 */
[----:B0-----:R-:W-:Y:S02]  /*0ce0*/  SEL R3, R3, RZ, !P0 ;  /* 0x000000ff03037207 */ /* 0x001fe40004000000 */
[----:B------:R-:W-:-:S03]  /*0cf0*/  ISETP.GT.AND P0, PT, R2, R5, PT ;  /* 0x000000050200720c */ /* 0x000fc60003f04270 */
[----:B------:R-:W-:Y:S02]  /*0d00*/  IMAD.IADD R0, R4, 0x1, R3 ;  /* 0x0000000104007824 */ /* 0x000fe400078e0203 */
[----:B------:R-:W-:-:S03]  /*0d10*/  VIADD R4, R8, 0x10 ;  /* 0x0000001008047836 */ /* 0x000fc60000000000 */
[----:B------:R-:W0:Y:S02]  /*0d20*/  SHFL.DOWN PT, R3, R0, 0x8, R5 ;  /* 0x0900000000037989 */ /* 0x000e2400000e0005 */
[----:B0-----:R-:W-:Y:S02]  /*0d30*/  SEL R3, R3, RZ, !P0 ;  /* 0x000000ff03037207 */ /* 0x001fe40004000000 */
[----:B------:R-:W-:-:S03]  /*0d40*/  ISETP.GT.AND P0, PT, R4, R5, PT ;  /* 0x000000050400720c */ /* 0x000fc60003f04270 */
[----:B------:R-:W-:-:S05]  /*0d50*/  IMAD.IADD R2, R0, 0x1, R3 ;  /* 0x0000000100027824 */ /* 0x000fca00078e0203 */
[----:B------:R-:W0:Y:S02]  /*0d60*/  SHFL.DOWN PT, R3, R2, 0x10, R5 ;  /* 0x0a00000002037989 */ /* 0x000e2400000e0005 */
[----:B0-----:R-:W-:Y:S02]  /*0d70*/  SEL R3, R3, RZ, !P0 ;  /* 0x000000ff03037207 */ /* 0x001fe40004000000 */
[----:B------:R-:W-:-:S03]  /*0d80*/  ISETP.NE.AND P0, PT, R9, RZ, PT ;  /* 0x000000ff0900720c */ /* 0x000fc60003f05270 */
[----:B------:R-:W-:-:S05]  /*0d90*/  IMAD.IADD R3, R2, 0x1, R3 ;  /* 0x0000000102037824 */ /* 0x000fca00078e0203 */
[----:B------:R4:W-:Y:S01]  /*0da0*/  @!P1 STS [R6+0x8], R3 ;  /* 0x0000080306009388 */ /* 0x0009e20000000800 */
[----:B------:R-:W-:Y:S06]  /*0db0*/  BAR.SYNC.DEFER_BLOCKING 0x0 ;  /* 0x0000000000007b1d */ /* 0x000fec0000010000 */
[----:B------:R-:W-:Y:S05]  /*0dc0*/  @P0 BRA `(.L_x_17) ;  /* 0x0000002800d80947 */ /* 0x000fea0003800000 */
[----:B------:R-:W0:Y:S01]  /*0dd0*/  S2UR UR5, SR_CgaCtaId ;  /* 0x00000000000579c3 */ /* 0x000e220000008800 */
[----:B------:R-:W-:Y:S01]  /*0de0*/  UMOV UR4, 0x400 ;  /* 0x0000040000047882 */ /* 0x000fe20000000000 */
[C---:B------:R-:W-:Y:S02]  /*0df0*/  ISETP.GT.AND P2, PT, R20.reuse, 0x40, PT ;  /* 0x000000401400780c */ /* 0x040fe40003f44270 */
[C---:B------:R-:W-:Y:S02]  /*0e00*/  ISETP.GT.AND P1, PT, R20.reuse, 0x20, PT ;  /* 0x000000201400780c */ /* 0x040fe40003f24270 */
[----:B------:R-:W-:Y:S01]  /*0e10*/  ISETP.GT.AND P3, PT, R20, 0x80, PT ;  /* 0x000000801400780c */ /* 0x000fe20003f64270 */
[----:B0-----:R-:W-:-:S09]  /*0e20*/  ULEA UR4, UR5, UR4, 0x18 ;  /* 0x0000000405047291 */ /* 0x001fd2000f8ec0ff */
[----:B----4-:R-:W0:Y:S04]  /*0e30*/  LDS.128 R4, [UR4+0x10] ;  /* 0x00001004ff047984 */ /* 0x010e280008000c00 */
[----:B------:R-:W1:Y:S04]  /*0e40*/  LDS R0, [UR4+0xc] ;  /* 0x00000c04ff007984 */ /* 0x000e680008000800 */
[----:B------:R-:W2:Y:S01]  /*0e50*/  LDS.64 R8, [UR4+0x20] ;  /* 0x00002004ff087984 */ /* 0x000ea20008000a00 */
[----:B0-----:R-:W-:Y:S02]  /*0e60*/  SEL R4, R4, RZ, P2 ;  /* 0x000000ff04047207 */ /* 0x001fe40001000000 */
[----:B------:R-:W-:-:S02]  /*0e70*/  ISETP.GT.AND P2, PT, R20, 0x60, PT ;  /* 0x000000601400780c */ /* 0x000fc40003f44270 */
[----:B-1----:R-:W-:Y:S02]  /*0e80*/  SEL R0, R0, RZ, P1 ;  /* 0x000000ff00007207 */ /* 0x002fe40000800000 */
[----:B------:R-:W-:Y:S02]  /*0e90*/  SEL R5, R5, RZ, P2 ;  /* 0x000000ff05057207 */ /* 0x000fe40001000000 */
[----:B------:R-:W-:Y:S02]  /*0ea0*/  IADD3 R0, PT, PT, R4, R0, R3 ;  /* 0x0000000004007210 */ /* 0x000fe40007ffe003 */
[----:B------:R-:W-:Y:S02]  /*0eb0*/  ISETP.GT.AND P1, PT, R20, 0xa0, PT ;  /* 0x000000a01400780c */ /* 0x000fe40003f24270 */
[----:B------:R-:W-:Y:S02]  /*0ec0*/  SEL R6, R6, RZ, P3 ;  /* 0x000000ff06067207 */ /* 0x000fe40001800000 */
[----:B------:R-:W-:-:S02]  /*0ed0*/  ISETP.GT.AND P2, PT, R20, 0xc0, PT ;  /* 0x000000c01400780c */ /* 0x000fc40003f44270 */
[----:B------:R-:W-:Y:S02]  /*0ee0*/  ISETP.GT.AND P3, PT, R20, 0xe0, PT ;  /* 0x000000e01400780c */ /* 0x000fe40003f64270 */
[----:B------:R-:W-:Y:S02]  /*0ef0*/  SEL R7, R7, RZ, P1 ;  /* 0x000000ff07077207 */ /* 0x000fe40000800000 */
[----:B------:R-:W-:Y:S02]  /*0f00*/  IADD3 R0, PT, PT, R6, R0, R5 ;  /* 0x0000000006007210 */ /* 0x000fe40007ffe005 */
[----:B--2---:R-:W-:Y:S02]  /*0f10*/  SEL R8, R8, RZ, P2 ;  /* 0x000000ff08087207 */ /* 0x004fe40001000000 */
[----:B------:R-:W-:Y:S02]  /*0f20*/  SEL R9, R9, RZ, P3 ;  /* 0x000000ff09097207 */ /* 0x000fe40001800000 */
[----:B------:R-:W-:-:S05]  /*0f30*/  IADD3 R0, PT, PT, R8, R0, R7 ;  /* 0x0000000008007210 */ /* 0x000fca0007ffe007 */
[----:B------:R-:W-:Y:S01]  /*0f40*/  IMAD.IADD R3, R0, 0x1, R9 ;  /* 0x0000000100037824 */ /* 0x000fe200078e0209 */
[----:B------:R-:W-:Y:S06]  /*0f50*/  BRA `(.L_x_17) ;  /* 0x0000002800747947 */ /* 0x000fec0003800000 */
.L_x_3:
[----:B------:R-:W0:Y:S01]  /*0f60*/  S2R R0, SR_TID.X ;  /* 0x0000000000007919 */ /* 0x000e220000002100 */
[----:B------:R-:W1:Y:S01]  /*0f70*/  LDC.64 R2, c[0x0][0x380] ;  /* 0x0000e000ff027b82 */ /* 0x000e620000000a00 */
[----:B0-----:R-:W-:-:S04]  /*0f80*/  IMAD.SHL.U32 R5, R0, 0x4, RZ ;  /* 0x0000000400057824 */ /* 0x001fc800078e00ff */
[----:B-1----:R-:W-:-:S05]  /*0f90*/  IMAD.WIDE.U32 R2, R5, 0x4, R2 ;  /* 0x0000000405027825 */ /* 0x002fca00078e0002 */
[----:B------:R-:W2:Y:S04]  /*0fa0*/  LDG.E.128.CONSTANT R4, desc[UR6][R2.64] ;  /* 0x0000000602047981 */ /* 0x000ea8000c1e9d00 */
[----:B------:R-:W3:Y:S04]  /*0fb0*/  LDG.E.128.CONSTANT R8, desc[UR6][R2.64+0x1000] ;  /* 0x0010000602087981 */ /* 0x000ee8000c1e9d00 */
[----:B------:R-:W4:Y:S04]  /*0fc0*/  LDG.E.128.CONSTANT R12, desc[UR6][R2.64+0x2000] ;  /* 0x00200006020c7981 */ /* 0x000f28000c1e9d00 */
[----:B------:R-:W5:Y:S01]  /*0fd0*/  LDG.E.128.CONSTANT R16, desc[UR6][R2.64+0x3000] ;  /* 0x0030000602107981 */ /* 0x000f62000c1e9d00 */
[----:B------:R-:W-:Y:S01]  /*0fe0*/  ISETP.GE.U32.AND P0, PT, R20, 0x2000, PT ;  /* 0x000020001400780c */ /* 0x000fe20003f06070 */
[----:B------:R-:W-:Y:S01]  /*0ff0*/  IMAD.MOV.U32 R23, RZ, RZ, 0x1000 ;  /* 0x00001000ff177424 */ /* 0x000fe200078e00ff */
[----:B--2---:R-:W-:-:S04]  /*1000*/  IADD3 R5, PT, PT, R6, R5, R4 ;  /* 0x0000000506057210 */ /* 0x004fc80007ffe004 */
[----:B---3--:R-:W-:-:S04]  /*1010*/  IADD3 R5, PT, PT, R8, R7, R5 ;  /* 0x0000000708057210 */ /* 0x008fc80007ffe005 */
[----:B------:R-:W-:-:S04]  /*1020*/  IADD3 R5, PT, PT, R10, R9, R5 ;  /* 0x000000090a057210 */ /* 0x000fc80007ffe005 */
[----:B----4-:R-:W-:-:S04]  /*1030*/  IADD3 R5, PT, PT, R12, R11, R5 ;  /* 0x0000000b0c057210 */ /* 0x010fc80007ffe005 */
[----:B------:R-:W-:-:S04]  /*1040*/  IADD3 R5, PT, PT, R14, R13, R5 ;  /* 0x0000000d0e057210 */ /* 0x000fc80007ffe005 */
[----:B-----5:R-:W-:-:S04]  /*1050*/  IADD3 R5, PT, PT, R16, R15, R5 ;  /* 0x0000000f10057210 */ /* 0x020fc80007ffe005 */
[----:B------:R-:W-:-:S05]  /*1060*/  IADD3 R5, PT, PT, R18, R17, R5 ;  /* 0x0000001112057210 */ /* 0x000fca0007ffe005 */
[----:B------:R-:W-:Y:S01]  /*1070*/  IMAD.IADD R21, R19, 0x1, R5 ;  /* 0x0000000113157824 */ /* 0x000fe200078e0205 */
[----:B------:R-:W-:Y:S06]  /*1080*/  @!P0 BRA `(.L_x_18) ;  /* 0x00000000005c8947 */ /* 0x000fec0003800000 */
[----:B------:R-:W0:Y:S01]  /*1090*/  LDC R24, c[0x0][0x390] ;  /* 0x0000e400ff187b82 */ /* 0x000e220000000800 */
[----:B------:R-:W-:Y:S02]  /*10a0*/  VIADD R22, R20, 0xfffff000 ;  /* 0xfffff00014167836 */ /* 0x000fe40000000000 */
[----:B------:R-:W-:-:S07]  /*10b0*/  IMAD.MOV.U32 R23, RZ, RZ, 0x1000 ;  /* 0x00001000ff177424 */ /* 0x000fce00078e00ff */
.L_x_20:
[----:B------:R-:W-:-:S05]  /*10c0*/  IMAD.WIDE R26, R23, 0x4, R2 ;  /* 0x00000004171a7825 */ /* 0x000fca00078e0202 */
[----:B------:R-:W2:Y:S04]  /*10d0*/  LDG.E.128.CONSTANT R12, desc[UR6][R26.64] ;  /* 0x000000061a0c7981 */ /* 0x000ea8000c1e9d00 */
[----:B------:R-:W3:Y:S04]  /*10e0*/  LDG.E.128.CONSTANT R16, desc[UR6][R26.64+0x1000] ;  /* 0x001000061a107981 */ /* 0x000ee8000c1e9d00 */
[----:B------:R-:W4:Y:S04]  /*10f0*/  LDG.E.128.CONSTANT R4, desc[UR6][R26.64+0x2000] ;  /* 0x002000061a047981 */ /* 0x000f28000c1e9d00 */
[----:B------:R-:W5:Y:S01]  /*1100*/  LDG.E.128.CONSTANT R8, desc[UR6][R26.64+0x3000] ;  /* 0x003000061a087981 */ /* 0x000f62000c1e9d00 */
[----:B0-----:R-:W-:Y:S01]  /*1110*/  IMAD.MOV.U32 R20, RZ, RZ, R24 ;  /* 0x000000ffff147224 */ /* 0x001fe200078e0018 */
[----:B--2---:R-:W-:-:S04]  /*1120*/  IADD3 R13, PT, PT, R13, R12, R21 ;  /* 0x0000000c0d0d7210 */ /* 0x004fc80007ffe015 */
[----:B------:R-:W-:-:S04]  /*1130*/  IADD3 R13, PT, PT, R15, R14, R13 ;  /* 0x0000000e0f0d7210 */ /* 0x000fc80007ffe00d */
[----:B---3--:R-:W-:-:S04]  /*1140*/  IADD3 R13, PT, PT, R17, R16, R13 ;  /* 0x00000010110d7210 */ /* 0x008fc80007ffe00d */
[----:B------:R-:W-:-:S04]  /*1150*/  IADD3 R13, PT, PT, R19, R18, R13 ;  /* 0x00000012130d7210 */ /* 0x000fc80007ffe00d */
[----:B----4-:R-:W-:Y:S01]  /*1160*/  IADD3 R13, PT, PT, R5, R4, R13 ;  /* 0x00000004050d7210 */ /* 0x010fe20007ffe00d */
[----:B------:R-:W-:-:S03]  /*1170*/  IMAD.IADD R4, R20, 0x1, -R23 ;  /* 0x0000000114047824 */ /* 0x000fc600078e0a17 */
[----:B------:R-:W-:Y:S02]  /*1180*/  IADD3 R13, PT, PT, R7, R6, R13 ;  /* 0x00000006070d7210 */ /* 0x000fe40007ffe00d */
[----:B------:R-:W-:Y:S02]  /*1190*/  ISETP.GE.AND P0, PT, R4, 0x1000, PT ;  /* 0x000010000400780c */ /* 0x000fe40003f06270 */
[----:B-----5:R-:W-:-:S04]  /*11a0*/  IADD3 R13, PT, PT, R9, R8, R13 ;  /* 0x00000008090d7210 */ /* 0x020fc80007ffe00d */
[----:B------:R-:W-:-:S07]  /*11b0*/  IADD3 R21, PT, PT, R11, R10, R13 ;  /* 0x0000000a0b157210 */ /* 0x000fce0007ffe00d */
[----:B------:R-:W-:Y:S05]  /*11c0*/  @!P0 BRA `(.L_x_19) ;  /* 0x0000000400fc8947 */ /* 0x000fea0003800000 */
[----:B------:R-:W-:-:S05]  /*11d0*/  VIADD R23, R23, 0x1000 ;  /* 0x0000100017177836 */ /* 0x000fca0000000000 */
[----:B------:R-:W-:-:S13]  /*11e0*/  ISETP.GT.AND P0, PT, R23, R22, PT ;  /* 0x000000161700720c */ /* 0x000fda0003f04270 */
[----:B------:R-:W-:Y:S05]  /*11f0*/  @!P0 BRA `(.L_x_20) ;  /* 0xfffffffc00b08947 */ /* 0x000fea000383ffff */
.L_x_18:
[----:B------:R-:W-:-:S13]  /*1200*/  ISETP.GE.AND P0, PT, R23, R20, PT ;  /* 0x000000141700720c */ /* 0x000fda0003f06270 */
[----:B------:R-:W-:Y:S05]  /*1210*/  @P0 BRA `(.L_x_19) ;  /* 0x0000000400e80947 */ /* 0x000fea0003800000 */
[----:B------:R-:W-:Y:S01]  /*1220*/  IMAD.IADD R9, R20, 0x1, -R23 ;  /* 0x0000000114097824 */ /* 0x000fe200078e0a17 */
[----:B------:R-:W-:Y:S04]  /*1230*/  BSSY.RECONVERGENT B1, `(.L_x_19) ;  /* 0x0000078000017945 */ /* 0x000fe80003800200 */
[----:B------:R-:W-:-:S13]  /*1240*/  ISETP.GE.AND P0, PT, R0, R9, PT ;  /* 0x000000090000720c */ /* 0x000fda0003f06270 */
[----:B------:R-:W-:Y:S05]  /*1250*/  @P0 BRA `(.L_x_21) ;  /* 0x0000000400d40947 */ /* 0x000fea0003800000 */
[----:B------:R-:W-:Y:S01]  /*1260*/  LOP3.LUT R2, RZ, R0, RZ, 0x33, !PT ;  /* 0x00000000ff027212 */ /* 0x000fe200078e33ff */
[----:B------:R-:W-:Y:S01]  /*1270*/  BSSY.RECONVERGENT B2, `(.L_x_22) ;  /* 0x0000015000027945 */ /* 0x000fe20003800200 */
[----:B------:R-:W-:Y:S02]  /*1280*/  IMAD.MOV.U32 R8, RZ, RZ, R0 ;  /* 0x000000ffff087224 */ /* 0x000fe400078e0000 */
[----:B------:R-:W-:-:S04]  /*1290*/  IADD3 R2, PT, PT, -R23, R20, R2 ;  /* 0x0000001417027210 */ /* 0x000fc80007ffe102 */
[C---:B------:R-:W-:Y:S02]  /*12a0*/  LOP3.LUT R3, R2.reuse, 0x300, RZ, 0xc0, !PT ;  /* 0x0000030002037812 */ /* 0x040fe400078ec0ff */
[----:B------:R-:W-:Y:S02]  /*12b0*/  ISETP.GE.U32.AND P1, PT, R2, 0x300, PT ;  /* 0x000003000200780c */ /* 0x000fe40003f26070 */
[----:B------:R-:W-:-:S13]  /*12c0*/  ISETP.NE.AND P0, PT, R3, 0x300, PT ;  /* 0x000003000300780c */ /* 0x000fda0003f05270 */
[----:B------:R-:W-:Y:S05]  /*12d0*/  @!P0 BRA `(.L_x_23) ;  /* 0x0000000000388947 */ /* 0x000fea0003800000 */
[----:B------:R-:W0:Y:S01]  /*12e0*/  LDC.64 R4, c[0x0][0x380] ;  /* 0x0000e000ff047b82 */ /* 0x000e220000000a00 */
[----:B------:R-:W-:Y:S01]  /*12f0*/  LEA.HI R2, R2, 0x1, RZ, 0x18 ;  /* 0x0000000102027811 */ /* 0x000fe200078fc0ff */
[----:B------:R-:W-:Y:S02]  /*1300*/  IMAD.IADD R7, R0, 0x1, R23 ;  /* 0x0000000100077824 */ /* 0x000fe400078e0217 */
[----:B------:R-:W-:Y:S01]  /*1310*/  IMAD.MOV.U32 R8, RZ, RZ, R0 ;  /* 0x000000ffff087224 */ /* 0x000fe200078e0000 */
[----:B------:R-:W-:-:S05]  /*1320*/  LOP3.LUT R2, R2, 0x3, RZ, 0xc0, !PT ;  /* 0x0000000302027812 */ /* 0x000fca00078ec0ff */
[----:B------:R-:W-:-:S07]  /*1330*/  IMAD.MOV R6, RZ, RZ, -R2 ;  /* 0x000000ffff067224 */ /* 0x000fce00078e0a02 */
.L_x_24:
[----:B0-----:R-:W-:-:S06]  /*1340*/  IMAD.WIDE.U32 R2, R7, 0x4, R4 ;  /* 0x0000000407027825 */ /* 0x001fcc00078e0004 */
[----:B------:R-:W2:Y:S01]  /*1350*/  LDG.E.CONSTANT R2, desc[UR6][R2.64] ;  /* 0x0000000602027981 */ /* 0x000ea2000c1e9900 */
[----:B------:R-:W-:Y:S02]  /*1360*/  VIADD R6, R6, 0x1 ;  /* 0x0000000106067836 */ /* 0x000fe40000000000 */
[----:B------:R-:W-:Y:S02]  /*1370*/  VIADD R8, R8, 0x100 ;  /* 0x0000010008087836 */ /* 0x000fe40000000000 */
[----:B------:R-:W-:Y:S01]  /*1380*/  VIADD R7, R7, 0x100 ;  /* 0x0000010007077836 */ /* 0x000fe20000000000 */
[----:B------:R-:W-:Y:S01]  /*1390*/  ISETP.NE.AND P0, PT, R6, RZ, PT ;  /* 0x000000ff0600720c */ /* 0x000fe20003f05270 */
[----:B--2---:R-:W-:-:S12]  /*13a0*/  IMAD.IADD R21, R2, 0x1, R21 ;  /* 0x0000000102157824 */ /* 0x004fd800078e0215 */
[----:B------:R-:W-:Y:S05]  /*13b0*/  @P0 BRA `(.L_x_24) ;  /* 0xfffffffc00e00947 */ /* 0x000fea000383ffff */
.L_x_23:
[----:B------:R-:W-:Y:S05]  /*13c0*/  BSYNC.RECONVERGENT B2 ;  /* 0x0000000000027941 */ /* 0x000fea0003800200 */
.L_x_22:
[----:B------:R-:W-:Y:S05]  /*13d0*/  @!P1 BRA `(.L_x_21) ;  /* 0x0000000400749947 */ /* 0x000fea0003800000 */
[----:B------:R-:W0:Y:S01]  /*13e0*/  LDCU.64 UR4, c[0x0][0x380] ;  /* 0x00007000ff0477ac */ /* 0x000e220008000a00 */
[----:B------:R-:W-:Y:S01]  /*13f0*/  IMAD.IADD R5, R9, 0x1, -R8 ;  /* 0x0000000109057824 */ /* 0x000fe200078e0a08 */
[C---:B------:R-:W-:Y:S01]  /*1400*/  IADD3 R3, P0, PT, R8.reuse, R23, RZ ;  /* 0x0000001708037210 */ /* 0x040fe20007f1e0ff */
[----:B------:R-:W-:Y:S01]  /*1410*/  BSSY.RECONVERGENT B2, `(.L_x_25) ;  /* 0x0000033000027945 */ /* 0x000fe20003800200 */
[----:B------:R-:W-:Y:S02]  /*1420*/  IMAD.IADD R23, R8, 0x1, R23 ;  /* 0x0000000108177824 */ /* 0x000fe400078e0217 */
[----:B------:R-:W-:Y:S01]  /*1430*/  ISETP.GT.AND P1, PT, R5, 0xc00, PT ;  /* 0x00000c000500780c */ /* 0x000fe20003f24270 */
[----:B------:R-:W-:Y:S01]  /*1440*/  IMAD.X R4, RZ, RZ, RZ, P0 ;  /* 0x000000ffff047224 */ /* 0x000fe200000e06ff */
[----:B0-----:R-:W-:-:S04]  /*1450*/  LEA R2, P0, R3, UR4, 0x2 ;  /* 0x0000000403027c11 */ /* 0x001fc8000f8010ff */
[----:B------:R-:W-:Y:S02]  /*1460*/  LEA.HI.X R3, R3, UR5, R4, 0x2, P0 ;  /* 0x0000000503037c11 */ /* 0x000fe400080f1404 */
[----:B------:R-:W-:-:S05]  /*1470*/  IADD3 R2, P0, PT, R2, 0x800, RZ ;  /* 0x0000080002027810 */ /* 0x000fca0007f1e0ff */
[----:B------:R-:W-:Y:S01]  /*1480*/  IMAD.X R3, RZ, RZ, R3, P0 ;  /* 0x000000ffff037224 */ /* 0x000fe200000e0603 */
[----:B------:R-:W-:Y:S01]  /*1490*/  PLOP3.LUT P0, PT, PT, PT, PT, 0x80, 0x8 ;  /* 0x000000000008781c */ /* 0x000fe20003f0f070 */
[----:B------:R-:W-:-:S12]  /*14a0*/  @!P1 BRA `(.L_x_26) ;  /* 0x0000000000a49947 */ /* 0x000fd80003800000 */
[----:B------:R-:W-:Y:S01]  /*14b0*/  PLOP3.LUT P0, PT, PT, PT, PT, 0x8, 0x80 ;  /* 0x000000000080781c */ /* 0x000fe20003f0e170 */
[----:B------:R-:W-:-:S12]  /*14c0*/  VIADD R11, R9, 0xfffff400 ;  /* 0xfffff400090b7836 */ /* 0x000fd80000000000 */
.L_x_27:
[----:B------:R-:W0:Y:S01]  /*14d0*/  LDC.64 R4, c[0x0][0x380] ;  /* 0x0000e000ff047b82 */ /* 0x000e220000000a00 */
[C---:B------:R-:W-:Y:S01]  /*14e0*/  VIADD R27, R23.reuse, 0x400 ;  /* 0x00000400171b7836 */ /* 0x040fe20000000000 */
[----:B------:R-:W2:Y:S01]  /*14f0*/  LDG.E.CONSTANT R12, desc[UR6][R2.64+-0x400] ;  /* 0xfffc0006020c7981 */ /* 0x000ea2000c1e9900 */
[----:B------:R-:W-:-:S03]  /*1500*/  VIADD R7, R23, 0x800 ;  /* 0x0000080017077836 */ /* 0x000fc60000000000 */
[----:B------:R-:W3:Y:S04]  /*1510*/  LDG.E.CONSTANT R18, desc[UR6][R2.64] ;  /* 0x0000000602127981 */ /* 0x000ee8000c1e9900 */
[----:B------:R-:W3:Y:S04]  /*1520*/  LDG.E.CONSTANT R17, desc[UR6][R2.64+0x400] ;  /* 0x0004000602117981 */ /* 0x000ee8000c1e9900 */
[----:B------:R-:W4:Y:S01]  /*1530*/  LDG.E.CONSTANT R15, desc[UR6][R2.64+0xc00] ;  /* 0x000c0006020f7981 */ /* 0x000f22000c1e9900 */
[----:B------:R-:W-:-:S03]  /*1540*/  VIADD R29, R23, 0xc00 ;  /* 0x00000c00171d7836 */ /* 0x000fc60000000000 */
[----:B------:R-:W5:Y:S04]  /*1550*/  LDG.E.CONSTANT R14, desc[UR6][R2.64+0x1000] ;  /* 0x00100006020e7981 */ /* 0x000f68000c1e9900 */
[----:B------:R-:W5:Y:S01]  /*1560*/  LDG.E.CONSTANT R13, desc[UR6][R2.64+0x1400] ;  /* 0x00140006020d7981 */ /* 0x000f62000c1e9900 */
[----:B0-----:R-:W-:-:S03]  /*1570*/  IMAD.WIDE.U32 R24, R23, 0x4, R4 ;  /* 0x0000000417187825 */ /* 0x001fc600078e0004 */
[----:B------:R-:W5:Y:S04]  /*1580*/  LDG.E.CONSTANT R19, desc[UR6][R2.64+0x1c00] ;  /* 0x001c000602137981 */ /* 0x000f68000c1e9900 */
[----:B------:R-:W2:Y:S01]  /*1590*/  LDG.E.CONSTANT R10, desc[UR6][R24.64] ;  /* 0x00000006180a7981 */ /* 0x000ea2000c1e9900 */
[----:B------:R-:W-:-:S03]  /*15a0*/  IMAD.WIDE.U32 R26, R27, 0x4, R4 ;  /* 0x000000041b1a7825 */ /* 0x000fc600078e0004 */
[----:B------:R-:W5:Y:S01]  /*15b0*/  LDG.E.CONSTANT R20, desc[UR6][R2.64+0x2400] ;  /* 0x0024000602147981 */ /* 0x000f62000c1e9900 */
[----:B------:R-:W-:-:S03]  /*15c0*/  IMAD.WIDE.U32 R6, R7, 0x4, R4 ;  /* 0x0000000407067825 */ /* 0x000fc600078e0004 */
[----:B------:R-:W4:Y:S01]  /*15d0*/  LDG.E.CONSTANT R16, desc[UR6][R26.64] ;  /* 0x000000061a107981 */ /* 0x000f22000c1e9900 */
[----:B------:R-:W-:-:S03]  /*15e0*/  IMAD.WIDE.U32 R4, R29, 0x4, R4 ;  /* 0x000000041d047825 */ /* 0x000fc600078e0004 */
[----:B------:R-:W5:Y:S04]  /*15f0*/  LDG.E.CONSTANT R6, desc[UR6][R6.64] ;  /* 0x0000000606067981 */ /* 0x000f68000c1e9900 */
[----:B------:R-:W5:Y:S04]  /*1600*/  LDG.E.CONSTANT R25, desc[UR6][R2.64+0x2000] ;  /* 0x0020000602197981 */ /* 0x000f68000c1e9900 */
[----:B------:R0:W5:Y:S04]  /*1610*/  LDG.E.CONSTANT R5, desc[UR6][R4.64] ;  /* 0x0000000604057981 */ /* 0x000168000c1e9900 */
[----:B------:R-:W5:Y:S04]  /*1620*/  LDG.E.CONSTANT R24, desc[UR6][R2.64+0x2c00] ;  /* 0x002c000602187981 */ /* 0x000f68000c1e9900 */
[----:B------:R-:W5:Y:S04]  /*1630*/  LDG.E.CONSTANT R27, desc[UR6][R2.64+0x3000] ;  /* 0x00300006021b7981 */ /* 0x000f68000c1e9900 */
[----:B------:R1:W5:Y:S01]  /*1640*/  LDG.E.CONSTANT R22, desc[UR6][R2.64+0x3400] ;  /* 0x0034000602167981 */ /* 0x000362000c1e9900 */
[----:B------:R-:W-:-:S05]  /*1650*/  VIADD R8, R8, 0x1000 ;  /* 0x0000100008087836 */ /* 0x000fca0000000000 */
[----:B------:R-:W-:Y:S02]  /*1660*/  ISETP.GE.AND P1, PT, R8, R11, PT ;  /* 0x0000000b0800720c */ /* 0x000fe40003f26270 */
[----:B0-----:R-:W-:Y:S01]  /*1670*/  IADD3 R4, P2, PT, R2, 0x4000, RZ ;  /* 0x0000400002047810 */ /* 0x001fe20007f5e0ff */
[----:B------:R-:W-:-:S04]  /*1680*/  VIADD R23, R23, 0x1000 ;  /* 0x0000100017177836 */ /* 0x000fc80000000000 */
[----:B-1----:R-:W-:Y:S02]  /*1690*/  IMAD.X R3, RZ, RZ, R3, P2 ;  /* 0x000000ffff037224 */ /* 0x002fe400010e0603 */
[----:B------:R-:W-:Y:S01]  /*16a0*/  IMAD.MOV.U32 R2, RZ, RZ, R4 ;  /* 0x000000ffff027224 */ /* 0x000fe200078e0004 */
[----:B--2---:R-:W-:-:S04]  /*16b0*/  IADD3 R10, PT, PT, R12, R10, R21 ;  /* 0x0000000a0c0a7210 */ /* 0x004fc80007ffe015 */
[----:B---3--:R-:W-:-:S04]  /*16c0*/  IADD3 R10, PT, PT, R17, R18, R10 ;  /* 0x00000012110a7210 */ /* 0x008fc80007ffe00a */
[----:B----4-:R-:W-:-:S04]  /*16d0*/  IADD3 R10, PT, PT, R15, R16, R10 ;  /* 0x000000100f0a7210 */ /* 0x010fc80007ffe00a */
[----:B-----5:R-:W-:-:S04]  /*16e0*/  IADD3 R10, PT, PT, R13, R14, R10 ;  /* 0x0000000e0d0a7210 */ /* 0x020fc80007ffe00a */
[----:B------:R-:W-:-:S04]  /*16f0*/  IADD3 R6, PT, PT, R19, R6, R10 ;  /* 0x0000000613067210 */ /* 0x000fc80007ffe00a */
[----:B------:R-:W-:-:S04]  /*1700*/  IADD3 R6, PT, PT, R20, R25, R6 ;  /* 0x0000001914067210 */ /* 0x000fc80007ffe006 */
[----:B------:R-:W-:-:S04]  /*1710*/  IADD3 R5, PT, PT, R24, R5, R6 ;  /* 0x0000000518057210 */ /* 0x000fc80007ffe006 */
[----:B------:R-:W-:Y:S01]  /*1720*/  IADD3 R21, PT, PT, R22, R27, R5 ;  /* 0x0000001b16157210 */ /* 0x000fe20007ffe005 */
[----:B------:R-:W-:Y:S06]  /*1730*/  @!P1 BRA `(.L_x_27) ;  /* 0xfffffffc00649947 */ /* 0x000fec000383ffff */
.L_x_26:
[----:B------:R-:W-:Y:S05]  /*1740*/  BSYNC.RECONVERGENT B2 ;  /* 0x0000000000027941 */ /* 0x000fea0003800200 */
.L_x_25:
[----:B------:R-:W-:Y:S01]  /*1750*/  IMAD.IADD R4, R9, 0x1, -R8 ;  /* 0x0000000109047824 */ /* 0x000fe200078e0a08 */
[----:B------:R-:W-:Y:S04]  /*1760*/  BSSY.RECONVERGENT B2, `(.L_x_28) ;  /* 0x000001a000027945 */ /* 0x000fe80003800200 */
[----:B------:R-:W-:-:S13]  /*1770*/  ISETP.GT.AND P1, PT, R4, 0x400, PT ;  /* 0x000004000400780c */ /* 0x000fda0003f24270 */
[----:B------:R-:W-:Y:S05]  /*1780*/  @!P1 BRA `(.L_x_29) ;  /* 0x00000000005c9947 */ /* 0x000fea0003800000 */
[----:B------:R-:W0:Y:S01]  /*1790*/  LDC.64 R6, c[0x0][0x380] ;  /* 0x0000e000ff067b82 */ /* 0x000e220000000a00 */
[C---:B------:R-:W-:Y:S01]  /*17a0*/  VIADD R11, R23.reuse, 0x400 ;  /* 0x00000400170b7836 */ /* 0x040fe20000000000 */
[----:B------:R-:W2:Y:S04]  /*17b0*/  LDG.E.CONSTANT R10, desc[UR6][R2.64+-0x400] ;  /* 0xfffc0006020a7981 */ /* 0x000ea8000c1e9900 */
[----:B------:R-:W3:Y:S04]  /*17c0*/  LDG.E.CONSTANT R12, desc[UR6][R2.64+0x400] ;  /* 0x00040006020c7981 */ /* 0x000ee8000c1e9900 */
[----:B------:R-:W4:Y:S04]  /*17d0*/  LDG.E.CONSTANT R13, desc[UR6][R2.64+0xc00] ;  /* 0x000c0006020d7981 */ /* 0x000f28000c1e9900 */
[----:B------:R-:W5:Y:S04]  /*17e0*/  LDG.E.CONSTANT R15, desc[UR6][R2.64+0x1000] ;  /* 0x00100006020f7981 */ /* 0x000f68000c1e9900 */
[----:B------:R1:W5:Y:S01]  /*17f0*/  LDG.E.CONSTANT R14, desc[UR6][R2.64+0x1400] ;  /* 0x00140006020e7981 */ /* 0x000362000c1e9900 */
[----:B0-----:R-:W-:-:S04]  /*1800*/  IMAD.WIDE.U32 R4, R23, 0x4, R6 ;  /* 0x0000000417047825 */ /* 0x001fc800078e0006 */
[----:B------:R-:W-:Y:S02]  /*1810*/  IMAD.WIDE.U32 R6, R11, 0x4, R6 ;  /* 0x000000040b067825 */ /* 0x000fe400078e0006 */
[----:B------:R-:W2:Y:S04]  /*1820*/  LDG.E.CONSTANT R4, desc[UR6][R4.64] ;  /* 0x0000000604047981 */ /* 0x000ea8000c1e9900 */
[----:B------:R-:W3:Y:S04]  /*1830*/  LDG.E.CONSTANT R11, desc[UR6][R2.64] ;  /* 0x00000006020b7981 */ /* 0x000ee8000c1e9900 */
[----:B------:R-:W4:Y:S01]  /*1840*/  LDG.E.CONSTANT R7, desc[UR6][R6.64] ;  /* 0x0000000606077981 */ /* 0x000f22000c1e9900 */
[----:B------:R-:W-:Y:S01]  /*1850*/  PLOP3.LUT P0, PT, PT, PT, PT, 0x8, 0x80 ;  /* 0x000000000080781c */ /* 0x000fe20003f0e170 */
[----:B------:R-:W-:-:S02]  /*1860*/  VIADD R8, R8, 0x800 ;  /* 0x0000080008087836 */ /* 0x000fc40000000000 */
[----:B------:R-:W-:Y:S01]  /*1870*/  VIADD R23, R23, 0x800 ;  /* 0x0000080017177836 */ /* 0x000fe20000000000 */
[----:B--2---:R-:W-:Y:S02]  /*1880*/  IADD3 R10, PT, PT, R10, R4, R21 ;  /* 0x000000040a0a7210 */ /* 0x004fe40007ffe015 */
[----:B------:R-:W-:Y:S02]  /*1890*/  IADD3 R4, P1, PT, R2, 0x2000, RZ ;  /* 0x0000200002047810 */ /* 0x000fe40007f3e0ff */
[----:B---3--:R-:W-:-:S03]  /*18a0*/  IADD3 R10, PT, PT, R12, R11, R10 ;  /* 0x0000000b0c0a7210 */ /* 0x008fc60007ffe00a */
[----:B------:R-:W-:Y:S01]  /*18b0*/  IMAD.X R5, RZ, RZ, R3, P1 ;  /* 0x000000ffff057224 */ /* 0x000fe200008e0603 */
[----:B----4-:R-:W-:Y:S01]  /*18c0*/  IADD3 R10, PT, PT, R13, R7, R10 ;  /* 0x000000070d0a7210 */ /* 0x010fe20007ffe00a */
[----:B-1----:R-:W-:Y:S02]  /*18d0*/  IMAD.MOV.U32 R2, RZ, RZ, R4 ;  /* 0x000000ffff027224 */ /* 0x002fe400078e0004 */
[----:B------:R-:W-:Y:S01]  /*18e0*/  IMAD.MOV.U32 R3, RZ, RZ, R5 ;  /* 0x000000ffff037224 */ /* 0x000fe200078e0005 */
[----:B-----5:R-:W-:-:S07]  /*18f0*/  IADD3 R21, PT, PT, R14, R15, R10 ;  /* 0x0000000f0e157210 */ /* 0x020fce0007ffe00a */
.L_x_29:
[----:B------:R-:W-:Y:S05]  /*1900*/  BSYNC.RECONVERGENT B2 ;  /* 0x0000000000027941 */ /* 0x000fea0003800200 */
.L_x_28:
[----:B------:R-:W-:-:S13]  /*1910*/  ISETP.LT.OR P0, PT, R8, R9, P0 ;  /* 0x000000090800720c */ /* 0x000fda0000701670 */
[----:B------:R-:W-:Y:S05]  /*1920*/  @!P0 BRA `(.L_x_21) ;  /* 0x0000000000208947 */ /* 0x000fea0003800000 */
[----:B------:R-:W0:Y:S01]  /*1930*/  LDC.64 R4, c[0x0][0x380] ;  /* 0x0000e000ff047b82 */ /* 0x000e220000000a00 */
[----:B------:R-:W2:Y:S04]  /*1940*/  LDG.E.CONSTANT R6, desc[UR6][R2.64+-0x400] ;  /* 0xfffc000602067981 */ /* 0x000ea8000c1e9900 */
[----:B------:R-:W3:Y:S04]  /*1950*/  LDG.E.CONSTANT R7, desc[UR6][R2.64] ;  /* 0x0000000602077981 */ /* 0x000ee8000c1e9900 */
[----:B------:R-:W3:Y:S01]  /*1960*/  LDG.E.CONSTANT R8, desc[UR6][R2.64+0x400] ;  /* 0x0004000602087981 */ /* 0x000ee2000c1e9900 */
[----:B0-----:R-:W-:-:S06]  /*1970*/  IMAD.WIDE.U32 R4, R23, 0x4, R4 ;  /* 0x0000000417047825 */ /* 0x001fcc00078e0004 */
[----:B------:R-:W2:Y:S02]  /*1980*/  LDG.E.CONSTANT R4, desc[UR6][R4.64] ;  /* 0x0000000604047981 */ /* 0x000ea4000c1e9900 */
[----:B--2---:R-:W-:-:S04]  /*1990*/  IADD3 R6, PT, PT, R6, R4, R21 ;  /* 0x0000000406067210 */ /* 0x004fc80007ffe015 */
[----:B---3--:R-:W-:-:S07]  /*19a0*/  IADD3 R21, PT, PT, R8, R7, R6 ;  /* 0x0000000708157210 */ /* 0x008fce0007ffe006 */
.L_x_21:
[----:B------:R-:W-:Y:S05]  /*19b0*/  BSYNC.RECONVERGENT B1 ;  /* 0x0000000000017941 */ /* 0x000fea0003800200 */
.L_x_19:
[----:B------:R-:W0:Y:S01]  /*19c0*/  S2R R8, SR_LANEID ;  /* 0x0000000000087919 */ /* 0x000e220000000000 */
[----:B------:R-:W1:Y:S01]  /*19d0*/  SHFL.DOWN PT, R2, R21, 0x1, 0x1f ;  /* 0x08201f0015027f89 */ /* 0x000e6200000e0000 */
[C---:B0-----:R-:W-:Y:S02]  /*19e0*/  ISETP.GT.AND P0, PT, R8.reuse, 0x1e, PT ;  /* 0x0000001e0800780c */ /* 0x041fe40003f04270 */
[----:B------:R-:W-:Y:S02]  /*19f0*/  ISETP.NE.AND P1, PT, R8, RZ, PT ;  /* 0x000000ff0800720c */ /* 0x000fe40003f25270 */
[----:B-1----:R-:W-:Y:S02]  /*1a00*/  SEL R2, R2, RZ, !P0 ;  /* 0x000000ff02027207 */ /* 0x002fe40004000000 */
[----:B------:R-:W-:-:S03]  /*1a10*/  ISETP.GT.AND P0, PT, R8, 0x1d, PT ;  /* 0x0000001d0800780c */ /* 0x000fc60003f04270 */
[----:B------:R-:W-:-:S05]  /*1a20*/  IMAD.IADD R2, R2, 0x1, R21 ;  /* 0x0000000102027824 */ /* 0x000fca00078e0215 */
[----:B------:R-:W0:Y:S01]  /*1a30*/  SHFL.DOWN PT, R3, R2, 0x2, 0x1f ;  /* 0x08401f0002037f89 */ /* 0x000e2200000e0000 */
[----:B------:R-:W-:Y:S01]  /*1a40*/  @!P1 MOV R6, 0x400 ;  /* 0x0000040000069802 */ /* 0x000fe20000000f00 */
[----:B------:R-:W1:Y:S01]  /*1a50*/  @!P1 S2R R7, SR_CgaCtaId ;  /* 0x0000000000079919 */ /* 0x000e620000008800 */
[----:B0-----:R-:W-:Y:S02]  /*1a60*/  SEL R3, R3, RZ, !P0 ;  /* 0x000000ff03037207 */ /* 0x001fe40004000000 */
[----:B------:R-:W-:-:S03]  /*1a70*/  ISETP.GT.AND P0, PT, R8, 0x1b, PT ;  /* 0x0000001b0800780c */ /* 0x000fc60003f04270 */
[----:B------:R-:W-:-:S05]  /*1a80*/  IMAD.IADD R3, R2, 0x1, R3 ;  /* 0x0000000102037824 */ /* 0x000fca00078e0203 */
[----:B------:R-:W0:Y:S01]  /*1a90*/  SHFL.DOWN PT, R4, R3, 0x4, 0x1f ;  /* 0x08801f0003047f89 */ /* 0x000e2200000e0000 */
[----:B-1----:R-:W-:Y:S02]  /*1aa0*/  @!P1 LEA R6, R7, R6, 0x18 ;  /* 0x0000000607069211 */ /* 0x002fe400078ec0ff */
[----:B0-----:R-:W-:Y:S02]  /*1ab0*/  SEL R4, R4, RZ, !P0 ;  /* 0x000000ff04047207 */ /* 0x001fe40004000000 */
[----:B------:R-:W-:-:S03]  /*1ac0*/  ISETP.GT.AND P0, PT, R8, 0x17, PT ;  /* 0x000000170800780c */ /* 0x000fc60003f04270 */
[----:B------:R-:W-:Y:S01]  /*1ad0*/  IMAD.IADD R4, R3, 0x1, R4 ;  /* 0x0000000103047824 */ /* 0x000fe200078e0204 */
[----:B------:R-:W-:-:S04]  /*1ae0*/  @!P1 SHF.R.U32.HI R3, RZ, 0x3, R0 ;  /* 0x00000003ff039819 */ /* 0x000fc80000011600 */
        /* <DEDUP_REMOVED lines=13> */
[----:B------:R-:W0:Y:S01]  /*1bc0*/  S2UR UR5, SR_CgaCtaId ;  /* 0x00000000000579c3 */ /* 0x000e220000008800 */
[----:B------:R-:W-:Y:S02]  /*1bd0*/  UMOV UR4, 0x400 ;  /* 0x0000040000047882 */ /* 0x000fe40000000000 */
[----:B0-----:R-:W-:-:S09]  /*1be0*/  ULEA UR4, UR5, UR4, 0x18 ;  /* 0x0000000405047291 */ /* 0x001fd2000f8ec0ff */
[----:B------:R-:W-:Y:S04]  /*1bf0*/  LDS R0, [UR4+0xc] ;  /* 0x00000c04ff007984 */ /* 0x000fe80008000800 */
[----:B---3--:R-:W0:Y:S04]  /*1c00*/  LDS.128 R4, [UR4+0x10] ;  /* 0x00001004ff047984 */ /* 0x008e280008000c00 */
[----:B------:R-:W1:Y:S01]  /*1c10*/  LDS.64 R8, [UR4+0x20] ;  /* 0x00002004ff087984 */ /* 0x000e620008000a00 */
[----:B0-----:R-:W-:-:S04]  /*1c20*/  IADD3 R0, PT, PT, R4, R0, R3 ;  /* 0x0000000004007210 */ /* 0x001fc80007ffe003 */
[----:B------:R-:W-:-:S04]  /*1c30*/  IADD3 R0, PT, PT, R6, R0, R5 ;  /* 0x0000000006007210 */ /* 0x000fc80007ffe005 */
[----:B-1----:R-:W-:-:S05]  /*1c40*/  IADD3 R0, PT, PT, R8, R0, R7 ;  /* 0x0000000008007210 */ /* 0x002fca0007ffe007 */
[----:B------:R-:W-:Y:S01]  /*1c50*/  IMAD.IADD R3, R0, 0x1, R9 ;  /* 0x0000000100037824 */ /* 0x000fe200078e0209 */
[----:B------:R-:W-:Y:S06]  /*1c60*/  BRA `(.L_x_17) ;  /* 0x0000001c00307947 */ /* 0x000fec0003800000 */
.L_x_2:
        /* <DEDUP_REMOVED lines=12> */
.L_x_32:
[----:B------:R-:W-:Y:S05]  /*1d30*/  BSYNC.RECONVERGENT B1 ;  /* 0x0000000000017941 */ /* 0x000fea0003800200 */
.L_x_31:
        /* <DEDUP_REMOVED lines=16> */
.L_x_37:
        /* <DEDUP_REMOVED lines=9> */
.L_x_36:
[----:B------:R-:W-:Y:S05]  /*1ed0*/  BSYNC.RECONVERGENT B2 ;  /* 0x0000000000027941 */ /* 0x000fea0003800200 */
.L_x_35:
        /* <DEDUP_REMOVED lines=8> */
.L_x_40:
        /* <DEDUP_REMOVED lines=35> */
.L_x_39:
[----:B------:R-:W-:Y:S05]  /*2190*/  BSYNC.RECONVERGENT B2 ;  /* 0x0000000000027941 */ /* 0x000fea0003800200 */
.L_x_38:
        /* <DEDUP_REMOVED lines=22> */
.L_x_42:
[----:B------:R-:W-:Y:S05]  /*2300*/  BSYNC.RECONVERGENT B2 ;  /* 0x0000000000027941 */ /* 0x000fea0003800200 */
.L_x_41:
        /* <DEDUP_REMOVED lines=10> */
.L_x_34:
[----:B------:R-:W-:Y:S05]  /*23b0*/  BSYNC.RECONVERGENT B1 ;  /* 0x0000000000017941 */ /* 0x000fea0003800200 */
.L_x_33:
        /* <DEDUP_REMOVED lines=38> */
[----:B------:R-:W0:Y:S04]  /*2620*/  LDS.128 R4, [UR4+0x10] ;  /* 0x00001004ff047984 */ /* 0x000e280008000c00 */
[----:B------:R-:W1:Y:S01]  /*2630*/  LDS.64 R8, [UR4+0x20] ;  /* 0x00002004ff087984 */ /* 0x000e620008000a00 */
[----:B0-----:R-:W-:-:S04]  /*2640*/  IADD3 R0, PT, PT, R4, R0, R3 ;  /* 0x0000000004007210 */ /* 0x001fc80007ffe003 */
[----:B------:R-:W-:-:S04]  /*2650*/  IADD3 R0, PT, PT, R6, R0, R5 ;  /* 0x0000000006007210 */ /* 0x000fc80007ffe005 */
[----:B-1----:R-:W-:-:S05]  /*2660*/  IADD3 R0, PT, PT, R8, R0, R7 ;  /* 0x0000000008007210 */ /* 0x002fca0007ffe007 */
[----:B--2---:R-:W-:Y:S01]  /*2670*/  IMAD.IADD R3, R0, 0x1, R9 ;  /* 0x0000000100037824 */ /* 0x004fe200078e0209 */
[----:B------:R-:W-:Y:S06]  /*2680*/  BRA `(.L_x_17) ;  /* 0x0000001000a87947 */ /* 0x000fec0003800000 */
.L_x_43:
        /* <DEDUP_REMOVED lines=16> */
[----:B------:R-:W1:Y:S02]  /*2790*/  SHFL.DOWN PT, R2, R3, 0x2, R7 ;  /* 0x0840000003027989 */ /* 0x000e6400000e0007 */
[----:B-1----:R-:W-:Y:S02]  /*27a0*/  SEL R2, R2, RZ, !P0 ;  /* 0x000000ff02027207 */ /* 0x002fe40004000000 */
[----:B------:R-:W-:-:S03]  /*27b0*/  ISETP.GT.AND P0, PT, R8, R7, PT ;  /* 0x000000070800720c */ /* 0x000fc60003f04270 */
[----:B------:R-:W-:Y:S01]  /*27c0*/  IMAD.IADD R2, R3, 0x1, R2 ;  /* 0x0000000103027824 */ /* 0x000fe200078e0202 */
[----:B------:R-:W-:-:S04]  /*27d0*/  @!P1 SHF.R.U32.HI R3, RZ, 0x3, R9 ;  /* 0x00000003ff039819 */ /* 0x000fc80000011609 */
[----:B------:R-:W1:Y:S02]  /*27e0*/  SHFL.DOWN PT, R4, R2, 0x4, R7 ;  /* 0x0880000002047989 */ /* 0x000e6400000e0007 */
[----:B-1----:R-:W-:Y:S01]  /*27f0*/  SEL R5, R4, RZ, !P0 ;  /* 0x000000ff04057207 */ /* 0x002fe20004000000 */
[C---:B------:R-:W-:Y:S02]  /*2800*/  VIADD R4, R6.reuse, 0x8 ;  /* 0x0000000806047836 */ /* 0x040fe40000000000 */
[----:B------:R-:W-:Y:S02]  /*2810*/  VIADD R6, R6, 0x10 ;  /* 0x0000001006067836 */ /* 0x000fe40000000000 */
[----:B------:R-:W-:Y:S01]  /*2820*/  IMAD.IADD R5, R2, 0x1, R5 ;  /* 0x0000000102057824 */ /* 0x000fe200078e0205 */
[----:B------:R-:W-:Y:S02]  /*2830*/  ISETP.GT.AND P0, PT, R4, R7, PT ;  /* 0x000000070400720c */ /* 0x000fe40003f04270 */
[----:B------:R-:W-:-:S02]  /*2840*/  @!P1 MOV R4, 0x400 ;  /* 0x0000040000049802 */ /* 0x000fc40000000f00 */
[----:B------:R-:W1:Y:S02]  /*2850*/  SHFL.DOWN PT, R0, R5, 0x8, R7 ;  /* 0x0900000005007989 */ /* 0x000e6400000e0007 */
[----:B0-----:R-:W-:Y:S02]  /*2860*/  @!P1 LEA R11, R11, R4, 0x18 ;  /* 0x000000040b0b9211 */ /* 0x001fe400078ec0ff */
[----:B------:R-:W-:-:S05]  /*2870*/  @!P1 LOP3.LUT R4, R3, 0x7c, RZ, 0xc0, !PT ;  /* 0x0000007c03049812 */ /* 0x000fca00078ec0ff */
[----:B------:R-:W-:Y:S01]  /*2880*/  @!P1 IMAD.IADD R4, R4, 0x1, R11 ;  /* 0x0000000104049824 */ /* 0x000fe200078e020b */
[----:B-1----:R-:W-:Y:S02]  /*2890*/  SEL R0, R0, RZ, !P0 ;  /* 0x000000ff00007207 */ /* 0x002fe40004000000 */
        /* <DEDUP_REMOVED lines=15> */
[----:B-1----:R-:W0:Y:S04]  /*2990*/  LDS.128 R4, [UR4+0x10] ;  /* 0x00001004ff047984 */ /* 0x002e280008000c00 */
        /* <DEDUP_REMOVED lines=18> */
.L_x_30:
[----:B------:R-:W0:Y:S01]  /*2ac0*/  S2R R0, SR_TID.X ;  /* 0x0000000000007919 */ /* 0x000e220000002100 */
[----:B------:R-:W0:Y:S02]  /*2ad0*/  LDC.64 R2, c[0x0][0x380] ;  /* 0x0000e000ff027b82 */ /* 0x000e240000000a00 */
[----:B0-----:R-:W-:-:S05]  /*2ae0*/  IMAD.WIDE.U32 R2, R0, 0x4, R2 ;  /* 0x0000000400027825 */ /* 0x001fca00078e0002 */
[----:B------:R-:W2:Y:S04]  /*2af0*/  LDG.E.CONSTANT R19, desc[UR6][R2.64] ;  /* 0x0000000602137981 */ /* 0x000ea8000c1e9900 */
[----:B------:R-:W2:Y:S04]  /*2b00*/  LDG.E.CONSTANT R4, desc[UR6][R2.64+0x400] ;  /* 0x0004000602047981 */ /* 0x000ea8000c1e9900 */
[----:B------:R-:W2:Y:S04]  /*2b10*/  LDG.E.CONSTANT R5, desc[UR6][R2.64+0x800] ;  /* 0x0008000602057981 */ /* 0x000ea8000c1e9900 */
[----:B------:R-:W3:Y:S04]  /*2b20*/  LDG.E.CONSTANT R6, desc[UR6][R2.64+0xc00] ;  /* 0x000c000602067981 */ /* 0x000ee8000c1e9900 */
[----:B------:R-:W3:Y:S04]  /*2b30*/  LDG.E.CONSTANT R7, desc[UR6][R2.64+0x1000] ;  /* 0x0010000602077981 */ /* 0x000ee8000c1e9900 */
[----:B------:R-:W4:Y:S04]  /*2b40*/  LDG.E.CONSTANT R8, desc[UR6][R2.64+0x1400] ;  /* 0x0014000602087981 */ /* 0x000f28000c1e9900 */
[----:B------:R-:W4:Y:S04]  /*2b50*/  LDG.E.CONSTANT R9, desc[UR6][R2.64+0x1800] ;  /* 0x0018000602097981 */ /* 0x000f28000c1e9900 */
[----:B------:R-:W5:Y:S04]  /*2b60*/  LDG.E.CONSTANT R10, desc[UR6][R2.64+0x1c00] ;  /* 0x001c0006020a7981 */ /* 0x000f68000c1e9900 */
[----:B------:R-:W5:Y:S04]  /*2b70*/  LDG.E.CONSTANT R11, desc[UR6][R2.64+0x2000] ;  /* 0x00200006020b7981 */ /* 0x000f68000c1e9900 */
[----:B------:R-:W5:Y:S04]  /*2b80*/  LDG.E.CONSTANT R12, desc[UR6][R2.64+0x2400] ;  /* 0x00240006020c7981 */ /* 0x000f68000c1e9900 */
[----:B------:R-:W5:Y:S04]  /*2b90*/  LDG.E.CONSTANT R13, desc[UR6][R2.64+0x2800] ;  /* 0x00280006020d7981 */ /* 0x000f68000c1e9900 */
[----:B------:R-:W5:Y:S04]  /*2ba0*/  LDG.E.CONSTANT R14, desc[UR6][R2.64+0x2c00] ;  /* 0x002c0006020e7981 */ /* 0x000f68000c1e9900 */
[----:B------:R-:W5:Y:S04]  /*2bb0*/  LDG.E.CONSTANT R15, desc[UR6][R2.64+0x3000] ;  /* 0x00300006020f7981 */ /* 0x000f68000c1e9900 */
[----:B------:R-:W5:Y:S04]  /*2bc0*/  LDG.E.CONSTANT R16, desc[UR6][R2.64+0x3400] ;  /* 0x0034000602107981 */ /* 0x000f68000c1e9900 */
[----:B------:R-:W5:Y:S04]  /*2bd0*/  LDG.E.CONSTANT R17, desc[UR6][R2.64+0x3800] ;  /* 0x0038000602117981 */ /* 0x000f68000c1e9900 */
[----:B------:R-:W5:Y:S01]  /*2be0*/  LDG.E.CONSTANT R18, desc[UR6][R2.64+0x3c00] ;  /* 0x003c000602127981 */ /* 0x000f62000c1e9900 */
[----:B------:R-:W-:-:S02]  /*2bf0*/  ISETP.GE.U32.AND P0, PT, R20, 0x2000, PT ;  /* 0x000020001400780c */ /* 0x000fc40003f06070 */
[----:B--2---:R-:W-:-:S04]  /*2c00*/  IADD3 R4, PT, PT, R5, R4, R19 ;  /* 0x0000000405047210 */ /* 0x004fc80007ffe013 */
[----:B---3--:R-:W-:-:S04]  /*2c10*/  IADD3 R4, PT, PT, R7, R6, R4 ;  /* 0x0000000607047210 */ /* 0x008fc80007ffe004 */
[----:B----4-:R-:W-:-:S04]  /*2c20*/  IADD3 R4, PT, PT, R9, R8, R4 ;  /* 0x0000000809047210 */ /* 0x010fc80007ffe004 */
[----:B-----5:R-:W-:Y:S01]  /*2c30*/  IADD3 R4, PT, PT, R11, R10, R4 ;  /* 0x0000000a0b047210 */ /* 0x020fe20007ffe004 */
[----:B------:R-:W-:-:S03]  /*2c40*/  IMAD.MOV.U32 R11, RZ, RZ, 0x1000 ;  /* 0x00001000ff0b7424 */ /* 0x000fc600078e00ff */
[----:B------:R-:W-:-:S04]  /*2c50*/  IADD3 R4, PT, PT, R13, R12, R4 ;  /* 0x0000000c0d047210 */ /* 0x000fc80007ffe004 */
[----:B------:R-:W-:-:S04]  /*2c60*/  IADD3 R4, PT, PT, R15, R14, R4 ;  /* 0x0000000e0f047210 */ /* 0x000fc80007ffe004 */
[----:B------:R-:W-:-:S05]  /*2c70*/  IADD3 R17, PT, PT, R17, R16, R4 ;  /* 0x0000001011117210 */ /* 0x000fca0007ffe004 */
[----:B------:R-:W-:Y:S01]  /*2c80*/  IMAD.IADD R8, R18, 0x1, R17 ;  /* 0x0000000112087824 */ /* 0x000fe200078e0211 */
[----:B------:R-:W-:Y:S06]  /*2c90*/  @!P0 BRA `(.L_x_44) ;  /* 0x00000000008c8947 */ /* 0x000fec0003800000 */
[----:B------:R-:W0:Y:S01]  /*2ca0*/  LDC R7, c[0x0][0x390] ;  /* 0x0000e400ff077b82 */ /* 0x000e220000000800 */
[----:B------:R-:W-:Y:S02]  /*2cb0*/  VIADD R6, R20, 0xfffff000 ;  /* 0xfffff00014067836 */ /* 0x000fe40000000000 */
[----:B------:R-:W-:-:S07]  /*2cc0*/  IMAD.MOV.U32 R11, RZ, RZ, 0x1000 ;  /* 0x00001000ff0b7424 */ /* 0x000fce00078e00ff */
.L_x_46:
[----:B------:R-:W-:-:S05]  /*2cd0*/  IMAD.WIDE R4, R11, 0x4, R2 ;  /* 0x000000040b047825 */ /* 0x000fca00078e0202 */
        /* <DEDUP_REMOVED lines=16> */
[----:B--2---:R-:W-:-:S04]  /*2de0*/  IADD3 R18, PT, PT, R18, R19, R8 ;  /* 0x0000001312127210 */ /* 0x004fc80007ffe008 */
[----:B---3--:R-:W-:Y:S01]  /*2df0*/  IADD3 R18, PT, PT, R21, R20, R18 ;  /* 0x0000001415127210 */ /* 0x008fe20007ffe012 */
[----:B0-----:R-:W-:-:S04]  /*2e00*/  IMAD.MOV.U32 R20, RZ, RZ, R7 ;  /* 0x000000ffff147224 */ /* 0x001fc800078e0007 */
[----:B------:R-:W-:Y:S01]  /*2e10*/  IMAD.IADD R8, R20, 0x1, -R11 ;  /* 0x0000000114087824 */ /* 0x000fe200078e0a0b */
[----:B----4-:R-:W-:-:S04]  /*2e20*/  IADD3 R18, PT, PT, R23, R22, R18 ;  /* 0x0000001617127210 */ /* 0x010fc80007ffe012 */
[----:B------:R-:W-:Y:S02]  /*2e30*/  ISETP.GE.AND P0, PT, R8, 0x1000, PT ;  /* 0x000010000800780c */ /* 0x000fe40003f06270 */
[----:B-----5:R-:W-:-:S04]  /*2e40*/  IADD3 R18, PT, PT, R25, R24, R18 ;  /* 0x0000001819127210 */ /* 0x020fc80007ffe012 */
[----:B------:R-:W-:-:S04]  /*2e50*/  IADD3 R14, PT, PT, R14, R17, R18 ;  /* 0x000000110e0e7210 */ /* 0x000fc80007ffe012 */
[----:B------:R-:W-:-:S04]  /*2e60*/  IADD3 R12, PT, PT, R15, R12, R14 ;  /* 0x0000000c0f0c7210 */ /* 0x000fc80007ffe00e */
[----:B------:R-:W-:-:S04]  /*2e70*/  IADD3 R10, PT, PT, R10, R13, R12 ;  /* 0x0000000d0a0a7210 */ /* 0x000fc80007ffe00c */
[----:B------:R-:W-:Y:S01]  /*2e80*/  IADD3 R8, PT, PT, R16, R9, R10 ;  /* 0x0000000910087210 */ /* 0x000fe20007ffe00a */
[----:B------:R-:W-:Y:S06]  /*2e90*/  @!P0 BRA `(.L_x_45) ;  /* 0x0000000400fc8947 */ /* 0x000fec0003800000 */
[----:B------:R-:W-:-:S05]  /*2ea0*/  VIADD R11, R11, 0x1000 ;  /* 0x000010000b0b7836 */ /* 0x000fca0000000000 */
[----:B------:R-:W-:-:S13]  /*2eb0*/  ISETP.GT.AND P0, PT, R11, R6, PT ;  /* 0x000000060b00720c */ /* 0x000fda0003f04270 */
[----:B------:R-:W-:Y:S05]  /*2ec0*/  @!P0 BRA `(.L_x_46) ;  /* 0xfffffffc00808947 */ /* 0x000fea000383ffff */
.L_x_44:
        /* <DEDUP_REMOVED lines=20> */
.L_x_50:
        /* <DEDUP_REMOVED lines=8> */
.L_x_49:
[----:B------:R-:W-:Y:S05]  /*3090*/  BSYNC.RECONVERGENT B2 ;  /* 0x0000000000027941 */ /* 0x000fea0003800200 */
.L_x_48:
        /* <DEDUP_REMOVED lines=16> */
.L_x_53:
        /* <DEDUP_REMOVED lines=20> */
[----:B------:R-:W5:Y:S04]  /*32e0*/  LDG.E.CONSTANT R22, desc[UR6][R2.64+0x2400] ;  /* 0x0024000602167981 */ /* 0x000f68000c1e9900 */
[----:B------:R0:W5:Y:S04]  /*32f0*/  LDG.E.CONSTANT R5, desc[UR6][R4.64] ;  /* 0x0000000604057981 */ /* 0x000168000c1e9900 */
        /* <DEDUP_REMOVED lines=17> */
.L_x_52:
[----:B------:R-:W-:Y:S05]  /*3410*/  BSYNC.RECONVERGENT B2 ;  /* 0x0000000000027941 */ /* 0x000fea0003800200 */
.L_x_51:
        /* <DEDUP_REMOVED lines=10> */
[----:B------:R-:W5:Y:S01]  /*34c0*/  LDG.E.CONSTANT R16, desc[UR6][R2.64+0x1400] ;  /* 0x0014000602107981 */ /* 0x000f62000c1e9900 */
[----:B0-----:R-:W-:-:S04]  /*34d0*/  IMAD.WIDE.U32 R4, R11, 0x4, R6 ;  /* 0x000000040b047825 */ /* 0x001fc800078e0006 */
[----:B------:R-:W-:Y:S02]  /*34e0*/  IMAD.WIDE.U32 R6, R13, 0x4, R6 ;  /* 0x000000040d067825 */ /* 0x000fe400078e0006 */
[----:B------:R0:W2:Y:S04]  /*34f0*/  LDG.E.CONSTANT R5, desc[UR6][R4.64] ;  /* 0x0000000604057981 */ /* 0x0000a8000c1e9900 */
[----:B------:R1:W3:Y:S04]  /*3500*/  LDG.E.CONSTANT R13, desc[UR6][R2.64] ;  /* 0x00000006020d7981 */ /* 0x0002e8000c1e9900 */
[----:B------:R-:W4:Y:S01]  /*3510*/  LDG.E.CONSTANT R7, desc[UR6][R6.64] ;  /* 0x0000000606077981 */ /* 0x000f22000c1e9900 */
[----:B0-----:R-:W-:Y:S01]  /*3520*/  IADD3 R4, P1, PT, R2, 0x2000, RZ ;  /* 0x0000200002047810 */ /* 0x001fe20007f3e0ff */
[----:B------:R-:W-:Y:S01]  /*3530*/  VIADD R10, R10, 0x800 ;  /* 0x000008000a0a7836 */ /* 0x000fe20000000000 */
[----:B------:R-:W-:Y:S01]  /*3540*/  PLOP3.LUT P0, PT, PT, PT, PT, 0x8, 0x80 ;  /* 0x000000000080781c */ /* 0x000fe20003f0e170 */
[----:B------:R-:W-:-:S02]  /*3550*/  VIADD R11, R11, 0x800 ;  /* 0x000008000b0b7836 */ /* 0x000fc40000000000 */
[----:B-1----:R-:W-:Y:S01]  /*3560*/  IMAD.MOV.U32 R2, RZ, RZ, R4 ;  /* 0x000000ffff027224 */ /* 0x002fe200078e0004 */
[----:B--2---:R-:W-:-:S04]  /*3570*/  IADD3 R12, PT, PT, R12, R5, R8 ;  /* 0x000000050c0c7210 */ /* 0x004fc80007ffe008 */
[----:B---3--:R-:W-:Y:S01]  /*3580*/  IADD3 R12, PT, PT, R14, R13, R12 ;  /* 0x0000000d0e0c7210 */ /* 0x008fe20007ffe00c */
[----:B------:R-:W-:-:S03]  /*3590*/  IMAD.X R5, RZ, RZ, R3, P1 ;  /* 0x000000ffff057224 */ /* 0x000fc600008e0603 */
[----:B----4-:R-:W-:Y:S01]  /*35a0*/  IADD3 R12, PT, PT, R15, R7, R12 ;  /* 0x000000070f0c7210 */ /* 0x010fe20007ffe00c */
[----:B------:R-:W-:-:S03]  /*35b0*/  IMAD.MOV.U32 R3, RZ, RZ, R5 ;  /* 0x000000ffff037224 */ /* 0x000fc600078e0005 */
[----:B-----5:R-:W-:-:S07]  /*35c0*/  IADD3 R8, PT, PT, R16, R17, R12 ;  /* 0x0000001110087210 */ /* 0x020fce0007ffe00c */
.L_x_55:
[----:B------:R-:W-:Y:S05]  /*35d0*/  BSYNC.RECONVERGENT B2 ;  /* 0x0000000000027941 */ /* 0x000fea0003800200 */
.L_x_54:
        /* <DEDUP_REMOVED lines=10> */
.L_x_47:
[----:B------:R-:W-:Y:S05]  /*3680*/  BSYNC.RECONVERGENT B1 ;  /* 0x0000000000017941 */ /* 0x000fea0003800200 */
.L_x_45:
[----:B------:R-:W0:Y:S01]  /*3690*/  S2R R9, SR_LANEID ;  /* 0x0000000000097919 */ /* 0x000e220000000000 */
[----:B------:R-:W1:Y:S01]  /*36a0*/  SHFL.DOWN PT, R2, R8, 0x1, 0x1f ;  /* 0x08201f0008027f89 */ /* 0x000e6200000e0000 */
[C---:B0-----:R-:W-:Y:S02]  /*36b0*/  ISETP.GT.AND P0, PT, R9.reuse, 0x1e, PT ;  /* 0x0000001e0900780c */ /* 0x041fe40003f04270 */
[C---:B------:R-:W-:Y:S02]  /*36c0*/  ISETP.NE.AND P1, PT, R9.reuse, RZ, PT ;  /* 0x000000ff0900720c */ /* 0x040fe40003f25270 */
        /* <DEDUP_REMOVED lines=37> */
[----:B0-----:R-:W-:-:S07]  /*3920*/  IMAD.IADD R3, R0, 0x1, R9 ;  /* 0x0000000100037824 */ /* 0x001fce00078e0209 */
.L_x_17:
[----:B------:R-:W-:Y:S05]  /*3930*/  BSYNC.RECONVERGENT B0 ;  /* 0x0000000000007941 */ /* 0x000fea0003800200 */
.L_x_1:
[----:B------:R-:W-:Y:S05]  /*3940*/  @P0 EXIT ;  /* 0x000000000000094d */ /* 0x000fea0003800000 */
[----:B-1----:R-:W1:Y:S01]  /*3950*/  LDC.64 R4, c[0x0][0x388] ;  /* 0x0000e200ff047b82 */ /* 0x002e620000000a00 */
[----:B------:R-:W0:Y:S02]  /*3960*/  LDCU UR4, c[0x0][0x398] ;  /* 0x00007300ff0477ac */ /* 0x000e240008000800 */
[----:B0-234-:R-:W-:-:S05]  /*3970*/  VIADD R3, R3, UR4 ;  /* 0x0000000403037c36 */ /* 0x01dfca0008000000 */
[----:B-1----:R-:W-:Y:S01]  /*3980*/  STG.E desc[UR6][R4.64], R3 ;  /* 0x0000000304007986 */ /* 0x002fe2000c101906 */
[----:B------:R-:W-:Y:S05]  /*3990*/  EXIT ;  /* 0x000000000000794d */ /* 0x000fea0003800000 */
.L_x_56:
[----:B------:R-:W-:-:S00]  /*39a0*/  BRA `(.L_x_56) ;  /* 0xfffffffc00fc7947 */ /* 0x000fc0000383ffff */
[----:B------:R-:W-:-:S00]  /*39b0*/  NOP ;  /* 0x0000000000007918 */ /* 0x000fc00000000000 */
        /* <DEDUP_REMOVED lines=12> */
.L_x_250:


//--------------------- .text._ZN3cub18CUB_300001_SM_10006detail6reduce18DeviceReduceKernelINS2_10policy_hubIiyN4cuda3std3__44plusIiEEE10Policy1000EN6thrust24THRUST_300001_SM_1000_NS6detail15normal_iteratorINSD_10device_ptrIiEEEEyS9_i17ThresholdToBinaryEEvT0_PT3_T1_NS0_13GridEvenShareISN_EET2_T4_ --------------------------
	.section	.text._ZN3cub18CUB_300001_SM_10006detail6reduce18DeviceReduceKernelINS2_10policy_hubIiyN4cuda3std3__44plusIiEEE10Policy1000EN6thrust24THRUST_300001_SM_1000_NS6detail15normal_iteratorINSD_10device_ptrIiEEEEyS9_i17ThresholdToBinaryEEvT0_PT3_T1_NS0_13GridEvenShareISN_EET2_T4_,"ax",@progbits
	.align	128
        .global         _ZN3cub18CUB_300001_SM_10006detail6reduce18DeviceReduceKernelINS2_10policy_hubIiyN4cuda3std3__44plusIiEEE10Policy1000EN6thrust24THRUST_300001_SM_1000_NS6detail15normal_iteratorINSD_10device_ptrIiEEEEyS9_i17ThresholdToBinaryEEvT0_PT3_T1_NS0_13GridEvenShareISN_EET2_T4_
        .type           _ZN3cub18CUB_300001_SM_10006detail6reduce18DeviceReduceKernelINS2_10policy_hubIiyN4cuda3std3__44plusIiEEE10Policy1000EN6thrust24THRUST_300001_SM_1000_NS6detail15normal_iteratorINSD_10device_ptrIiEEEEyS9_i17ThresholdToBinaryEEvT0_PT3_T1_NS0_13GridEvenShareISN_EET2_T4_,@function
        .size           _ZN3cub18CUB_300001_SM_10006detail6reduce18DeviceReduceKernelINS2_10policy_hubIiyN4cuda3std3__44plusIiEEE10Policy1000EN6thrust24THRUST_300001_SM_1000_NS6detail15normal_iteratorINSD_10device_ptrIiEEEEyS9_i17ThresholdToBinaryEEvT0_PT3_T1_NS0_13GridEvenShareISN_EET2_T4_,(.L_x_251 - _ZN3cub18CUB_300001_SM_10006detail6reduce18DeviceReduceKernelINS2_10policy_hubIiyN4cuda3std3__44plusIiEEE10Policy1000EN6thrust24THRUST_300001_SM_1000_NS6detail15normal_iteratorINSD_10device_ptrIiEEEEyS9_i17ThresholdToBinaryEEvT0_PT3_T1_NS0_13GridEvenShareISN_EET2_T4_)
        .other          _ZN3cub18CUB_300001_SM_10006detail6reduce18DeviceReduceKernelINS2_10policy_hubIiyN4cuda3std3__44plusIiEEE10Policy1000EN6thrust24THRUST_300001_SM_1000_NS6detail15normal_iteratorINSD_10device_ptrIiEEEEyS9_i17ThresholdToBinaryEEvT0_PT3_T1_NS0_13GridEvenShareISN_EET2_T4_,@"STO_CUDA_ENTRY STV_DEFAULT"
_ZN3cub18CUB_300001_SM_10006detail6reduce18DeviceReduceKernelINS2_10policy_hubIiyN4cuda3std3__44plusIiEEE10Policy1000EN6thrust24THRUST_300001_SM_1000_NS6detail15normal_iteratorINSD_10device_ptrIiEEEEyS9_i17ThresholdToBinaryEEvT0_PT3_T1_NS0_13GridEvenShareISN_EET2_T4_:
.text._ZN3cub18CUB_300001_SM_10006detail6reduce18DeviceReduceKernelINS2_10policy_hubIiyN4cuda3std3__44plusIiEEE10Policy1000EN6thrust24THRUST_300001_SM_1000_NS6detail15normal_iteratorINSD_10device_ptrIiEEEEyS9_i17ThresholdToBinaryEEvT0_PT3_T1_NS0_13GridEvenShareISN_EET2_T4_:
[----:B------:R-:W-:Y:S01]  /*0000*/  LDC R1, c[0x0][0x37c] ;  /* 0x0000df00ff017b82 */ /* 0x000fe20000000800 */
[----:B------:R-:W0:Y:S01]  /*0010*/  S2R R0, SR_CTAID.X ;  /* 0x0000000000007919 */ /* 0x000e220000002500 */
[----:B------:R-:W1:Y:S01]  /*0020*/  LDCU.64 UR6, c[0x0][0x3b8] ;  /* 0x00007700ff0677ac */ /* 0x000e620008000a00 */
[----:B------:R-:W-:Y:S01]  /*0030*/  BSSY.RECONVERGENT B0, `(.L_x_57) ;  /* 0x00002e6000007945 */ /* 0x000fe20003800200 */
[----:B------:R-:W2:Y:S01]  /*0040*/  LDCU UR4, c[0x0][0x3c0] ;  /* 0x00007800ff0477ac */ /* 0x000ea20008000800 */
[----:B------:R-:W3:Y:S01]  /*0050*/  LDCU.64 UR8, c[0x0][0x358] ;  /* 0x00006b00ff0877ac */ /* 0x000ee20008000a00 */
[----:B-1----:R-:W-:Y:S02]  /*0060*/  IMAD.U32 R2, RZ, RZ, UR6 ;  /* 0x00000006ff027e24 */ /* 0x002fe4000f8e00ff */
[----:B------:R-:W-:Y:S02]  /*0070*/  IMAD.U32 R3, RZ, RZ, UR7 ;  /* 0x00000007ff037e24 */ /* 0x000fe4000f8e00ff */
[----:B--2---:R-:W-:-:S04]  /*0080*/  IMAD.U32 R4, RZ, RZ, UR4 ;  /* 0x00000004ff047e24 */ /* 0x004fc8000f8e00ff */
[----:B------:R-:W-:Y:S02]  /*0090*/  IMAD.SHL.U32 R12, R4, 0x1000, RZ ;  /* 0x00001000040c7824 */ /* 0x000fe400078e00ff */
[----:B0-----:R-:W-:-:S03]  /*00a0*/  IMAD.SHL.U32 R5, R0, 0x1000, RZ ;  /* 0x0000100000057824 */ /* 0x001fc600078e00ff */
[----:B------:R-:W-:Y:S02]  /*00b0*/  SHF.R.S32.HI R9, RZ, 0x1f, R12 ;  /* 0x0000001fff097819 */ /* 0x000fe4000001140c */
[----:B------:R-:W-:-:S04]  /*00c0*/  IADD3 R11, P1, PT, -R5, R2, RZ ;  /* 0x00000002050b7210 */ /* 0x000fc80007f3e1ff */
[----:B------:R-:W-:Y:S02]  /*00d0*/  ISETP.GT.U32.AND P0, PT, R11, 0xfff, PT ;  /* 0x00000fff0b00780c */ /* 0x000fe40003f04070 */
[----:B------:R-:W-:-:S04]  /*00e0*/  IADD3.X R8, PT, PT, R3, -0x1, RZ, P1, !PT ;  /* 0xffffffff03087810 */ /* 0x000fc80000ffe4ff */
[----:B------:R-:W-:-:S13]  /*00f0*/  ISETP.GT.U32.AND.EX P0, PT, R8, RZ, PT, P0 ;  /* 0x000000ff0800720c */ /* 0x000fda0003f04100 */
[----:B---3--:R-:W-:Y:S05]  /*0100*/  @P0 BRA `(.L_x_58) ;  /* 0x0000001000d00947 */ /* 0x008fea0003800000 */
[----:B------:R-:W0:Y:S01]  /*0110*/  S2R R6, SR_TID.X ;  /* 0x0000000000067919 */ /* 0x000e220000002100 */
[----:B------:R-:W-:Y:S01]  /*0120*/  IMAD.IADD R4, R2, 0x1, -R5 ;  /* 0x0000000102047824 */ /* 0x000fe200078e0a05 */
[----:B------:R-:W-:Y:S01]  /*0130*/  BSSY.RECONVERGENT B1, `(.L_x_59) ;  /* 0x000000c000017945 */ /* 0x000fe20003800200 */
[----:B------:R-:W-:-:S03]  /*0140*/  IMAD.MOV.U32 R7, RZ, RZ, RZ ;  /* 0x000000ffff077224 */ /* 0x000fc600078e00ff */
[----:B0-----:R-:W-:Y:S01]  /*0150*/  ISETP.GE.AND P0, PT, R6, R4, PT ;  /* 0x000000040600720c */ /* 0x001fe20003f06270 */
[----:B------:R-:W-:-:S12]  /*0160*/  IMAD.MOV.U32 R8, RZ, RZ, R6 ;  /* 0x000000ffff087224 */ /* 0x000fd800078e0006 */
[----:B------:R-:W-:Y:S05]  /*0170*/  @P0 BRA `(.L_x_60) ;  /* 0x00000000001c0947 */ /* 0x000fea0003800000 */
[----:B------:R-:W0:Y:S01]  /*0180*/  LDC.64 R10, c[0x0][0x380] ;  /* 0x0000e000ff0a7b82 */ /* 0x000e220000000a00 */
[----:B------:R-:W-:-:S04]  /*0190*/  IMAD.IADD R3, R5, 0x1, R6 ;  /* 0x0000000105037824 */ /* 0x000fc800078e0206 */
[----:B0-----:R-:W-:-:S06]  /*01a0*/  IMAD.WIDE.U32 R10, R3, 0x4, R10 ;  /* 0x00000004030a7825 */ /* 0x001fcc00078e000a */
[----:B------:R-:W2:Y:S01]  /*01b0*/  LDG.E R10, desc[UR8][R10.64] ;  /* 0x000000080a0a7981 */ /* 0x000ea2000c1e1900 */
[----:B------:R-:W-:Y:S01]  /*01c0*/  VIADD R8, R6, 0x100 ;  /* 0x0000010006087836 */ /* 0x000fe20000000000 */
[----:B--2---:R-:W-:-:S04]  /*01d0*/  ISETP.GT.AND P0, PT, R10, RZ, PT ;  /* 0x000000ff0a00720c */ /* 0x004fc80003f04270 */
[----:B------:R-:W-:-:S09]  /*01e0*/  SEL R7, RZ, 0x1, !P0 ;  /* 0x00000001ff077807 */ /* 0x000fd20004000000 */
.L_x_60:
[----:B------:R-:W-:Y:S05]  /*01f0*/  BSYNC.RECONVERGENT B1 ;  /* 0x0000000000017941 */ /* 0x000fea0003800200 */
.L_x_59:
[----:B------:R-:W-:Y:S01]  /*0200*/  ISETP.GE.AND P0, PT, R8, R4, PT ;  /* 0x000000040800720c */ /* 0x000fe20003f06270 */
[----:B------:R-:W-:-:S12]  /*0210*/  BSSY.RECONVERGENT B1, `(.L_x_61) ;  /* 0x00000b3000017945 */ /* 0x000fd80003800200 */
[----:B------:R-:W-:Y:S05]  /*0220*/  @P0 BRA `(.L_x_62) ;  /* 0x0000000800c40947 */ /* 0x000fea0003800000 */
[----:B------:R-:W-:Y:S01]  /*0230*/  LOP3.LUT R3, RZ, R8, RZ, 0x33, !PT ;  /* 0x00000008ff037212 */ /* 0x000fe200078e33ff */
[----:B------:R-:W-:Y:S03]  /*0240*/  BSSY.RECONVERGENT B2, `(.L_x_63) ;  /* 0x0000057000027945 */ /* 0x000fe60003800200 */
[----:B------:R-:W-:-:S04]  /*0250*/  IADD3 R3, PT, PT, -R5, R2, R3 ;  /* 0x0000000205037210 */ /* 0x000fc80007ffe103 */
[C---:B------:R-:W-:Y:S02]  /*0260*/  ISETP.GE.U32.AND P1, PT, R3.reuse, 0xf00, PT ;  /* 0x00000f000300780c */ /* 0x040fe40003f26070 */
[----:B------:R-:W-:-:S04]  /*0270*/  LEA.HI R9, R3, 0x1, RZ, 0x18 ;  /* 0x0000000103097811 */ /* 0x000fc800078fc0ff */
[----:B------:R-:W-:-:S04]  /*0280*/  LOP3.LUT R23, R9, 0xf, RZ, 0xc0, !PT ;  /* 0x0000000f09177812 */ /* 0x000fc800078ec0ff */
[----:B------:R-:W-:-:S03]  /*0290*/  ISETP.NE.AND P0, PT, R23, RZ, PT ;  /* 0x000000ff1700720c */ /* 0x000fc60003f05270 */
[----:B------:R-:W-:Y:S10]  /*02a0*/  @!P1 BRA `(.L_x_64) ;  /* 0x0000000400409947 */ /* 0x000ff40003800000 */
[----:B------:R-:W0:Y:S01]  /*02b0*/  LDCU.64 UR4, c[0x0][0x380] ;  /* 0x00007000ff0477ac */ /* 0x000e220008000a00 */
[----:B------:R-:W-:-:S04]  /*02c0*/  IMAD.WIDE.U32 R2, R0, 0x4000, RZ ;  /* 0x0000400000027825 */ /* 0x000fc800078e00ff */
[----:B------:R-:W-:-:S03]  /*02d0*/  IMAD.WIDE.U32 R10, R8, 0x4, RZ ;  /* 0x00000004080a7825 */ /* 0x000fc600078e00ff */
[----:B------:R-:W-:Y:S02]  /*02e0*/  LOP3.LUT R2, R2, R10, RZ, 0xfc, !PT ;  /* 0x0000000a02027212 */ /* 0x000fe400078efcff */
[----:B------:R-:W-:Y:S02]  /*02f0*/  LOP3.LUT R10, R9, 0x1fffff0, RZ, 0xc0, !PT ;  /* 0x01fffff0090a7812 */ /* 0x000fe400078ec0ff */
[----:B------:R-:W-:-:S03]  /*0300*/  LOP3.LUT R3, R3, R11, RZ, 0xfc, !PT ;  /* 0x0000000b03037212 */ /* 0x000fc600078efcff */
[----:B------:R-:W-:Y:S01]  /*0310*/  IMAD.MOV R10, RZ, RZ, -R10 ;  /* 0x000000ffff0a7224 */ /* 0x000fe200078e0a0a */
[----:B0-----:R-:W-:-:S04]  /*0320*/  IADD3 R2, P1, PT, R2, UR4, RZ ;  /* 0x0000000402027c10 */ /* 0x001fc8000ff3e0ff */
[----:B------:R-:W-:-:S04]  /*0330*/  IADD3 R2, P2, PT, R2, 0x2000, RZ ;  /* 0x0000200002027810 */ /* 0x000fc80007f5e0ff */
[----:B------:R-:W-:-:S09]  /*0340*/  IADD3.X R3, PT, PT, RZ, UR5, R3, P2, P1 ;  /* 0x00000005ff037c10 */ /* 0x000fd200097e2403 */
.L_x_65:
[----:B------:R-:W2:Y:S04]  /*0350*/  LDG.E R22, desc[UR8][R2.64+-0x2000] ;  /* 0xffe0000802167981 */ /* 0x000ea8000c1e1900 */
[----:B------:R-:W3:Y:S04]  /*0360*/  LDG.E R24, desc[UR8][R2.64+-0x1c00] ;  /* 0xffe4000802187981 */ /* 0x000ee8000c1e1900 */
[----:B------:R-:W4:Y:S04]  /*0370*/  LDG.E R25, desc[UR8][R2.64+-0x1800] ;  /* 0xffe8000802197981 */ /* 0x000f28000c1e1900 */
[----:B------:R-:W5:Y:S04]  /*0380*/  LDG.E R26, desc[UR8][R2.64+-0x1400] ;  /* 0xffec0008021a7981 */ /* 0x000f68000c1e1900 */
        /* <DEDUP_REMOVED lines=10> */
[----:B------:R-:W5:Y:S01]  /*0430*/  LDG.E R21, desc[UR8][R2.64+0x1800] ;  /* 0x0018000802157981 */ /* 0x000f62000c1e1900 */
[----:B--2---:R-:W-:-:S03]  /*0440*/  ISETP.GT.AND P1, PT, R22, RZ, PT ;  /* 0x000000ff1600720c */ /* 0x004fc60003f24270 */
[----:B------:R0:W2:Y:S01]  /*0450*/  LDG.E R22, desc[UR8][R2.64+0x1c00] ;  /* 0x001c000802167981 */ /* 0x0000a2000c1e1900 */
[----:B------:R-:W-:Y:S01]  /*0460*/  VIADD R10, R10, 0x10 ;  /* 0x000000100a0a7836 */ /* 0x000fe20000000000 */
[----:B---3--:R-:W-:Y:S01]  /*0470*/  ISETP.GT.AND P2, PT, R24, RZ, PT ;  /* 0x000000ff1800720c */ /* 0x008fe20003f44270 */
[----:B------:R-:W-:Y:S02]  /*0480*/  VIADD R24, R7, 0x1 ;  /* 0x0000000107187836 */ /* 0x000fe40000000000 */
[----:B------:R-:W-:-:S05]  /*0490*/  VIADD R8, R8, 0x1000 ;  /* 0x0000100008087836 */ /* 0x000fca0000000000 */
[----:B------:R-:W-:Y:S01]  /*04a0*/  @!P1 IMAD.MOV R24, RZ, RZ, R7 ;  /* 0x000000ffff189224 */ /* 0x000fe200078e0207 */
[----:B----4-:R-:W-:-:S03]  /*04b0*/  ISETP.GT.AND P1, PT, R25, RZ, PT ;  /* 0x000000ff1900720c */ /* 0x010fc60003f24270 */
[----:B------:R-:W-:Y:S02]  /*04c0*/  VIADD R7, R24, 0x1 ;  /* 0x0000000118077836 */ /* 0x000fe40000000000 */
[----:B------:R-:W-:Y:S01]  /*04d0*/  @!P2 IMAD.MOV R7, RZ, RZ, R24 ;  /* 0x000000ffff07a224 */ /* 0x000fe200078e0218 */
[----:B-----5:R-:W-:-:S03]  /*04e0*/  ISETP.GT.AND P2, PT, R26, RZ, PT ;  /* 0x000000ff1a00720c */ /* 0x020fc60003f44270 */
[----:B------:R-:W-:-:S04]  /*04f0*/  VIADD R24, R7, 0x1 ;  /* 0x0000000107187836 */ /* 0x000fc80000000000 */
[----:B------:R-:W-:Y:S01]  /*0500*/  @!P1 IMAD.MOV R24, RZ, RZ, R7 ;  /* 0x000000ffff189224 */ /* 0x000fe200078e0207 */
[----:B------:R-:W-:-:S03]  /*0510*/  ISETP.GT.AND P1, PT, R11, RZ, PT ;  /* 0x000000ff0b00720c */ /* 0x000fc60003f24270 */
[----:B------:R-:W-:Y:S02]  /*0520*/  VIADD R7, R24, 0x1 ;  /* 0x0000000118077836 */ /* 0x000fe40000000000 */
[----:B------:R-:W-:Y:S01]  /*0530*/  @!P2 IMAD.MOV R7, RZ, RZ, R24 ;  /* 0x000000ffff07a224 */ /* 0x000fe200078e0218 */
[----:B------:R-:W-:-:S03]  /*0540*/  ISETP.GT.AND P2, PT, R12, RZ, PT ;  /* 0x000000ff0c00720c */ /* 0x000fc60003f44270 */
        /* <DEDUP_REMOVED lines=8> */
[----:B------:R-:W-:Y:S02]  /*05d0*/  ISETP.GT.AND P1, PT, R15, RZ, PT ;  /* 0x000000ff0f00720c */ /* 0x000fe40003f24270 */
[----:B------:R-:W-:Y:S01]  /*05e0*/  ISETP.GT.AND P3, PT, R21, RZ, PT ;  /* 0x000000ff1500720c */ /* 0x000fe20003f64270 */
[C---:B------:R-:W-:Y:S02]  /*05f0*/  VIADD R7, R11.reuse, 0x1 ;  /* 0x000000010b077836 */ /* 0x040fe40000000000 */
[----:B------:R-:W-:Y:S02]  /*0600*/  @!P2 IADD3 R7, PT, PT, R11, RZ, RZ ;  /* 0x000000ff0b07a210 */ /* 0x000fe40007ffe0ff */
[----:B------:R-:W-:-:S03]  /*0610*/  ISETP.GT.AND P2, PT, R16, RZ, PT ;  /* 0x000000ff1000720c */ /* 0x000fc60003f44270 */
[----:B------:R-:W-:-:S03]  /*0620*/  VIADD R11, R7, 0x1 ;  /* 0x00000001070b7836 */ /* 0x000fc60000000000 */
[----:B------:R-:W-:Y:S01]  /*0630*/  @!P1 IMAD.MOV R11, RZ, RZ, R7 ;  /* 0x000000ffff0b9224 */ /* 0x000fe200078e0207 */
        /* <DEDUP_REMOVED lines=11> */
[----:B------:R-:W-:-:S04]  /*06f0*/  @!P1 IMAD.MOV R11, RZ, RZ, R7 ;  /* 0x000000ffff0b9224 */ /* 0x000fc800078e0207 */
[----:B------:R-:W-:-:S03]  /*0700*/  VIADD R7, R11, 0x1 ;  /* 0x000000010b077836 */ /* 0x000fc60000000000 */
[----:B------:R-:W-:Y:S01]  /*0710*/  @!P2 IMAD.MOV R7, RZ, RZ, R11 ;  /* 0x000000ffff07a224 */ /* 0x000fe200078e020b */
[----:B------:R-:W-:-:S03]  /*0720*/  ISETP.NE.AND P2, PT, R10, RZ, PT ;  /* 0x000000ff0a00720c */ /* 0x000fc60003f45270 */
[----:B------:R-:W-:Y:S02]  /*0730*/  VIADD R11, R7, 0x1 ;  /* 0x00000001070b7836 */ /* 0x000fe40000000000 */
[----:B------:R-:W-:Y:S01]  /*0740*/  @!P3 IMAD.MOV R11, RZ, RZ, R7 ;  /* 0x000000ffff0bb224 */ /* 0x000fe200078e0207 */
[----:B0-----:R-:W-:-:S03]  /*0750*/  IADD3 R2, P3, PT, R2, 0x4000, RZ ;  /* 0x0000400002027810 */ /* 0x001fc60007f7e0ff */
[----:B------:R-:W-:Y:S02]  /*0760*/  VIADD R7, R11, 0x1 ;  /* 0x000000010b077836 */ /* 0x000fe40000000000 */
[----:B------:R-:W-:Y:S01]  /*0770*/  IMAD.X R3, RZ, RZ, R3, P3 ;  /* 0x000000ffff037224 */ /* 0x000fe200018e0603 */
[----:B--2---:R-:W-:-:S13]  /*0780*/  ISETP.GT.AND P1, PT, R22, RZ, PT ;  /* 0x000000ff1600720c */ /* 0x004fda0003f24270 */
[----:B------:R-:W-:Y:S01]  /*0790*/  @!P1 IMAD.MOV R7, RZ, RZ, R11 ;  /* 0x000000ffff079224 */ /* 0x000fe200078e020b */
[----:B------:R-:W-:Y:S06]  /*07a0*/  @P2 BRA `(.L_x_65) ;  /* 0xfffffff800e82947 */ /* 0x000fec000383ffff */
.L_x_64:
[----:B------:R-:W-:Y:S05]  /*07b0*/  BSYNC.RECONVERGENT B2 ;  /* 0x0000000000027941 */ /* 0x000fea0003800200 */
.L_x_63:
[----:B------:R-:W-:Y:S05]  /*07c0*/  @!P0 BRA `(.L_x_62) ;  /* 0x00000004005c8947 */ /* 0x000fea0003800000 */
[----:B------:R-:W-:Y:S01]  /*07d0*/  ISETP.GE.U32.AND P1, PT, R23, 0x8, PT ;  /* 0x000000081700780c */ /* 0x000fe20003f26070 */
[----:B------:R-:W-:Y:S01]  /*07e0*/  BSSY.RECONVERGENT B2, `(.L_x_66) ;  /* 0x000002a000027945 */ /* 0x000fe20003800200 */
[----:B------:R-:W-:-:S04]  /*07f0*/  LOP3.LUT R18, R9, 0x7, RZ, 0xc0, !PT ;  /* 0x0000000709127812 */ /* 0x000fc800078ec0ff */
[----:B------:R-:W-:-:S07]  /*0800*/  ISETP.NE.AND P0, PT, R18, RZ, PT ;  /* 0x000000ff1200720c */ /* 0x000fce0003f05270 */
[----:B------:R-:W-:Y:S06]  /*0810*/  @!P1 BRA `(.L_x_67) ;  /* 0x0000000000989947 */ /* 0x000fec0003800000 */
[----:B------:R-:W0:Y:S01]  /*0820*/  LDCU.64 UR4, c[0x0][0x380] ;  /* 0x00007000ff0477ac */ /* 0x000e220008000a00 */
[----:B------:R-:W-:-:S04]  /*0830*/  IADD3 R3, P1, PT, R5, R8, RZ ;  /* 0x0000000805037210 */ /* 0x000fc80007f3e0ff */
[----:B------:R-:W-:Y:S02]  /*0840*/  LEA.HI.X.SX32 R10, R8, RZ, 0x1, P1 ;  /* 0x000000ff080a7211 */ /* 0x000fe400008f0eff */
[----:B0-----:R-:W-:-:S04]  /*0850*/  LEA R2, P1, R3, UR4, 0x2 ;  /* 0x0000000403027c11 */ /* 0x001fc8000f8210ff */
[----:B------:R-:W-:-:S05]  /*0860*/  LEA.HI.X R3, R3, UR5, R10, 0x2, P1 ;  /* 0x0000000503037c11 */ /* 0x000fca00088f140a */
[----:B------:R-:W2:Y:S04]  /*0870*/  LDG.E R17, desc[UR8][R2.64] ;  /* 0x0000000802117981 */ /* 0x000ea8000c1e1900 */
[----:B------:R-:W3:Y:S04]  /*0880*/  LDG.E R10, desc[UR8][R2.64+0x400] ;  /* 0x00040008020a7981 */ /* 0x000ee8000c1e1900 */
[----:B------:R-:W4:Y:S04]  /*0890*/  LDG.E R11, desc[UR8][R2.64+0x800] ;  /* 0x00080008020b7981 */ /* 0x000f28000c1e1900 */
[----:B------:R-:W5:Y:S04]  /*08a0*/  LDG.E R12, desc[UR8][R2.64+0xc00] ;  /* 0x000c0008020c7981 */ /* 0x000f68000c1e1900 */
[----:B------:R-:W5:Y:S04]  /*08b0*/  LDG.E R13, desc[UR8][R2.64+0x1000] ;  /* 0x00100008020d7981 */ /* 0x000f68000c1e1900 */
[----:B------:R-:W5:Y:S04]  /*08c0*/  LDG.E R14, desc[UR8][R2.64+0x1400] ;  /* 0x00140008020e7981 */ /* 0x000f68000c1e1900 */
[----:B------:R-:W5:Y:S04]  /*08d0*/  LDG.E R15, desc[UR8][R2.64+0x1800] ;  /* 0x00180008020f7981 */ /* 0x000f68000c1e1900 */
[----:B------:R0:W5:Y:S01]  /*08e0*/  LDG.E R16, desc[UR8][R2.64+0x1c00] ;  /* 0x001c000802107981 */ /* 0x000162000c1e1900 */
[----:B------:R-:W-:Y:S01]  /*08f0*/  VIADD R8, R8, 0x800 ;  /* 0x0000080008087836 */ /* 0x000fe20000000000 */
[----:B--2---:R-:W-:-:S02]  /*0900*/  ISETP.GT.AND P1, PT, R17, RZ, PT ;  /* 0x000000ff1100720c */ /* 0x004fc40003f24270 */
[----:B---3--:R-:W-:Y:S01]  /*0910*/  ISETP.GT.AND P2, PT, R10, RZ, PT ;  /* 0x000000ff0a00720c */ /* 0x008fe20003f44270 */
[----:B------:R-:W-:-:S10]  /*0920*/  VIADD R10, R7, 0x1 ;  /* 0x00000001070a7836 */ /* 0x000fd40000000000 */
[----:B------:R-:W-:Y:S01]  /*0930*/  @!P1 IMAD.MOV R10, RZ, RZ, R7 ;  /* 0x000000ffff0a9224 */ /* 0x000fe200078e0207 */
[----:B----4-:R-:W-:-:S03]  /*0940*/  ISETP.GT.AND P1, PT, R11, RZ, PT ;  /* 0x000000ff0b00720c */ /* 0x010fc60003f24270 */
[----:B------:R-:W-:Y:S02]  /*0950*/  VIADD R7, R10, 0x1 ;  /* 0x000000010a077836 */ /* 0x000fe40000000000 */
[----:B------:R-:W-:Y:S01]  /*0960*/  @!P2 IMAD.MOV R7, RZ, RZ, R10 ;  /* 0x000000ffff07a224 */ /* 0x000fe200078e020a */
[----:B-----5:R-:W-:-:S03]  /*0970*/  ISETP.GT.AND P2, PT, R12, RZ, PT ;  /* 0x000000ff0c00720c */ /* 0x020fc60003f44270 */
[----:B------:R-:W-:-:S04]  /*0980*/  VIADD R10, R7, 0x1 ;  /* 0x00000001070a7836 */ /* 0x000fc80000000000 */
[----:B------:R-:W-:Y:S02]  /*0990*/  @!P1 IADD3 R10, PT, PT, R7, RZ, RZ ;  /* 0x000000ff070a9210 */ /* 0x000fe40007ffe0ff */
[----:B------:R-:W-:-:S03]  /*09a0*/  ISETP.GT.AND P1, PT, R13, RZ, PT ;  /* 0x000000ff0d00720c */ /* 0x000fc60003f24270 */
[----:B0-----:R-:W-:Y:S02]  /*09b0*/  VIADD R2, R10, 0x1 ;  /* 0x000000010a027836 */ /* 0x001fe40000000000 */
        /* <DEDUP_REMOVED lines=9> */
[----:B------:R-:W-:-:S04]  /*0a50*/  @!P1 IMAD.MOV R3, RZ, RZ, R2 ;  /* 0x000000ffff039224 */ /* 0x000fc800078e0202 */
[----:B------:R-:W-:Y:S02]  /*0a60*/  VIADD R7, R3, 0x1 ;  /* 0x0000000103077836 */ /* 0x000fe40000000000 */
[----:B------:R-:W-:-:S07]  /*0a70*/  @!P2 IMAD.MOV R7, RZ, RZ, R3 ;  /* 0x000000ffff07a224 */ /* 0x000fce00078e0203 */
.L_x_67:
[----:B------:R-:W-:Y:S05]  /*0a80*/  BSYNC.RECONVERGENT B2 ;  /* 0x0000000000027941 */ /* 0x000fea0003800200 */
.L_x_66:
        /* <DEDUP_REMOVED lines=14> */
[----:B------:R-:W5:Y:S01]  /*0b70*/  LDG.E R11, desc[UR8][R2.64+0xc00] ;  /* 0x000c0008020b7981 */ /* 0x000f62000c1e1900 */
        /* <DEDUP_REMOVED lines=10> */
[----:B------:R-:W-:-:S04]  /*0c20*/  @!P1 IMAD.MOV R5, RZ, RZ, R7 ;  /* 0x000000ffff059224 */ /* 0x000fc800078e0207 */
[----:B------:R-:W-:Y:S02]  /*0c30*/  VIADD R7, R5, 0x1 ;  /* 0x0000000105077836 */ /* 0x000fe40000000000 */
[----:B------:R-:W-:-:S07]  /*0c40*/  @!P2 IMAD.MOV R7, RZ, RZ, R5 ;  /* 0x000000ffff07a224 */ /* 0x000fce00078e0205 */
.L_x_69:
[----:B------:R-:W-:Y:S05]  /*0c50*/  BSYNC.RECONVERGENT B2 ;  /* 0x0000000000027941 */ /* 0x000fea0003800200 */
.L_x_68:
[----:B------:R-:W-:Y:S05]  /*0c60*/  @!P0 BRA `(.L_x_62) ;  /* 0x0000000000348947 */ /* 0x000fea0003800000 */
[----:B------:R-:W0:Y:S01]  /*0c70*/  LDC.64 R2, c[0x0][0x380] ;  /* 0x0000e000ff027b82 */ /* 0x000e220000000a00 */
[----:B------:R-:W-:Y:S02]  /*0c80*/  IMAD.MOV R5, RZ, RZ, -R9 ;  /* 0x000000ffff057224 */ /* 0x000fe400078e0a09 */
[----:B0-----:R-:W-:-:S07]  /*0c90*/  IMAD.WIDE.U32 R2, R0, 0x4000, R2 ;  /* 0x0000400000027825 */ /* 0x001fce00078e0002 */
.L_x_70:
[----:B------:R-:W-:-:S06]  /*0ca0*/  IMAD.WIDE R10, R8, 0x4, R2 ;  /* 0x00000004080a7825 */ /* 0x000fcc00078e0202 */
[----:B------:R-:W2:Y:S01]  /*0cb0*/  LDG.E R10, desc[UR8][R10.64] ;  /* 0x000000080a0a7981 */ /* 0x000ea2000c1e1900 */
[----:B------:R-:W-:Y:S01]  /*0cc0*/  VIADD R5, R5, 0x1 ;  /* 0x0000000105057836 */ /* 0x000fe20000000000 */
[----:B------:R-:W-:Y:S01]  /*0cd0*/  IADD3 R8, PT, PT, R8, 0x100, RZ ;  /* 0x0000010008087810 */ /* 0x000fe20007ffe0ff */
[----:B------:R-:W-:-:S03]  /*0ce0*/  VIADD R9, R7, 0x1 ;  /* 0x0000000107097836 */ /* 0x000fc60000000000 */
[----:B------:R-:W-:Y:S02]  /*0cf0*/  ISETP.NE.AND P1, PT, R5, RZ, PT ;  /* 0x000000ff0500720c */ /* 0x000fe40003f25270 */
[----:B--2---:R-:W-:-:S13]  /*0d00*/  ISETP.GT.AND P0, PT, R10, RZ, PT ;  /* 0x000000ff0a00720c */ /* 0x004fda0003f04270 */
[----:B------:R-:W-:-:S04]  /*0d10*/  @!P0 IMAD.MOV R9, RZ, RZ, R7 ;  /* 0x000000ffff098224 */ /* 0x000fc800078e0207 */
[----:B------:R-:W-:Y:S01]  /*0d20*/  IMAD.MOV.U32 R7, RZ, RZ, R9 ;  /* 0x000000ffff077224 */ /* 0x000fe200078e0009 */
[----:B------:R-:W-:Y:S06]  /*0d30*/  @P1 BRA `(.L_x_70) ;  /* 0xfffffffc00d81947 */ /* 0x000fec000383ffff */
.L_x_62:
[----:B------:R-:W-:Y:S05]  /*0d40*/  BSYNC.RECONVERGENT B1 ;  /* 0x0000000000017941 */ /* 0x000fea0003800200 */
.L_x_61:
[----:B------:R-:W-:-:S13]  /*0d50*/  ISETP.GE.AND P0, PT, R4, 0x100, PT ;  /* 0x000001000400780c */ /* 0x000fda0003f06270 */
[----:B------:R-:W-:Y:S05]  /*0d60*/  @!P0 BRA `(.L_x_71) ;  /* 0x0000000000ac8947 */ /* 0x000fea0003800000 */
        /* <DEDUP_REMOVED lines=37> */
[----:B--2---:R-:W1:Y:S01]  /*0fc0*/  LDS.64 R8, [UR4+0x20] ;  /* 0x00002004ff087984 */ /* 0x004e620008000a00 */
[----:B0-----:R-:W-:-:S04]  /*0fd0*/  IADD3 R2, PT, PT, R4, R2, R13 ;  /* 0x0000000204027210 */ /* 0x001fc80007ffe00d */
[----:B------:R-:W-:-:S04]  /*0fe0*/  IADD3 R2, PT, PT, R6, R2, R5 ;  /* 0x0000000206027210 */ /* 0x000fc80007ffe005 */
[----:B-1----:R-:W-:-:S05]  /*0ff0*/  IADD3 R2, PT, PT, R8, R2, R7 ;  /* 0x0000000208027210 */ /* 0x002fca0007ffe007 */
[----:B------:R-:W-:Y:S01]  /*1000*/  IMAD.IADD R13, R2, 0x1, R9 ;  /* 0x00000001020d7824 */ /* 0x000fe200078e0209 */
[----:B------:R-:W-:Y:S06]  /*1010*/  BRA `(.L_x_72) ;  /* 0x0000001c009c7947 */ /* 0x000fec0003800000 */
.L_x_71:
[----:B------:R-:W-:Y:S01]  /*1020*/  LOP3.LUT R2, R6, 0x3e0, RZ, 0xc0, !PT ;  /* 0x000003e006027812 */ /* 0x000fe200078ec0ff */
[----:B------:R-:W0:Y:S03]  /*1030*/  S2R R11, SR_LANEID ;  /* 0x00000000000b7919 */ /* 0x000e260000000000 */
[----:B------:R-:W-:Y:S01]  /*1040*/  LOP3.LUT R5, RZ, R2, RZ, 0x33, !PT ;  /* 0x00000002ff057212 */ /* 0x000fe200078e33ff */
[----:B------:R-:W-:-:S04]  /*1050*/  VIADD R3, R2, 0x20 ;  /* 0x0000002002037836 */ /* 0x000fc80000000000 */
[----:B------:R-:W-:Y:S01]  /*1060*/  IMAD.IADD R5, R4, 0x1, R5 ;  /* 0x0000000104057824 */ /* 0x000fe200078e0205 */
[----:B------:R-:W-:-:S04]  /*1070*/  ISETP.GT.AND P0, PT, R3, R4, PT ;  /* 0x000000040300720c */ /* 0x000fc80003f04270 */
[----:B------:R-:W-:-:S05]  /*1080*/  SEL R2, R5, 0x1f, P0 ;  /* 0x0000001f05027807 */ /* 0x000fca0000000000 */
[----:B------:R-:W1:Y:S01]  /*1090*/  SHFL.DOWN PT, R3, R7, 0x1, R2 ;  /* 0x0820000007037989 */ /* 0x000e6200000e0002 */
[CC--:B0-----:R-:W-:Y:S01]  /*10a0*/  ISETP.GE.AND P0, PT, R11.reuse, R2.reuse, PT ;  /* 0x000000020b00720c */ /* 0x0c1fe20003f06270 */
[C---:B------:R-:W-:Y:S01]  /*10b0*/  VIADD R9, R11.reuse, 0x2 ;  /* 0x000000020b097836 */ /* 0x040fe20000000000 */
[----:B------:R-:W-:Y:S02]  /*10c0*/  ISETP.NE.AND P1, PT, R11, RZ, PT ;  /* 0x000000ff0b00720c */ /* 0x000fe40003f25270 */
[----:B-1----:R-:W-:Y:S02]  /*10d0*/  SEL R8, R3, RZ, !P0 ;  /* 0x000000ff03087207 */ /* 0x002fe40004000000 */
[----:B------:R-:W-:Y:S01]  /*10e0*/  ISETP.GT.AND P0, PT, R9, R2, PT ;  /* 0x000000020900720c */ /* 0x000fe20003f04270 */
[----:B------:R-:W-:Y:S02]  /*10f0*/  VIADD R9, R11, 0x4 ;  /* 0x000000040b097836 */ /* 0x000fe40000000000 */
[----:B------:R-:W-:-:S06]  /*1100*/  IMAD.IADD R3, R8, 0x1, R7 ;  /* 0x0000000108037824 */ /* 0x000fcc00078e0207 */
[----:B------:R-:W0:Y:S01]  /*1110*/  @!P1 S2R R13, SR_CgaCtaId ;  /* 0x00000000000d9919 */ /* 0x000e220000008800 */
[----:B------:R-:W-:Y:S01]  /*1120*/  @!P1 MOV R10, 0x400 ;  /* 0x00000400000a9802 */ /* 0x000fe20000000f00 */
[----:B------:R-:W1:Y:S02]  /*1130*/  SHFL.DOWN PT, R5, R3, 0x2, R2 ;  /* 0x0840000003057989 */ /* 0x000e6400000e0002 */
[----:B-1----:R-:W-:Y:S02]  /*1140*/  SEL R8, R5, RZ, !P0 ;  /* 0x000000ff05087207 */ /* 0x002fe40004000000 */
[----:B------:R-:W-:Y:S01]  /*1150*/  ISETP.GT.AND P0, PT, R9, R2, PT ;  /* 0x000000020900720c */ /* 0x000fe20003f04270 */
[----:B------:R-:W-:Y:S01]  /*1160*/  VIADD R9, R11, 0x10 ;  /* 0x000000100b097836 */ /* 0x000fe20000000000 */
[----:B0-----:R-:W-:Y:S01]  /*1170*/  @!P1 LEA R10, R13, R10, 0x18 ;  /* 0x0000000a0d0a9211 */ /* 0x001fe200078ec0ff */
        /* <DEDUP_REMOVED lines=8> */
[----:B------:R-:W-:-:S03]  /*1200*/  ISETP.GT.AND P0, PT, R9, R2, PT ;  /* 0x000000020900720c */ /* 0x000fc60003f04270 */
[----:B------:R-:W-:Y:S01]  /*1210*/  IMAD.IADD R3, R7, 0x1, R8 ;  /* 0x0000000107037824 */ /* 0x000fe200078e0208 */
[----:B------:R-:W-:-:S04]  /*1220*/  @!P1 SHF.R.U32.HI R8, RZ, 0x3, R6 ;  /* 0x00000003ff089819 */ /* 0x000fc80000011606 */
[----:B------:R-:W0:Y:S01]  /*1230*/  SHFL.DOWN PT, R5, R3, 0x10, R2 ;  /* 0x0a00000003057989 */ /* 0x000e2200000e0002 */
[----:B------:R-:W-:-:S05]  /*1240*/  @!P1 LOP3.LUT R7, R8, 0x7c, RZ, 0xc0, !PT ;  /* 0x0000007c08079812 */ /* 0x000fca00078ec0ff */
[----:B------:R-:W-:Y:S01]  /*1250*/  @!P1 IMAD.IADD R10, R7, 0x1, R10 ;  /* 0x00000001070a9824 */ /* 0x000fe200078e020a */
        /* <DEDUP_REMOVED lines=31> */
.L_x_58:
[----:B------:R-:W0:Y:S01]  /*1450*/  S2R R10, SR_TID.X ;  /* 0x00000000000a7919 */ /* 0x000e220000002100 */
[----:B------:R-:W1:Y:S01]  /*1460*/  LDC.64 R6, c[0x0][0x380] ;  /* 0x0000e000ff067b82 */ /* 0x000e620000000a00 */
[----:B0-----:R-:W-:-:S04]  /*1470*/  IMAD.IADD R13, R5, 0x1, R10 ;  /* 0x00000001050d7824 */ /* 0x001fc800078e020a */
[----:B-1----:R-:W-:-:S05]  /*1480*/  IMAD.WIDE.U32 R6, R13, 0x4, R6 ;  /* 0x000000040d067825 */ /* 0x002fca00078e0006 */
        /* <DEDUP_REMOVED lines=15> */
[----:B------:R-:W-:Y:S01]  /*1580*/  IMAD.MOV.U32 R28, RZ, RZ, 0x2 ;  /* 0x00000002ff1c7424 */ /* 0x000fe200078e00ff */
[----:B--2---:R-:W-:-:S02]  /*1590*/  ISETP.GT.AND P0, PT, R13, RZ, PT ;  /* 0x000000ff0d00720c */ /* 0x004fc40003f04270 */
[----:B------:R0:W2:Y:S01]  /*15a0*/  LDG.E R13, desc[UR8][R6.64+0x3800] ;  /* 0x00380008060d7981 */ /* 0x0000a2000c1e1900 */
[----:B---3--:R-:W-:Y:S02]  /*15b0*/  ISETP.GT.AND P1, PT, R26, RZ, PT ;  /* 0x000000ff1a00720c */ /* 0x008fe40003f24270 */
[----:B----4-:R-:W-:Y:S02]  /*15c0*/  ISETP.GT.AND P2, PT, R27, RZ, PT ;  /* 0x000000ff1b00720c */ /* 0x010fe40003f44270 */
[----:B------:R-:W-:-:S06]  /*15d0*/  SEL R26, RZ, 0x1, !P0 ;  /* 0x00000001ff1a7807 */ /* 0x000fcc0004000000 */
[----:B------:R-:W-:Y:S01]  /*15e0*/  @!P0 IMAD.MOV R28, RZ, RZ, 0x1 ;  /* 0x00000001ff1c8424 */ /* 0x000fe200078e02ff */
[----:B-----5:R-:W-:Y:S02]  /*15f0*/  ISETP.GT.AND P0, PT, R24, RZ, PT ;  /* 0x000000ff1800720c */ /* 0x020fe40003f04270 */
[----:B------:R-:W-:Y:S02]  /*1600*/  @!P1 IADD3 R28, PT, PT, R26, RZ, RZ ;  /* 0x000000ff1a1c9210 */ /* 0x000fe40007ffe0ff */
[----:B------:R-:W-:-:S03]  /*1610*/  ISETP.GT.AND P1, PT, R23, RZ, PT ;  /* 0x000000ff1700720c */ /* 0x000fc60003f24270 */
[----:B------:R-:W-:Y:S02]  /*1620*/  VIADD R24, R28, 0x1 ;  /* 0x000000011c187836 */ /* 0x000fe40000000000 */
[----:B------:R-:W-:-:S04]  /*1630*/  @!P2 IMAD.MOV R24, RZ, RZ, R28 ;  /* 0x000000ffff18a224 */ /* 0x000fc800078e021c */
[----:B0-----:R-:W-:Y:S02]  /*1640*/  VIADD R6, R24, 0x1 ;  /* 0x0000000118067836 */ /* 0x001fe40000000000 */
        /* <DEDUP_REMOVED lines=27> */
[----:B------:R-:W-:-:S04]  /*1800*/  @!P1 IMAD.MOV R7, RZ, RZ, R6 ;  /* 0x000000ffff079224 */ /* 0x000fc800078e0206 */
[----:B------:R-:W-:-:S04]  /*1810*/  VIADD R6, R7, 0x1 ;  /* 0x0000000107067836 */ /* 0x000fc80000000000 */
[----:B------:R-:W-:Y:S02]  /*1820*/  @!P0 IADD3 R6, PT, PT, R7, RZ, RZ ;  /* 0x000000ff07068210 */ /* 0x000fe40007ffe0ff */
[----:B------:R-:W-:Y:S02]  /*1830*/  ISETP.GE.U32.AND P0, PT, R11, R12, PT ;  /* 0x0000000c0b00720c */ /* 0x000fe40003f06070 */
[----:B------:R-:W-:Y:S02]  /*1840*/  ISETP.GT.AND P2, PT, R25, RZ, PT ;  /* 0x000000ff1900720c */ /* 0x000fe40003f44270 */
[----:B------:R-:W-:Y:S02]  /*1850*/  ISETP.GE.U32.AND.EX P0, PT, R8, R9, PT, P0 ;  /* 0x000000090800720c */ /* 0x000fe40003f06100 */
[----:B--2---:R-:W-:Y:S01]  /*1860*/  ISETP.GT.AND P1, PT, R13, RZ, PT ;  /* 0x000000ff0d00720c */ /* 0x004fe20003f24270 */
[----:B------:R-:W-:-:S12]  /*1870*/  VIADD R13, R6, 0x1 ;  /* 0x00000001060d7836 */ /* 0x000fd80000000000 */
[----:B------:R-:W-:-:S04]  /*1880*/  @!P1 IMAD.MOV R13, RZ, RZ, R6 ;  /* 0x000000ffff0d9224 */ /* 0x000fc800078e0206 */
[----:B------:R-:W-:Y:S02]  /*1890*/  VIADD R7, R13, 0x1 ;  /* 0x000000010d077836 */ /* 0x000fe40000000000 */
[----:B------:R-:W-:Y:S01]  /*18a0*/  @!P2 IMAD.MOV R7, RZ, RZ, R13 ;  /* 0x000000ffff07a224 */ /* 0x000fe200078e020d */
[----:B------:R-:W-:Y:S06]  /*18b0*/  @!P0 BRA `(.L_x_73) ;  /* 0x0000001000c88947 */ /* 0x000fec0003800000 */
[----:B------:R-:W0:Y:S01]  /*18c0*/  LDCU.64 UR6, c[0x0][0x380] ;  /* 0x00007000ff0677ac */ /* 0x000e220008000a00 */
[----:B------:R-:W-:Y:S02]  /*18d0*/  IADD3 R8, P0, PT, R12, R5, RZ ;  /* 0x000000050c087210 */ /* 0x000fe40007f1e0ff */
[----:B------:R-:W-:Y:S01]  /*18e0*/  IADD3 R11, P1, PT, R2, -0x1000, RZ ;  /* 0xfffff000020b7810 */ /* 0x000fe20007f3e0ff */
[----:B------:R-:W-:Y:S01]  /*18f0*/  UMOV UR4, URZ ;  /* 0x000000ff00047c82 */ /* 0x000fe20008000000 */
[----:B------:R-:W-:Y:S01]  /*1900*/  IADD3 R15, P2, PT, R10, R8, RZ ;  /* 0x000000080a0f7210 */ /* 0x000fe20007f5e0ff */
[----:B------:R-:W-:Y:S01]  /*1910*/  IMAD.X R9, RZ, RZ, R9, P0 ;  /* 0x000000ffff097224 */ /* 0x000fe200000e0609 */
[----:B------:R-:W-:Y:S02]  /*1920*/  ISETP.GT.U32.AND P0, PT, R8, R11, PT ;  /* 0x0000000b0800720c */ /* 0x000fe40003f04070 */
[----:B------:R-:W-:Y:S01]  /*1930*/  IADD3.X R14, PT, PT, R3, -0x1, RZ, P1, !PT ;  /* 0xffffffff030e7810 */ /* 0x000fe20000ffe4ff */
[----:B------:R-:W-:Y:S01]  /*1940*/  IMAD.X R16, RZ, RZ, R9, P2 ;  /* 0x000000ffff107224 */ /* 0x000fe200010e0609 */
[----:B------:R-:W-:-:S02]  /*1950*/  LOP3.LUT R13, RZ, R10, RZ, 0x33, !PT ;  /* 0x0000000aff0d7212 */ /* 0x000fc400078e33ff */
[----:B------:R-:W-:Y:S02]  /*1960*/  ISETP.GT.U32.AND.EX P0, PT, R9, R14, PT, P0 ;  /* 0x0000000e0900720c */ /* 0x000fe40003f04100 */
[----:B------:R-:W-:Y:S01]  /*1970*/  IADD3 R10, PT, PT, -R12, R2, R13 ;  /* 0x000000020c0a7210 */ /* 0x000fe20007ffe10d */
[----:B------:R-:W-:Y:S01]  /*1980*/  IMAD.MOV.U32 R13, RZ, RZ, R8 ;  /* 0x000000ffff0d7224 */ /* 0x000fe200078e0008 */
[----:B0-----:R-:W-:-:S03]  /*1990*/  LEA R6, P1, R15, UR6, 0x2 ;  /* 0x000000060f067c11 */ /* 0x001fc6000f8210ff */
[----:B------:R-:W-:Y:S01]  /*19a0*/  IMAD.IADD R10, R10, 0x1, -R5 ;  /* 0x000000010a0a7824 */ /* 0x000fe200078e0a05 */
[----:B------:R-:W-:Y:S02]  /*19b0*/  IADD3 R6, P2, PT, R6, 0x2000, RZ ;  /* 0x0000200006067810 */ /* 0x000fe40007f5e0ff */
[----:B------:R-:W-:Y:S01]  /*19c0*/  LEA.HI.X R15, R15, UR7, R16, 0x2, P1 ;  /* 0x000000070f0f7c11 */ /* 0x000fe200088f1410 */
[----:B------:R-:W-:Y:S02]  /*19d0*/  IMAD.MOV.U32 R16, RZ, RZ, R12 ;  /* 0x000000ffff107224 */ /* 0x000fe400078e000c */
[----:B------:R-:W-:Y:S02]  /*19e0*/  IMAD.MOV.U32 R12, RZ, RZ, R9 ;  /* 0x000000ffff0c7224 */ /* 0x000fe400078e0009 */
[----:B------:R-:W-:Y:S01]  /*19f0*/  IMAD.X R15, RZ, RZ, R15, P2 ;  /* 0x000000ffff0f7224 */ /* 0x000fe200010e060f */
[----:B------:R-:W-:Y:S06]  /*1a00*/  @P0 BRA `(.L_x_74) ;  /* 0x0000000400840947 */ /* 0x000fec0003800000 */
[----:B------:R-:W0:Y:S01]  /*1a10*/  LDC R16, c[0x0][0x3c0] ;  /* 0x0000f000ff107b82 */ /* 0x000e220000000800 */
[----:B------:R-:W1:Y:S07]  /*1a20*/  LDCU.64 UR6, c[0x0][0x380] ;  /* 0x00007000ff0677ac */ /* 0x000e6e0008000a00 */
[----:B------:R-:W2:Y:S02]  /*1a30*/  LDC.64 R2, c[0x0][0x3b8] ;  /* 0x0000ee00ff027b82 */ /* 0x000ea40000000a00 */
.L_x_75:
[----:B------:R-:W3:Y:S02]  /*1a40*/  S2R R5, SR_TID.X ;  /* 0x0000000000057919 */ /* 0x000ee40000002100 */
[----:B---3--:R-:W-:-:S05]  /*1a50*/  IADD3 R5, P0, PT, R5, R8, RZ ;  /* 0x0000000805057210 */ /* 0x008fca0007f1e0ff */
[----:B------:R-:W-:Y:S01]  /*1a60*/  IMAD.X R18, RZ, RZ, R9, P0 ;  /* 0x000000ffff127224 */ /* 0x000fe200000e0609 */
[----:B-1----:R-:W-:-:S04]  /*1a70*/  LEA R4, P0, R5, UR6, 0x2 ;  /* 0x0000000605047c11 */ /* 0x002fc8000f8010ff */
[----:B------:R-:W-:-:S05]  /*1a80*/  LEA.HI.X R5, R5, UR7, R18, 0x2, P0 ;  /* 0x0000000705057c11 */ /* 0x000fca00080f1412 */
[----:B------:R-:W3:Y:S04]  /*1a90*/  LDG.E R21, desc[UR8][R4.64] ;  /* 0x0000000804157981 */ /* 0x000ee8000c1e1900 */
[----:B------:R-:W4:Y:S04]  /*1aa0*/  LDG.E R23, desc[UR8][R4.64+0x400] ;  /* 0x0004000804177981 */ /* 0x000f28000c1e1900 */
[----:B------:R-:W5:Y:S04]  /*1ab0*/  LDG.E R25, desc[UR8][R4.64+0x800] ;  /* 0x0008000804197981 */ /* 0x000f68000c1e1900 */
[----:B------:R-:W2:Y:S04]  /*1ac0*/  LDG.E R24, desc[UR8][R4.64+0xc00] ;  /* 0x000c000804187981 */ /* 0x000ea8000c1e1900 */
[----:B------:R-:W2:Y:S04]  /*1ad0*/  LDG.E R22, desc[UR8][R4.64+0x1000] ;  /* 0x0010000804167981 */ /* 0x000ea8000c1e1900 */
[----:B------:R-:W2:Y:S04]  /*1ae0*/  LDG.E R17, desc[UR8][R4.64+0x1400] ;  /* 0x0014000804117981 */ /* 0x000ea8000c1e1900 */
[----:B------:R-:W2:Y:S04]  /*1af0*/  LDG.E R18, desc[UR8][R4.64+0x1800] ;  /* 0x0018000804127981 */ /* 0x000ea8000c1e1900 */
[----:B------:R-:W2:Y:S04]  /*1b00*/  LDG.E R19, desc[UR8][R4.64+0x1c00] ;  /* 0x001c000804137981 */ /* 0x000ea8000c1e1900 */
[----:B------:R-:W2:Y:S04]  /*1b10*/  LDG.E R20, desc[UR8][R4.64+0x2000] ;  /* 0x0020000804147981 */ /* 0x000ea8000c1e1900 */
[----:B------:R-:W2:Y:S01]  /*1b20*/  LDG.E R27, desc[UR8][R4.64+0x3400] ;  /* 0x00340008041b7981 */ /* 0x000ea2000c1e1900 */
[----:B---3--:R-:W-:-:S03]  /*1b30*/  ISETP.GT.AND P0, PT, R21, RZ, PT ;  /* 0x000000ff1500720c */ /* 0x008fc60003f04270 */
[----:B------:R-:W3:Y:S01]  /*1b40*/  LDG.E R21, desc[UR8][R4.64+0x2400] ;  /* 0x0024000804157981 */ /* 0x000ee2000c1e1900 */
[----:B----4-:R-:W-:Y:S01]  /*1b50*/  ISETP.GT.AND P1, PT, R23, RZ, PT ;  /* 0x000000ff1700720c */ /* 0x010fe20003f24270 */
[----:B------:R-:W-:-:S08]  /*1b60*/  VIADD R23, R7, 0x1 ;  /* 0x0000000107177836 */ /* 0x000fd00000000000 */
[----:B------:R-:W-:Y:S01]  /*1b70*/  @!P0 IMAD.MOV R23, RZ, RZ, R7 ;  /* 0x000000ffff178224 */ /* 0x000fe200078e0207 */
[----:B-----5:R-:W-:Y:S01]  /*1b80*/  ISETP.GT.AND P0, PT, R25, RZ, PT ;  /* 0x000000ff1900720c */ /* 0x020fe20003f04270 */
[----:B------:R-:W4:Y:S02]  /*1b90*/  LDG.E R7, desc[UR8][R4.64+0x2800] ;  /* 0x0028000804077981 */ /* 0x000f24000c1e1900 */
[----:B------:R-:W-:Y:S02]  /*1ba0*/  VIADD R25, R23, 0x1 ;  /* 0x0000000117197836 */ /* 0x000fe40000000000 */
[----:B------:R-:W-:Y:S02]  /*1bb0*/  @!P1 IMAD.MOV R25, RZ, RZ, R23 ;  /* 0x000000ffff199224 */ /* 0x000fe400078e0217 */
[----:B------:R-:W5:Y:S01]  /*1bc0*/  LDG.E R23, desc[UR8][R4.64+0x2c00] ;  /* 0x002c000804177981 */ /* 0x000f62000c1e1900 */
[----:B--2---:R-:W-:Y:S01]  /*1bd0*/  ISETP.GT.AND P1, PT, R24, RZ, PT ;  /* 0x000000ff1800720c */ /* 0x004fe20003f24270 */
[----:B------:R-:W-:-:S04]  /*1be0*/  VIADD R24, R25, 0x1 ;  /* 0x0000000119187836 */ /* 0x000fc80000000000 */
[----:B------:R-:W-:Y:S02]  /*1bf0*/  @!P0 IMAD.MOV R24, RZ, RZ, R25 ;  /* 0x000000ffff188224 */ /* 0x000fe400078e0219 */
[----:B------:R-:W2:Y:S01]  /*1c00*/  LDG.E R25, desc[UR8][R4.64+0x3000] ;  /* 0x0030000804197981 */ /* 0x000ea2000c1e1900 */
[----:B------:R-:W-:Y:S01]  /*1c10*/  ISETP.GT.AND P0, PT, R22, RZ, PT ;  /* 0x000000ff1600720c */ /* 0x000fe20003f04270 */
[----:B------:R-:W-:Y:S02]  /*1c20*/  VIADD R26, R24, 0x1 ;  /* 0x00000001181a7836 */ /* 0x000fe40000000000 */
[----:B------:R-:W2:Y:S02]  /*1c30*/  LDG.E R22, desc[UR8][R4.64+0x3800] ;  /* 0x0038000804167981 */ /* 0x000ea4000c1e1900 */
[----:B------:R-:W-:Y:S02]  /*1c40*/  @!P1 IMAD.MOV R26, RZ, RZ, R24 ;  /* 0x000000ffff1a9224 */ /* 0x000fe400078e0218 */
[----:B------:R1:W2:Y:S01]  /*1c50*/  LDG.E R24, desc[UR8][R4.64+0x3c00] ;  /* 0x003c000804187981 */ /* 0x0002a2000c1e1900 */
[----:B------:R-:W-:Y:S01]  /*1c60*/  ISETP.GT.AND P1, PT, R17, RZ, PT ;  /* 0x000000ff1100720c */ /* 0x000fe20003f24270 */
[----:B------:R-:W-:-:S04]  /*1c70*/  VIADD R17, R26, 0x1 ;  /* 0x000000011a117836 */ /* 0x000fc80000000000 */
[----:B------:R-:W-:Y:S01]  /*1c80*/  @!P0 IMAD.MOV R17, RZ, RZ, R26 ;  /* 0x000000ffff118224 */ /* 0x000fe200078e021a */
[----:B------:R-:W-:-:S03]  /*1c90*/  ISETP.GT.AND P0, PT, R18, RZ, PT ;  /* 0x000000ff1200720c */ /* 0x000fc60003f04270 */
[----:B------:R-:W-:-:S04]  /*1ca0*/  VIADD R18, R17, 0x1 ;  /* 0x0000000111127836 */ /* 0x000fc80000000000 */
[----:B------:R-:W-:Y:S02]  /*1cb0*/  @!P1 IADD3 R18, PT, PT, R17, RZ, RZ ;  /* 0x000000ff11129210 */ /* 0x000fe40007ffe0ff */
[----:B------:R-:W-:-:S03]  /*1cc0*/  ISETP.GT.AND P1, PT, R19, RZ, PT ;  /* 0x000000ff1300720c */ /* 0x000fc60003f24270 */
[----:B------:R-:W-:Y:S02]  /*1cd0*/  VIADD R17, R18, 0x1 ;  /* 0x0000000112117836 */ /* 0x000fe40000000000 */
[----:B------:R-:W-:Y:S01]  /*1ce0*/  @!P0 IMAD.MOV R17, RZ, RZ, R18 ;  /* 0x000000ffff118224 */ /* 0x000fe200078e0212 */
[----:B------:R-:W-:-:S03]  /*1cf0*/  ISETP.GT.AND P0, PT, R20, RZ, PT ;  /* 0x000000ff1400720c */ /* 0x000fc60003f04270 */
[----:B-1----:R-:W-:-:S04]  /*1d00*/  VIADD R4, R17, 0x1 ;  /* 0x0000000111047836 */ /* 0x002fc80000000000 */
[----:B------:R-:W-:-:S04]  /*1d10*/  @!P1 IMAD.MOV R4, RZ, RZ, R17 ;  /* 0x000000ffff049224 */ /* 0x000fc800078e0211 */
[----:B------:R-:W-:Y:S02]  /*1d20*/  VIADD R5, R4, 0x1 ;  /* 0x0000000104057836 */ /* 0x000fe40000000000 */
[----:B------:R-:W-:-:S04]  /*1d30*/  @!P0 IMAD.MOV R5, RZ, RZ, R4 ;  /* 0x000000ffff058224 */ /* 0x000fc800078e0204 */
[----:B------:R-:W-:Y:S01]  /*1d40*/  VIADD R4, R5, 0x1 ;  /* 0x0000000105047836 */ /* 0x000fe20000000000 */
[----:B------:R-:W-:Y:S02]  /*1d50*/  IADD3 R18, P3, PT, -R8, R2, RZ ;  /* 0x0000000208127210 */ /* 0x000fe40007f7e1ff */
[----:B---3--:R-:W-:Y:S02]  /*1d60*/  ISETP.GT.AND P1, PT, R21, RZ, PT ;  /* 0x000000ff1500720c */ /* 0x008fe40003f24270 */
[----:B----4-:R-:W-:-:S11]  /*1d70*/  ISETP.GT.AND P0, PT, R7, RZ, PT ;  /* 0x000000ff0700720c */ /* 0x010fd60003f04270 */
[----:B------:R-:W-:Y:S01]  /*1d80*/  @!P1 IMAD.MOV R4, RZ, RZ, R5 ;  /* 0x000000ffff049224 */ /* 0x000fe200078e0205 */
[----:B-----5:R-:W-:-:S03]  /*1d90*/  ISETP.GT.AND P1, PT, R23, RZ, PT ;  /* 0x000000ff1700720c */ /* 0x020fc60003f24270 */
[----:B------:R-:W-:Y:S02]  /*1da0*/  VIADD R5, R4, 0x1 ;  /* 0x0000000104057836 */ /* 0x000fe40000000000 */
[----:B------:R-:W-:Y:S01]  /*1db0*/  @!P0 IMAD.MOV R5, RZ, RZ, R4 ;  /* 0x000000ffff058224 */ /* 0x000fe200078e0204 */
[----:B--2---:R-:W-:Y:S01]  /*1dc0*/  ISETP.GT.AND P0, PT, R25, RZ, PT ;  /* 0x000000ff1900720c */ /* 0x004fe20003f04270 */
[----:B0-----:R-:W-:Y:S02]  /*1dd0*/  IMAD.MOV.U32 R4, RZ, RZ, R16 ;  /* 0x000000ffff047224 */ /* 0x001fe400078e0010 */
[----:B------:R-:W-:-:S04]  /*1de0*/  VIADD R7, R5, 0x1 ;  /* 0x0000000105077836 */ /* 0x000fc80000000000 */
[----:B------:R-:W-:Y:S01]  /*1df0*/  @!P1 IMAD.MOV R7, RZ, RZ, R5 ;  /* 0x000000ffff079224 */ /* 0x000fe200078e0205 */
[----:B------:R-:W-:Y:S01]  /*1e00*/  ISETP.GT.AND P1, PT, R27, RZ, PT ;  /* 0x000000ff1b00720c */ /* 0x000fe20003f24270 */
[----:B------:R-:W-:Y:S02]  /*1e10*/  IMAD.SHL.U32 R5, R4, 0x1000, RZ ;  /* 0x0000100004057824 */ /* 0x000fe400078e00ff */
[----:B------:R-:W-:Y:S01]  /*1e20*/  VIADD R17, R7, 0x1 ;  /* 0x0000000107117836 */ /* 0x000fe20000000000 */
[----:B------:R-:W-:Y:S01]  /*1e30*/  ISETP.GT.AND P2, PT, R22, RZ, PT ;  /* 0x000000ff1600720c */ /* 0x000fe20003f44270 */
[----:B------:R-:W-:Y:S01]  /*1e40*/  @!P0 IMAD.MOV R17, RZ, RZ, R7 ;  /* 0x000000ffff118224 */ /* 0x000fe200078e0207 */
[----:B------:R-:W-:Y:S01]  /*1e50*/  ISETP.GE.U32.AND P0, PT, R18, R5, PT ;  /* 0x000000051200720c */ /* 0x000fe20003f06070 */
[----:B------:R-:W-:Y:S01]  /*1e60*/  IMAD.X R7, R3, 0x1, ~R9, P3 ;  /* 0x0000000103077824 */ /* 0x000fe200018e0e09 */
[----:B------:R-:W-:Y:S01]  /*1e70*/  SHF.R.S32.HI R20, RZ, 0x1f, R5 ;  /* 0x0000001fff147819 */ /* 0x000fe20000011405 */
[----:B------:R-:W-:-:S04]  /*1e80*/  VIADD R19, R17, 0x1 ;  /* 0x0000000111137836 */ /* 0x000fc80000000000 */
[----:B------:R-:W-:Y:S01]  /*1e90*/  @!P1 IMAD.MOV R19, RZ, RZ, R17 ;  /* 0x000000ffff139224 */ /* 0x000fe200078e0211 */
[----:B------:R-:W-:Y:S02]  /*1ea0*/  ISETP.GE.U32.AND.EX P0, PT, R7, R20, PT, P0 ;  /* 0x000000140700720c */ /* 0x000fe40003f06100 */
[----:B------:R-:W-:Y:S01]  /*1eb0*/  ISETP.GT.AND P1, PT, R24, RZ, PT ;  /* 0x000000ff1800720c */ /* 0x000fe20003f24270 */
[----:B------:R-:W-:Y:S02]  /*1ec0*/  VIADD R21, R19, 0x1 ;  /* 0x0000000113157836 */ /* 0x000fe40000000000 */
[----:B------:R-:W-:Y:S01]  /*1ed0*/  @!P2 IMAD.MOV R21, RZ, RZ, R19 ;  /* 0x000000ffff15a224 */ /* 0x000fe200078e0213 */
[----:B------:R-:W-:-:S03]  /*1ee0*/  IADD3 R17, P2, PT, R5, R13, RZ ;  /* 0x0000000d05117210 */ /* 0x000fc60007f5e0ff */
[----:B------:R-:W-:Y:S02]  /*1ef0*/  VIADD R7, R21, 0x1 ;  /* 0x0000000115077836 */ /* 0x000fe40000000000 */
[----:B------:R-:W-:-:S04]  /*1f00*/  IMAD.X R18, R20, 0x1, R12, P2 ;  /* 0x0000000114127824 */ /* 0x000fc800010e060c */
[----:B------:R-:W-:Y:S01]  /*1f10*/  @!P1 IADD3 R7, PT, PT, R21, RZ, RZ ;  /* 0x000000ff15079210 */ /* 0x000fe20007ffe0ff */
[----:B------:R-:W-:Y:S06]  /*1f20*/  @!P0 BRA `(.L_x_73) ;  /* 0x0000000c002c8947 */ /* 0x000fec0003800000 */
[C---:B------:R-:W-:Y:S01]  /*1f30*/  IADD3 R8, P0, PT, R5.reuse, R8, RZ ;  /* 0x0000000805087210 */ /* 0x040fe20007f1e0ff */
[----:B------:R-:W-:Y:S01]  /*1f40*/  IMAD.MOV.U32 R12, RZ, RZ, R6 ;  /* 0x000000ffff0c7224 */ /* 0x000fe200078e0006 */
[----:B------:R-:W-:Y:S01]  /*1f50*/  UIADD3 UR4, UPT, UPT, UR4, 0x1, URZ ;  /* 0x0000000104047890 */ /* 0x000fe2000fffe0ff */
[----:B------:R-:W-:Y:S02]  /*1f60*/  IMAD.MOV.U32 R13, RZ, RZ, R15 ;  /* 0x000000ffff0d7224 */ /* 0x000fe400078e000f */
[----:B------:R-:W-:Y:S01]  /*1f70*/  IMAD.X R9, R20, 0x1, R9, P0 ;  /* 0x0000000114097824 */ /* 0x000fe200000e0609 */
[----:B------:R-:W-:Y:S01]  /*1f80*/  ISETP.GT.U32.AND P0, PT, R8, R11, PT ;  /* 0x0000000b0800720c */ /* 0x000fe20003f04070 */
[----:B------:R-:W-:-:S03]  /*1f90*/  IMAD.WIDE R12, R5, 0x4, R12 ;  /* 0x00000004050c7825 */ /* 0x000fc600078e020c */
[----:B------:R-:W-:Y:S01]  /*1fa0*/  ISETP.GT.U32.AND.EX P0, PT, R9, R14, PT, P0 ;  /* 0x0000000e0900720c */ /* 0x000fe20003f04100 */
[----:B------:R-:W-:Y:S02]  /*1fb0*/  IMAD.MOV.U32 R6, RZ, RZ, R12 ;  /* 0x000000ffff067224 */ /* 0x000fe400078e000c */
[----:B------:R-:W-:Y:S02]  /*1fc0*/  IMAD.MOV.U32 R15, RZ, RZ, R13 ;  /* 0x000000ffff0f7224 */ /* 0x000fe400078e000d */
[----:B------:R-:W-:Y:S02]  /*1fd0*/  IMAD.IADD R10, R10, 0x1, -R5 ;  /* 0x000000010a0a7824 */ /* 0x000fe400078e0a05 */
[----:B------:R-:W-:Y:S02]  /*1fe0*/  IMAD.MOV.U32 R13, RZ, RZ, R17 ;  /* 0x000000ffff0d7224 */ /* 0x000fe400078e0011 */
[----:B------:R-:W-:-:S04]  /*1ff0*/  IMAD.MOV.U32 R12, RZ, RZ, R18 ;  /* 0x000000ffff0c7224 */ /* 0x000fc800078e0012 */
[----:B------:R-:W-:Y:S05]  /*2000*/  @!P0 BRA `(.L_x_75) ;  /* 0xfffffff8008c8947 */ /* 0x000fea000383ffff */
[----:B------:R-:W-:-:S07]  /*2010*/  IMAD.MOV.U32 R16, RZ, RZ, R5 ;  /* 0x000000ffff107224 */ /* 0x000fce00078e0005 */
.L_x_74:
[----:B------:R-:W0:Y:S01]  /*2020*/  S2R R14, SR_TID.X ;  /* 0x00000000000e7919 */ /* 0x000e220000002100 */
[----:B------:R-:W-:Y:S01]  /*2030*/  IMAD.IADD R5, R2, 0x1, -R8 ;  /* 0x0000000102057824 */ /* 0x000fe200078e0a08 */
[----:B------:R-:W-:Y:S01]  /*2040*/  ISETP.GE.U32.AND P1, PT, R8, R2, PT ;  /* 0x000000020800720c */ /* 0x000fe20003f26070 */
[----:B------:R-:W-:Y:S03]  /*2050*/  BSSY.RECONVERGENT B1, `(.L_x_73) ;  /* 0x00000b8000017945 */ /* 0x000fe60003800200 */
[----:B0-----:R-:W-:-:S04]  /*2060*/  ISETP.GE.AND P0, PT, R14, R5, PT ;  /* 0x000000050e00720c */ /* 0x001fc80003f06270 */
[----:B------:R-:W-:-:S13]  /*2070*/  ISETP.GE.U32.OR.EX P0, PT, R9, R3, P0, P1 ;  /* 0x000000030900720c */ /* 0x000fda0000706510 */
[----:B------:R-:W-:Y:S05]  /*2080*/  @P0 BRA `(.L_x_76) ;  /* 0x0000000800d00947 */ /* 0x000fea0003800000 */
[----:B------:R-:W-:Y:S01]  /*2090*/  IMAD.SHL.U32 R3, R0, 0x1000, RZ ;  /* 0x0000100000037824 */ /* 0x000fe200078e00ff */
[----:B------:R-:W-:Y:S01]  /*20a0*/  LOP3.LUT R5, RZ, R14, RZ, 0x33, !PT ;  /* 0x0000000eff057212 */ /* 0x000fe200078e33ff */
[----:B------:R-:W-:Y:S01]  /*20b0*/  IMAD R4, R4, UR4, RZ ;  /* 0x0000000404047c24 */ /* 0x000fe2000f8e02ff */
[----:B------:R-:W-:Y:S01]  /*20c0*/  BSSY.RECONVERGENT B2, `(.L_x_77) ;  /* 0x0000055000027945 */ /* 0x000fe20003800200 */
[----:B------:R-:W-:-:S05]  /*20d0*/  IMAD.IADD R3, R3, 0x1, R16 ;  /* 0x0000000103037824 */ /* 0x000fca00078e0210 */
[----:B------:R-:W-:-:S05]  /*20e0*/  IADD3 R3, PT, PT, -R3, R2, R5 ;  /* 0x0000000203037210 */ /* 0x000fca0007ffe105 */
[----:B------:R-:W-:-:S05]  /*20f0*/  IMAD R3, R4, -0x1000, R3 ;  /* 0xfffff00004037824 */ /* 0x000fca00078e0203 */
[C---:B------:R-:W-:Y:S02]  /*2100*/  ISETP.GE.U32.AND P1, PT, R3.reuse, 0xf00, PT ;  /* 0x00000f000300780c */ /* 0x040fe40003f26070 */
[----:B------:R-:W-:Y:S01]  /*2110*/  LEA.HI R24, R3, 0x1, RZ, 0x18 ;  /* 0x0000000103187811 */ /* 0x000fe200078fc0ff */
[----:B------:R-:W-:-:S03]  /*2120*/  IMAD.MOV.U32 R3, RZ, RZ, R14 ;  /* 0x000000ffff037224 */ /* 0x000fc600078e000e */
[----:B------:R-:W-:-:S04]  /*2130*/  LOP3.LUT R25, R24, 0xf, RZ, 0xc0, !PT ;  /* 0x0000000f18197812 */ /* 0x000fc800078ec0ff */
[----:B------:R-:W-:-:S03]  /*2140*/  ISETP.NE.AND P0, PT, R25, RZ, PT ;  /* 0x000000ff1900720c */ /* 0x000fc60003f05270 */
[----:B------:R-:W-:Y:S10]  /*2150*/  @!P1 BRA `(.L_x_78) ;  /* 0x00000004002c9947 */ /* 0x000ff40003800000 */
[----:B------:R-:W-:Y:S01]  /*2160*/  LEA.HI R2, R10, 0x1, RZ, 0x18 ;  /* 0x000000010a027811 */ /* 0x000fe200078fc0ff */
[----:B------:R-:W-:-:S03]  /*2170*/  IMAD.MOV.U32 R3, RZ, RZ, R14 ;  /* 0x000000ffff037224 */ /* 0x000fc600078e000e */
[----:B------:R-:W-:-:S05]  /*2180*/  LOP3.LUT R2, R2, 0x1fffff0, RZ, 0xc0, !PT ;  /* 0x01fffff002027812 */ /* 0x000fca00078ec0ff */
[----:B------:R-:W-:-:S07]  /*2190*/  IMAD.MOV R2, RZ, RZ, -R2 ;  /* 0x000000ffff027224 */ /* 0x000fce00078e0a02 */
.L_x_79:
[----:B------:R-:W-:-:S05]  /*21a0*/  IMAD.MOV.U32 R14, RZ, RZ, R6 ;  /* 0x000000ffff0e7224 */ /* 0x000fca00078e0006 */
        /* <DEDUP_REMOVED lines=13> */
[----:B------:R-:W2:Y:S01]  /*2280*/  LDG.E R5, desc[UR8][R14.64+0x1000] ;  /* 0x001000080e057981 */ /* 0x000ea2000c1e1900 */
[----:B---3--:R-:W-:Y:S01]  /*2290*/  ISETP.GT.AND P2, PT, R22, RZ, PT ;  /* 0x000000ff1600720c */ /* 0x008fe20003f44270 */
[----:B------:R-:W-:-:S08]  /*22a0*/  VIADD R22, R7, 0x1 ;  /* 0x0000000107167836 */ /* 0x000fd00000000000 */
[----:B------:R-:W-:Y:S02]  /*22b0*/  @!P1 IMAD.MOV R22, RZ, RZ, R7 ;  /* 0x000000ffff169224 */ /* 0x000fe400078e0207 */
[----:B------:R-:W3:Y:S02]  /*22c0*/  LDG.E R7, desc[UR8][R14.64+0x1400] ;  /* 0x001400080e077981 */ /* 0x000ee4000c1e1900 */
[----:B------:R-:W-:Y:S02]  /*22d0*/  VIADD R26, R22, 0x1 ;  /* 0x00000001161a7836 */ /* 0x000fe40000000000 */
[----:B------:R-:W-:Y:S02]  /*22e0*/  @!P2 IMAD.MOV R26, RZ, RZ, R22 ;  /* 0x000000ffff1aa224 */ /* 0x000fe400078e0216 */
[----:B------:R-:W3:Y:S01]  /*22f0*/  LDG.E R22, desc[UR8][R14.64+0x1800] ;  /* 0x001800080e167981 */ /* 0x000ee2000c1e1900 */
[----:B----4-:R-:W-:-:S03]  /*2300*/  ISETP.GT.AND P1, PT, R23, RZ, PT ;  /* 0x000000ff1700720c */ /* 0x010fc60003f24270 */
[----:B------:R-:W4:Y:S01]  /*2310*/  LDG.E R23, desc[UR8][R14.64+0x1c00] ;  /* 0x001c00080e177981 */ /* 0x000f22000c1e1900 */
[----:B-----5:R-:W-:Y:S01]  /*2320*/  ISETP.GT.AND P2, PT, R4, RZ, PT ;  /* 0x000000ff0400720c */ /* 0x020fe20003f44270 */
[----:B------:R-:W-:Y:S02]  /*2330*/  VIADD R4, R26, 0x1 ;  /* 0x000000011a047836 */ /* 0x000fe40000000000 */
[----:B------:R-:W-:Y:S02]  /*2340*/  VIADD R2, R2, 0x10 ;  /* 0x0000001002027836 */ /* 0x000fe40000000000 */
[----:B------:R-:W-:-:S04]  /*2350*/  VIADD R3, R3, 0x1000 ;  /* 0x0000100003037836 */ /* 0x000fc80000000000 */
[----:B------:R-:W-:Y:S01]  /*2360*/  @!P1 IMAD.MOV R4, RZ, RZ, R26 ;  /* 0x000000ffff049224 */ /* 0x000fe200078e021a */
[----:B------:R-:W-:-:S03]  /*2370*/  ISETP.GT.AND P1, PT, R21, RZ, PT ;  /* 0x000000ff1500720c */ /* 0x000fc60003f24270 */
[C---:B------:R-:W-:Y:S01]  /*2380*/  VIADD R21, R4.reuse, 0x1 ;  /* 0x0000000104157836 */ /* 0x040fe20000000000 */
[----:B------:R-:W-:Y:S02]  /*2390*/  @!P2 IADD3 R21, PT, PT, R4, RZ, RZ ;  /* 0x000000ff0415a210 */ /* 0x000fe40007ffe0ff */
        /* <DEDUP_REMOVED lines=21> */
[----:B--2---:R-:W-:-:S03]  /*24f0*/  ISETP.GT.AND P1, PT, R5, RZ, PT ;  /* 0x000000ff0500720c */ /* 0x004fc60003f24270 */
[----:B------:R-:W-:Y:S02]  /*2500*/  VIADD R5, R4, 0x1 ;  /* 0x0000000104057836 */ /* 0x000fe40000000000 */
[----:B------:R-:W-:-:S04]  /*2510*/  @!P2 IMAD.MOV R5, RZ, RZ, R4 ;  /* 0x000000ffff05a224 */ /* 0x000fc800078e0204 */
[----:B------:R-:W-:Y:S01]  /*2520*/  VIADD R4, R5, 0x1 ;  /* 0x0000000105047836 */ /* 0x000fe20000000000 */
[----:B---3--:R-:W-:-:S03]  /*2530*/  ISETP.GT.AND P2, PT, R7, RZ, PT ;  /* 0x000000ff0700720c */ /* 0x008fc60003f44270 */
[----:B------:R-:W-:-:S04]  /*2540*/  @!P1 IMAD.MOV R4, RZ, RZ, R5 ;  /* 0x000000ffff049224 */ /* 0x000fc800078e0205 */
[----:B------:R-:W-:Y:S01]  /*2550*/  VIADD R5, R4, 0x1 ;  /* 0x0000000104057836 */ /* 0x000fe20000000000 */
[----:B------:R-:W-:Y:S02]  /*2560*/  ISETP.GT.AND P3, PT, R22, RZ, PT ;  /* 0x000000ff1600720c */ /* 0x000fe40003f64270 */
[----:B----4-:R-:W-:-:S03]  /*2570*/  ISETP.GT.AND P1, PT, R23, RZ, PT ;  /* 0x000000ff1700720c */ /* 0x010fc60003f24270 */
[----:B------:R-:W-:Y:S01]  /*2580*/  @!P2 IMAD.MOV R5, RZ, RZ, R4 ;  /* 0x000000ffff05a224 */ /* 0x000fe200078e0204 */
[----:B------:R-:W-:-:S03]  /*2590*/  ISETP.NE.AND P2, PT, R2, RZ, PT ;  /* 0x000000ff0200720c */ /* 0x000fc60003f45270 */
[----:B------:R-:W-:-:S04]  /*25a0*/  VIADD R4, R5, 0x1 ;  /* 0x0000000105047836 */ /* 0x000fc80000000000 */
[----:B------:R-:W-:Y:S01]  /*25b0*/  @!P3 IMAD.MOV R4, RZ, RZ, R5 ;  /* 0x000000ffff04b224 */ /* 0x000fe200078e0205 */
[----:B------:R-:W-:-:S04]  /*25c0*/  IADD3 R6, P3, PT, R14, 0x4000, RZ ;  /* 0x000040000e067810 */ /* 0x000fc80007f7e0ff */
[----:B------:R-:W-:Y:S01]  /*25d0*/  IADD3 R7, PT, PT, R4, 0x1, RZ ;  /* 0x0000000104077810 */ /* 0x000fe20007ffe0ff */
[----:B------:R-:W-:Y:S02]  /*25e0*/  IMAD.X R15, RZ, RZ, R15, P3 ;  /* 0x000000ffff0f7224 */ /* 0x000fe400018e060f */
[----:B------:R-:W-:Y:S01]  /*25f0*/  @!P1 IMAD.MOV R7, RZ, RZ, R4 ;  /* 0x000000ffff079224 */ /* 0x000fe200078e0204 */
[----:B------:R-:W-:Y:S06]  /*2600*/  @P2 BRA `(.L_x_79) ;  /* 0xfffffff800e42947 */ /* 0x000fec000383ffff */
.L_x_78:
[----:B------:R-:W-:Y:S05]  /*2610*/  BSYNC.RECONVERGENT B2 ;  /* 0x0000000000027941 */ /* 0x000fea0003800200 */
.L_x_77:
[----:B------:R-:W-:Y:S05]  /*2620*/  @!P0 BRA `(.L_x_76) ;  /* 0x0000000400688947 */ /* 0x000fea0003800000 */
[----:B------:R-:W-:Y:S01]  /*2630*/  ISETP.GE.U32.AND P1, PT, R25, 0x8, PT ;  /* 0x000000081900780c */ /* 0x000fe20003f26070 */
[----:B------:R-:W-:Y:S01]  /*2640*/  BSSY.RECONVERGENT B2, `(.L_x_80) ;  /* 0x0000029000027945 */ /* 0x000fe20003800200 */
[----:B------:R-:W-:-:S04]  /*2650*/  LOP3.LUT R18, R24, 0x7, RZ, 0xc0, !PT ;  /* 0x0000000718127812 */ /* 0x000fc800078ec0ff */
[----:B------:R-:W-:-:S07]  /*2660*/  ISETP.NE.AND P0, PT, R18, RZ, PT ;  /* 0x000000ff1200720c */ /* 0x000fce0003f05270 */
[----:B------:R-:W-:Y:S06]  /*2670*/  @!P1 BRA `(.L_x_81) ;  /* 0x0000000000949947 */ /* 0x000fec0003800000 */
[----:B------:R-:W-:-:S05]  /*2680*/  IADD3 R2, P1, PT, R3, R8, RZ ;  /* 0x0000000803027210 */ /* 0x000fca0007f3e0ff */
[----:B------:R-:W-:Y:S01]  /*2690*/  IMAD.X R5, RZ, RZ, R9, P1 ;  /* 0x000000ffff057224 */ /* 0x000fe200008e0609 */
[----:B------:R-:W-:-:S04]  /*26a0*/  LEA R4, P1, R2, UR6, 0x2 ;  /* 0x0000000602047c11 */ /* 0x000fc8000f8210ff */
        /* <DEDUP_REMOVED lines=34> */
.L_x_81:
[----:B------:R-:W-:Y:S05]  /*28d0*/  BSYNC.RECONVERGENT B2 ;  /* 0x0000000000027941 */ /* 0x000fea0003800200 */
.L_x_80:
[----:B------:R-:W-:Y:S05]  /*28e0*/  @!P0 BRA `(.L_x_76) ;  /* 0x0000000000b88947 */ /* 0x000fea0003800000 */
[----:B------:R-:W-:Y:S01]  /*28f0*/  ISETP.GE.U32.AND P1, PT, R18, 0x4, PT ;  /* 0x000000041200780c */ /* 0x000fe20003f26070 */
[----:B------:R-:W-:Y:S01]  /*2900*/  BSSY.RECONVERGENT B2, `(.L_x_82) ;  /* 0x0000018000027945 */ /* 0x000fe20003800200 */
[----:B------:R-:W-:-:S11]  /*2910*/  LOP3.LUT P0, RZ, R24, 0x3, RZ, 0xc0, !PT ;  /* 0x0000000318ff7812 */ /* 0x000fd6000780c0ff */
[----:B------:R-:W-:Y:S05]  /*2920*/  @!P1 BRA `(.L_x_83) ;  /* 0x0000000000549947 */ /* 0x000fea0003800000 */
[----:B------:R-:W-:-:S05]  /*2930*/  IADD3 R2, P1, PT, R3, R8, RZ ;  /* 0x0000000803027210 */ /* 0x000fca0007f3e0ff */
[----:B------:R-:W-:Y:S01]  /*2940*/  IMAD.X R5, RZ, RZ, R9, P1 ;  /* 0x000000ffff057224 */ /* 0x000fe200008e0609 */
[----:B------:R-:W-:-:S04]  /*2950*/  LEA R4, P1, R2, UR6, 0x2 ;  /* 0x0000000602047c11 */ /* 0x000fc8000f8210ff */
        /* <DEDUP_REMOVED lines=9> */
[----:B------:R-:W-:Y:S02]  /*29f0*/  @!P1 IADD3 R2, PT, PT, R7, RZ, RZ ;  /* 0x000000ff07029210 */ /* 0x000fe40007ffe0ff */
        /* <DEDUP_REMOVED lines=8> */
.L_x_83:
[----:B------:R-:W-:Y:S05]  /*2a80*/  BSYNC.RECONVERGENT B2 ;  /* 0x0000000000027941 */ /* 0x000fea0003800200 */
.L_x_82:
[----:B------:R-:W-:Y:S05]  /*2a90*/  @!P0 BRA `(.L_x_76) ;  /* 0x00000000004c8947 */ /* 0x000fea0003800000 */
[----:B------:R-:W-:Y:S02]  /*2aa0*/  LOP3.LUT R2, R10, 0xffff, RZ, 0xc0, !PT ;  /* 0x0000ffff0a027812 */ /* 0x000fe400078ec0ff */
[----:B------:R-:W-:Y:S02]  /*2ab0*/  IADD3 R3, P0, PT, R3, R13, RZ ;  /* 0x0000000d03037210 */ /* 0x000fe40007f1e0ff */
[----:B------:R-:W-:Y:S02]  /*2ac0*/  LEA.HI R2, R2, 0x1, RZ, 0x18 ;  /* 0x0000000102027811 */ /* 0x000fe400078fc0ff */
[----:B------:R-:W-:Y:S01]  /*2ad0*/  LEA R6, P1, R3, UR6, 0x2 ;  /* 0x0000000603067c11 */ /* 0x000fe2000f8210ff */
[----:B------:R-:W-:Y:S01]  /*2ae0*/  IMAD.X R12, RZ, RZ, R12, P0 ;  /* 0x000000ffff0c7224 */ /* 0x000fe200000e060c */
[----:B------:R-:W-:-:S04]  /*2af0*/  LOP3.LUT R2, R2, 0x3, RZ, 0xc0, !PT ;  /* 0x0000000302027812 */ /* 0x000fc800078ec0ff */
[----:B------:R-:W-:Y:S01]  /*2b00*/  LEA.HI.X R3, R3, UR7, R12, 0x2, P1 ;  /* 0x0000000703037c11 */ /* 0x000fe200088f140c */
[----:B------:R-:W-:-:S07]  /*2b10*/  IMAD.MOV R4, RZ, RZ, -R2 ;  /* 0x000000ffff047224 */ /* 0x000fce00078e0a02 */
.L_x_84:
[----:B------:R-:W-:-:S06]  /*2b20*/  IMAD.MOV.U32 R2, RZ, RZ, R6 ;  /* 0x000000ffff027224 */ /* 0x000fcc00078e0006 */
[----:B------:R0:W2:Y:S01]  /*2b30*/  LDG.E R2, desc[UR8][R2.64] ;  /* 0x0000000802027981 */ /* 0x0000a2000c1e1900 */
[----:B------:R-:W-:Y:S01]  /*2b40*/  VIADD R4, R4, 0x1 ;  /* 0x0000000104047836 */ /* 0x000fe20000000000 */
[----:B------:R-:W-:Y:S01]  /*2b50*/  IADD3 R6, P2, PT, R6, 0x400, RZ ;  /* 0x0000040006067810 */ /* 0x000fe20007f5e0ff */
[----:B------:R-:W-:-:S03]  /*2b60*/  VIADD R5, R7, 0x1 ;  /* 0x0000000107057836 */ /* 0x000fc60000000000 */
[----:B------:R-:W-:Y:S01]  /*2b70*/  ISETP.NE.AND P1, PT, R4, RZ, PT ;  /* 0x000000ff0400720c */ /* 0x000fe20003f25270 */
[----:B0-----:R-:W-:Y:S01]  /*2b80*/  IMAD.X R3, RZ, RZ, R3, P2 ;  /* 0x000000ffff037224 */ /* 0x001fe200010e0603 */
[----:B--2---:R-:W-:-:S13]  /*2b90*/  ISETP.GT.AND P0, PT, R2, RZ, PT ;  /* 0x000000ff0200720c */ /* 0x004fda0003f04270 */
[----:B------:R-:W-:-:S04]  /*2ba0*/  @!P0 IMAD.MOV R5, RZ, RZ, R7 ;  /* 0x000000ffff058224 */ /* 0x000fc800078e0207 */
[----:B------:R-:W-:Y:S01]  /*2bb0*/  IMAD.MOV.U32 R7, RZ, RZ, R5 ;  /* 0x000000ffff077224 */ /* 0x000fe200078e0005 */
[----:B------:R-:W-:Y:S06]  /*2bc0*/  @P1 BRA `(.L_x_84) ;  /* 0xfffffffc00d41947 */ /* 0x000fec000383ffff */
.L_x_76:
[----:B------:R-:W-:Y:S05]  /*2bd0*/  BSYNC.RECONVERGENT B1 ;  /* 0x0000000000017941 */ /* 0x000fea0003800200 */
.L_x_73:
[----:B------:R-:W0:Y:S01]  /*2be0*/  S2R R9, SR_LANEID ;  /* 0x0000000000097919 */ /* 0x000e220000000000 */
[----:B------:R-:W1:Y:S01]  /*2bf0*/  SHFL.DOWN PT, R2, R7, 0x1, 0x1f ;  /* 0x08201f0007027f89 */ /* 0x000e6200000e0000 */
[----:B------:R-:W2:Y:S01]  /*2c00*/  S2R R8, SR_TID.X ;  /* 0x0000000000087919 */ /* 0x000ea20000002100 */
        /* <DEDUP_REMOVED lines=16> */
[----:B--2---:R-:W-:-:S04]  /*2d10*/  @!P1 SHF.R.U32.HI R3, RZ, 0x3, R8 ;  /* 0x00000003ff039819 */ /* 0x004fc80000011608 */
        /* <DEDUP_REMOVED lines=17> */
[----:B0-----:R-:W0:Y:S04]  /*2e30*/  LDS.128 R4, [UR4+0x10] ;  /* 0x00001004ff047984 */ /* 0x001e280008000c00 */
[----:B------:R-:W1:Y:S01]  /*2e40*/  LDS.64 R8, [UR4+0x20] ;  /* 0x00002004ff087984 */ /* 0x000e620008000a00 */
[----:B0-----:R-:W-:-:S04]  /*2e50*/  IADD3 R2, PT, PT, R4, R2, R13 ;  /* 0x0000000204027210 */ /* 0x001fc80007ffe00d */
[----:B------:R-:W-:-:S04]  /*2e60*/  IADD3 R2, PT, PT, R6, R2, R5 ;  /* 0x0000000206027210 */ /* 0x000fc80007ffe005 */
[----:B-1----:R-:W-:-:S05]  /*2e70*/  IADD3 R2, PT, PT, R8, R2, R7 ;  /* 0x0000000208027210 */ /* 0x002fca0007ffe007 */
[----:B------:R-:W-:-:S07]  /*2e80*/  IMAD.IADD R13, R2, 0x1, R9 ;  /* 0x00000001020d7824 */ /* 0x000fce00078e0209 */
.L_x_72:
[----:B------:R-:W-:Y:S05]  /*2e90*/  BSYNC.RECONVERGENT B0 ;  /* 0x0000000000007941 */ /* 0x000fea0003800200 */
.L_x_57:
[----:B------:R-:W-:Y:S05]  /*2ea0*/  @P0 EXIT ;  /* 0x000000000000094d */ /* 0x000fea0003800000 */
[----:B------:R-:W3:Y:S02]  /*2eb0*/  LDC.64 R2, c[0x0][0x388] ;  /* 0x0000e200ff027b82 */ /* 0x000ee40000000a00 */
[----:B---3--:R-:W-:-:S05]  /*2ec0*/  IMAD.WIDE.U32 R2, R0, 0x4, R2 ;  /* 0x0000000400027825 */ /* 0x008fca00078e0002 */
[----:B------:R-:W-:Y:S01]  /*2ed0*/  STG.E desc[UR8][R2.64], R13 ;  /* 0x0000000d02007986 */ /* 0x000fe2000c101908 */
[----:B------:R-:W-:Y:S05]  /*2ee0*/  EXIT ;  /* 0x000000000000794d */ /* 0x000fea0003800000 */
.L_x_85:
        /* <DEDUP_REMOVED lines=9> */
.L_x_251:


//--------------------- .text._ZN3cub18CUB_300001_SM_10006detail6reduce28DeviceReduceSingleTileKernelINS2_10policy_hubIiyN4cuda3std3__44plusIiEEE10Policy1000EN6thrust24THRUST_300001_SM_1000_NS6detail15normal_iteratorINSD_10device_ptrIiEEEEPiyS9_ii17ThresholdToBinaryEEvT0_T1_T2_T3_T4_T6_ --------------------------
	.section	.text._ZN3cub18CUB_300001_SM_10006detail6reduce28DeviceReduceSingleTileKernelINS2_10policy_hubIiyN4cuda3std3__44plusIiEEE10Policy1000EN6thrust24THRUST_300001_SM_1000_NS6detail15normal_iteratorINSD_10device_ptrIiEEEEPiyS9_ii17ThresholdToBinaryEEvT0_T1_T2_T3_T4_T6_,"ax",@progbits
	.align	128
        .global         _ZN3cub18CUB_300001_SM_10006detail6reduce28DeviceReduceSingleTileKernelINS2_10policy_hubIiyN4cuda3std3__44plusIiEEE10Policy1000EN6thrust24THRUST_300001_SM_1000_NS6detail15normal_iteratorINSD_10device_ptrIiEEEEPiyS9_ii17ThresholdToBinaryEEvT0_T1_T2_T3_T4_T6_
        .type           _ZN3cub18CUB_300001_SM_10006detail6reduce28DeviceReduceSingleTileKernelINS2_10policy_hubIiyN4cuda3std3__44plusIiEEE10Policy1000EN6thrust24THRUST_300001_SM_1000_NS6detail15normal_iteratorINSD_10device_ptrIiEEEEPiyS9_ii17ThresholdToBinaryEEvT0_T1_T2_T3_T4_T6_,@function
        .size           _ZN3cub18CUB_300001_SM_10006detail6reduce28DeviceReduceSingleTileKernelINS2_10policy_hubIiyN4cuda3std3__44plusIiEEE10Policy1000EN6thrust24THRUST_300001_SM_1000_NS6detail15normal_iteratorINSD_10device_ptrIiEEEEPiyS9_ii17ThresholdToBinaryEEvT0_T1_T2_T3_T4_T6_,(.L_x_252 - _ZN3cub18CUB_300001_SM_10006detail6reduce28DeviceReduceSingleTileKernelINS2_10policy_hubIiyN4cuda3std3__44plusIiEEE10Policy1000EN6thrust24THRUST_300001_SM_1000_NS6detail15normal_iteratorINSD_10device_ptrIiEEEEPiyS9_ii17ThresholdToBinaryEEvT0_T1_T2_T3_T4_T6_)
        .other          _ZN3cub18CUB_300001_SM_10006detail6reduce28DeviceReduceSingleTileKernelINS2_10policy_hubIiyN4cuda3std3__44plusIiEEE10Policy1000EN6thrust24THRUST_300001_SM_1000_NS6detail15normal_iteratorINSD_10device_ptrIiEEEEPiyS9_ii17ThresholdToBinaryEEvT0_T1_T2_T3_T4_T6_,@"STO_CUDA_ENTRY STV_DEFAULT"
_ZN3cub18CUB_300001_SM_10006detail6reduce28DeviceReduceSingleTileKernelINS2_10policy_hubIiyN4cuda3std3__44plusIiEEE10Policy1000EN6thrust24THRUST_300001_SM_1000_NS6detail15normal_iteratorINSD_10device_ptrIiEEEEPiyS9_ii17ThresholdToBinaryEEvT0_T1_T2_T3_T4_T6_:
.text._ZN3cub18CUB_300001_SM_10006detail6reduce28DeviceReduceSingleTileKernelINS2_10policy_hubIiyN4cuda3std3__44plusIiEEE10Policy1000EN6thrust24THRUST_300001_SM_1000_NS6detail15normal_iteratorINSD_10device_ptrIiEEEEPiyS9_ii17ThresholdToBinaryEEvT0_T1_T2_T3_T4_T6_:
[----:B------:R-:W-:Y:S01]  /*0000*/  LDC R1, c[0x0][0x37c] ;  /* 0x0000df00ff017b82 */ /* 0x000fe20000000800 */
[----:B------:R-:W0:Y:S01]  /*0010*/  LDCU.64 UR4, c[0x0][0x390] ;  /* 0x00007200ff0477ac */ /* 0x000e220008000a00 */
[----:B------:R-:W1:Y:S01]  /*0020*/  LDCU.64 UR6, c[0x0][0x358] ;  /* 0x00006b00ff0677ac */ /* 0x000e620008000a00 */
[----:B0-----:R-:W-:Y:S02]  /*0030*/  IMAD.U32 R4, RZ, RZ, UR4 ;  /* 0x00000004ff047e24 */ /* 0x001fe4000f8e00ff */
[----:B------:R-:W-:-:S03]  /*0040*/  IMAD.U32 R5, RZ, RZ, UR5 ;  /* 0x00000005ff057e24 */ /* 0x000fc6000f8e00ff */
[----:B------:R-:W-:-:S04]  /*0050*/  ISETP.NE.U32.AND P0, PT, R4, RZ, PT ;  /* 0x000000ff0400720c */ /* 0x000fc80003f05070 */
[----:B------:R-:W-:-:S13]  /*0060*/  ISETP.NE.AND.EX P0, PT, R5, RZ, PT, P0 ;  /* 0x000000ff0500720c */ /* 0x000fda0003f05300 */
        /* <DEDUP_REMOVED lines=8> */
.L_x_86:
[----:B------:R-:W-:Y:S01]  /*00f0*/  ISETP.GT.U32.AND P0, PT, R4, 0xfff, PT ;  /* 0x00000fff0400780c */ /* 0x000fe20003f04070 */
[----:B------:R-:W-:Y:S03]  /*0100*/  BSSY.RECONVERGENT B0, `(.L_x_87) ;  /* 0x00002b1000007945 */ /* 0x000fe60003800200 */
[----:B------:R-:W-:-:S13]  /*0110*/  ISETP.GT.U32.AND.EX P0, PT, R5, RZ, PT, P0 ;  /* 0x000000ff0500720c */ /* 0x000fda0003f04100 */
[----:B------:R-:W-:Y:S05]  /*0120*/  @P0 BRA `(.L_x_88) ;  /* 0x0000001000bc0947 */ /* 0x000fea0003800000 */
[----:B------:R-:W0:Y:S01]  /*0130*/  S2R R7, SR_TID.X ;  /* 0x0000000000077919 */ /* 0x000e220000002100 */
[----:B------:R-:W-:Y:S01]  /*0140*/  BSSY.RECONVERGENT B1, `(.L_x_89) ;  /* 0x000000b000017945 */ /* 0x000fe20003800200 */
[----:B------:R-:W-:Y:S01]  /*0150*/  IMAD.MOV.U32 R0, RZ, RZ, RZ ;  /* 0x000000ffff007224 */ /* 0x000fe200078e00ff */
[----:B0-----:R-:W-:Y:S01]  /*0160*/  ISETP.GE.U32.AND P0, PT, R7, R4, PT ;  /* 0x000000040700720c */ /* 0x001fe20003f06070 */
[----:B------:R-:W-:-:S12]  /*0170*/  IMAD.MOV.U32 R9, RZ, RZ, R7 ;  /* 0x000000ffff097224 */ /* 0x000fd800078e0007 */
[----:B------:R-:W-:Y:S05]  /*0180*/  @P0 BRA `(.L_x_90) ;  /* 0x0000000000180947 */ /* 0x000fea0003800000 */
[----:B------:R-:W0:Y:S02]  /*0190*/  LDC.64 R2, c[0x0][0x380] ;  /* 0x0000e000ff027b82 */ /* 0x000e240000000a00 */
[----:B0-----:R-:W-:-:S06]  /*01a0*/  IMAD.WIDE.U32 R2, R7, 0x4, R2 ;  /* 0x0000000407027825 */ /* 0x001fcc00078e0002 */
[----:B------:R-:W2:Y:S01]  /*01b0*/  LDG.E R2, desc[UR6][R2.64] ;  /* 0x0000000602027981 */ /* 0x000ea2000c1e1900 */
[----:B------:R-:W-:Y:S01]  /*01c0*/  VIADD R9, R7, 0x100 ;  /* 0x0000010007097836 */ /* 0x000fe20000000000 */
[----:B--2---:R-:W-:-:S04]  /*01d0*/  ISETP.GT.AND P0, PT, R2, RZ, PT ;  /* 0x000000ff0200720c */ /* 0x004fc80003f04270 */
[----:B------:R-:W-:-:S09]  /*01e0*/  SEL R0, RZ, 0x1, !P0 ;  /* 0x00000001ff007807 */ /* 0x000fd20004000000 */
.L_x_90:
[----:B------:R-:W-:Y:S05]  /*01f0*/  BSYNC.RECONVERGENT B1 ;  /* 0x0000000000017941 */ /* 0x000fea0003800200 */
.L_x_89:
[----:B------:R-:W-:Y:S01]  /*0200*/  ISETP.GE.U32.AND P0, PT, R9, R4, PT ;  /* 0x000000040900720c */ /* 0x000fe20003f06070 */
[----:B------:R-:W-:-:S12]  /*0210*/  BSSY.RECONVERGENT B1, `(.L_x_91) ;  /* 0x00000a8000017945 */ /* 0x000fd80003800200 */
[----:B------:R-:W-:Y:S05]  /*0220*/  @P0 BRA `(.L_x_92) ;  /* 0x0000000800980947 */ /* 0x000fea0003800000 */
[----:B------:R-:W-:Y:S01]  /*0230*/  LOP3.LUT R3, RZ, R9, RZ, 0x33, !PT ;  /* 0x00000009ff037212 */ /* 0x000fe200078e33ff */
[----:B------:R-:W-:Y:S04]  /*0240*/  BSSY.RECONVERGENT B2, `(.L_x_93) ;  /* 0x0000053000027945 */ /* 0x000fe80003800200 */
[----:B------:R-:W-:-:S05]  /*0250*/  IMAD.IADD R3, R3, 0x1, R4 ;  /* 0x0000000103037824 */ /* 0x000fca00078e0204 */
[C---:B------:R-:W-:Y:S02]  /*0260*/  ISETP.GE.U32.AND P1, PT, R3.reuse, 0xf00, PT ;  /* 0x00000f000300780c */ /* 0x040fe40003f26070 */
[----:B------:R-:W-:-:S04]  /*0270*/  LEA.HI R6, R3, 0x1, RZ, 0x18 ;  /* 0x0000000103067811 */ /* 0x000fc800078fc0ff */
[----:B------:R-:W-:-:S04]  /*0280*/  LOP3.LUT R22, R6, 0xf, RZ, 0xc0, !PT ;  /* 0x0000000f06167812 */ /* 0x000fc800078ec0ff */
[----:B------:R-:W-:-:S03]  /*0290*/  ISETP.NE.AND P0, PT, R22, RZ, PT ;  /* 0x000000ff1600720c */ /* 0x000fc60003f05270 */
[----:B------:R-:W-:Y:S10]  /*02a0*/  @!P1 BRA `(.L_x_94) ;  /* 0x0000000400309947 */ /* 0x000ff40003800000 */
[----:B------:R-:W0:Y:S01]  /*02b0*/  LDC.64 R2, c[0x0][0x380] ;  /* 0x0000e000ff027b82 */ /* 0x000e220000000a00 */
[----:B------:R-:W-:-:S05]  /*02c0*/  LOP3.LUT R8, R6, 0x1fffff0, RZ, 0xc0, !PT ;  /* 0x01fffff006087812 */ /* 0x000fca00078ec0ff */
[----:B------:R-:W-:Y:S02]  /*02d0*/  IMAD.MOV R8, RZ, RZ, -R8 ;  /* 0x000000ffff087224 */ /* 0x000fe400078e0a08 */
[----:B0-----:R-:W-:-:S03]  /*02e0*/  IMAD.WIDE.U32 R2, R9, 0x4, R2 ;  /* 0x0000000409027825 */ /* 0x001fc600078e0002 */
[----:B------:R-:W-:-:S05]  /*02f0*/  IADD3 R2, P1, PT, R2, 0x2000, RZ ;  /* 0x0000200002027810 */ /* 0x000fca0007f3e0ff */
[----:B------:R-:W-:-:S08]  /*0300*/  IMAD.X R3, RZ, RZ, R3, P1 ;  /* 0x000000ffff037224 */ /* 0x000fd000008e0603 */
.L_x_95:
        /* <DEDUP_REMOVED lines=15> */
[----:B------:R0:W5:Y:S01]  /*0400*/  LDG.E R10, desc[UR6][R2.64+0x1c00] ;  /* 0x001c0006020a7981 */ /* 0x000162000c1e1900 */
[----:B------:R-:W-:-:S02]  /*0410*/  VIADD R8, R8, 0x10 ;  /* 0x0000001008087836 */ /* 0x000fc40000000000 */
[----:B------:R-:W-:Y:S01]  /*0420*/  VIADD R9, R9, 0x1000 ;  /* 0x0000100009097836 */ /* 0x000fe20000000000 */
[----:B0-----:R-:W-:-:S05]  /*0430*/  IADD3 R2, P3, PT, R2, 0x4000, RZ ;  /* 0x0000400002027810 */ /* 0x001fca0007f7e0ff */
[----:B------:R-:W-:Y:S01]  /*0440*/  IMAD.X R3, RZ, RZ, R3, P3 ;  /* 0x000000ffff037224 */ /* 0x000fe200018e0603 */
[----:B--2---:R-:W-:Y:S02]  /*0450*/  ISETP.GT.AND P1, PT, R26, RZ, PT ;  /* 0x000000ff1a00720c */ /* 0x004fe40003f24270 */
        /* <DEDUP_REMOVED lines=45> */
[----:B------:R-:W-:-:S03]  /*0730*/  ISETP.NE.AND P1, PT, R8, RZ, PT ;  /* 0x000000ff0800720c */ /* 0x000fc60003f25270 */
[C---:B------:R-:W-:Y:S02]  /*0740*/  VIADD R0, R10.reuse, 0x1 ;  /* 0x000000010a007836 */ /* 0x040fe40000000000 */
[----:B------:R-:W-:-:S08]  /*0750*/  @!P2 IADD3 R0, PT, PT, R10, RZ, RZ ;  /* 0x000000ff0a00a210 */ /* 0x000fd00007ffe0ff */
[----:B------:R-:W-:Y:S05]  /*0760*/  @P1 BRA `(.L_x_95) ;  /* 0xfffffff800e81947 */ /* 0x000fea000383ffff */
.L_x_94:
[----:B------:R-:W-:Y:S05]  /*0770*/  BSYNC.RECONVERGENT B2 ;  /* 0x0000000000027941 */ /* 0x000fea0003800200 */
.L_x_93:
[----:B------:R-:W-:Y:S05]  /*0780*/  @!P0 BRA `(.L_x_92) ;  /* 0x0000000400408947 */ /* 0x000fea0003800000 */
[----:B------:R-:W-:Y:S01]  /*0790*/  ISETP.GE.U32.AND P1, PT, R22, 0x8, PT ;  /* 0x000000081600780c */ /* 0x000fe20003f26070 */
[----:B------:R-:W-:Y:S01]  /*07a0*/  BSSY.RECONVERGENT B2, `(.L_x_96) ;  /* 0x0000027000027945 */ /* 0x000fe20003800200 */
[----:B------:R-:W-:-:S04]  /*07b0*/  LOP3.LUT R17, R6, 0x7, RZ, 0xc0, !PT ;  /* 0x0000000706117812 */ /* 0x000fc800078ec0ff */
[----:B------:R-:W-:-:S07]  /*07c0*/  ISETP.NE.AND P0, PT, R17, RZ, PT ;  /* 0x000000ff1100720c */ /* 0x000fce0003f05270 */
[----:B------:R-:W-:Y:S06]  /*07d0*/  @!P1 BRA `(.L_x_97) ;  /* 0x00000000008c9947 */ /* 0x000fec0003800000 */
[----:B------:R-:W0:Y:S02]  /*07e0*/  LDC.64 R2, c[0x0][0x380] ;  /* 0x0000e000ff027b82 */ /* 0x000e240000000a00 */
[----:B0-----:R-:W-:-:S05]  /*07f0*/  IMAD.WIDE R2, R9, 0x4, R2 ;  /* 0x0000000409027825 */ /* 0x001fca00078e0202 */
        /* <DEDUP_REMOVED lines=23> */
[----:B0-----:R-:W-:-:S04]  /*0970*/  VIADD R2, R0, 0x1 ;  /* 0x0000000100027836 */ /* 0x001fc80000000000 */
        /* <DEDUP_REMOVED lines=9> */
.L_x_97:
[----:B------:R-:W-:Y:S05]  /*0a10*/  BSYNC.RECONVERGENT B2 ;  /* 0x0000000000027941 */ /* 0x000fea0003800200 */
.L_x_96:
        /* <DEDUP_REMOVED lines=25> */
.L_x_99:
[----:B------:R-:W-:Y:S05]  /*0bb0*/  BSYNC.RECONVERGENT B2 ;  /* 0x0000000000027941 */ /* 0x000fea0003800200 */
.L_x_98:
[----:B------:R-:W-:Y:S05]  /*0bc0*/  @!P1 BRA `(.L_x_92) ;  /* 0x0000000000309947 */ /* 0x000fea0003800000 */
[----:B------:R-:W0:Y:S01]  /*0bd0*/  LDC.64 R10, c[0x0][0x380] ;  /* 0x0000e000ff0a7b82 */ /* 0x000e220000000a00 */
[----:B------:R-:W-:-:S07]  /*0be0*/  IMAD.MOV R6, RZ, RZ, -R8 ;  /* 0x000000ffff067224 */ /* 0x000fce00078e0a08 */
.L_x_100:
[----:B0-----:R-:W-:-:S06]  /*0bf0*/  IMAD.WIDE R2, R9, 0x4, R10 ;  /* 0x0000000409027825 */ /* 0x001fcc00078e020a */
[----:B------:R-:W2:Y:S01]  /*0c00*/  LDG.E R2, desc[UR6][R2.64] ;  /* 0x0000000602027981 */ /* 0x000ea2000c1e1900 */
[----:B------:R-:W-:Y:S02]  /*0c10*/  VIADD R6, R6, 0x1 ;  /* 0x0000000106067836 */ /* 0x000fe40000000000 */
[----:B------:R-:W-:Y:S02]  /*0c20*/  VIADD R8, R0, 0x1 ;  /* 0x0000000100087836 */ /* 0x000fe40000000000 */
[----:B------:R-:W-:Y:S01]  /*0c30*/  VIADD R9, R9, 0x100 ;  /* 0x0000010009097836 */ /* 0x000fe20000000000 */
[----:B------:R-:W-:Y:S02]  /*0c40*/  ISETP.NE.AND P1, PT, R6, RZ, PT ;  /* 0x000000ff0600720c */ /* 0x000fe40003f25270 */
[----:B--2---:R-:W-:-:S13]  /*0c50*/  ISETP.GT.AND P0, PT, R2, RZ, PT ;  /* 0x000000ff0200720c */ /* 0x004fda0003f04270 */
[----:B------:R-:W-:-:S04]  /*0c60*/  @!P0 IMAD.MOV R8, RZ, RZ, R0 ;  /* 0x000000ffff088224 */ /* 0x000fc800078e0200 */
[----:B------:R-:W-:Y:S01]  /*0c70*/  IMAD.MOV.U32 R0, RZ, RZ, R8 ;  /* 0x000000ffff007224 */ /* 0x000fe200078e0008 */
[----:B------:R-:W-:Y:S06]  /*0c80*/  @P1 BRA `(.L_x_100) ;  /* 0xfffffffc00d81947 */ /* 0x000fec000383ffff */
.L_x_92:
[----:B------:R-:W-:Y:S05]  /*0c90*/  BSYNC.RECONVERGENT B1 ;  /* 0x0000000000017941 */ /* 0x000fea0003800200 */
.L_x_91:
[----:B------:R-:W-:-:S04]  /*0ca0*/  ISETP.GE.U32.AND P0, PT, R4, 0x100, PT ;  /* 0x000001000400780c */ /* 0x000fc80003f06070 */
[----:B------:R-:W-:-:S13]  /*0cb0*/  ISETP.GE.U32.AND.EX P0, PT, R5, RZ, PT, P0 ;  /* 0x000000ff0500720c */ /* 0x000fda0003f06100 */
[----:B------:R-:W-:Y:S05]  /*0cc0*/  @!P0 BRA `(.L_x_101) ;  /* 0x0000000000ac8947 */ /* 0x000fea0003800000 */
[----:B------:R-:W0:Y:S01]  /*0cd0*/  S2R R6, SR_LANEID ;  /* 0x0000000000067919 */ /* 0x000e220000000000 */
[----:B------:R-:W-:Y:S01]  /*0ce0*/  ISETP.NE.AND P5, PT, R7, RZ, PT ;  /* 0x000000ff0700720c */ /* 0x000fe20003fa5270 */
[----:B------:R-:W1:Y:S01]  /*0cf0*/  SHFL.DOWN PT, R2, R0, 0x1, 0x1f ;  /* 0x08201f0000027f89 */ /* 0x000e6200000e0000 */
[C---:B0-----:R-:W-:Y:S02]  /*0d00*/  ISETP.GT.AND P0, PT, R6.reuse, 0x1e, PT ;  /* 0x0000001e0600780c */ /* 0x041fe40003f04270 */
[----:B------:R-:W-:Y:S02]  /*0d10*/  ISETP.NE.AND P1, PT, R6, RZ, PT ;  /* 0x000000ff0600720c */ /* 0x000fe40003f25270 */
[----:B-1----:R-:W-:Y:S02]  /*0d20*/  SEL R3, R2, RZ, !P0 ;  /* 0x000000ff02037207 */ /* 0x002fe40004000000 */
[----:B------:R-:W-:-:S03]  /*0d30*/  ISETP.GT.AND P0, PT, R6, 0x1d, PT ;  /* 0x0000001d0600780c */ /* 0x000fc60003f04270 */
[----:B------:R-:W-:-:S05]  /*0d40*/  IMAD.IADD R3, R3, 0x1, R0 ;  /* 0x0000000103037824 */ /* 0x000fca00078e0200 */
[----:B------:R-:W0:Y:S01]  /*0d50*/  SHFL.DOWN PT, R2, R3, 0x2, 0x1f ;  /* 0x08401f0003027f89 */ /* 0x000e2200000e0000 */
[----:B------:R-:W1:Y:S01]  /*0d60*/  @!P1 S2R R9, SR_CgaCtaId ;  /* 0x0000000000099919 */ /* 0x000e620000008800 */
[----:B0-----:R-:W-:Y:S02]  /*0d70*/  SEL R2, R2, RZ, !P0 ;  /* 0x000000ff02027207 */ /* 0x001fe40004000000 */
[----:B------:R-:W-:Y:S02]  /*0d80*/  ISETP.GT.AND P0, PT, R6, 0x1b, PT ;  /* 0x0000001b0600780c */ /* 0x000fe40003f04270 */
[----:B------:R-:W-:-:S05]  /*0d90*/  IADD3 R2, PT, PT, R3, R2, RZ ;  /* 0x0000000203027210 */ /* 0x000fca0007ffe0ff */
        /* <DEDUP_REMOVED lines=14> */
[----:B0-----:R-:W-:-:S05]  /*0e80*/  SEL R3, R3, RZ, !P0 ;  /* 0x000000ff03037207 */ /* 0x001fca0004000000 */
        /* <DEDUP_REMOVED lines=9> */
[----:B-1----:R-:W1:Y:S01]  /*0f20*/  LDS.64 R2, [UR4+0x20] ;  /* 0x00002004ff027984 */ /* 0x002e620008000a00 */
[----:B0-----:R-:W-:-:S04]  /*0f30*/  IADD3 R0, PT, PT, R4, R0, R13 ;  /* 0x0000000004007210 */ /* 0x001fc80007ffe00d */
[----:B------:R-:W-:-:S04]  /*0f40*/  IADD3 R0, PT, PT, R6, R0, R5 ;  /* 0x0000000006007210 */ /* 0x000fc80007ffe005 */
[----:B-1----:R-:W-:-:S05]  /*0f50*/  IADD3 R0, PT, PT, R2, R0, R7 ;  /* 0x0000000002007210 */ /* 0x002fca0007ffe007 */
[----:B------:R-:W-:Y:S01]  /*0f60*/  IMAD.IADD R13, R0, 0x1, R3 ;  /* 0x00000001000d7824 */ /* 0x000fe200078e0203 */
[----:B------:R-:W-:Y:S06]  /*0f70*/  BRA `(.L_x_102) ;  /* 0x0000001c00247947 */ /* 0x000fec0003800000 */
.L_x_101:
[C---:B------:R-:W-:Y:S01]  /*0f80*/  LOP3.LUT R2, R7.reuse, 0x3e0, RZ, 0xc0, !PT ;  /* 0x000003e007027812 */ /* 0x040fe200078ec0ff */
[----:B------:R-:W0:Y:S01]  /*0f90*/  S2R R10, SR_LANEID ;  /* 0x00000000000a7919 */ /* 0x000e220000000000 */
[----:B------:R-:W-:Y:S02]  /*0fa0*/  ISETP.NE.AND P5, PT, R7, RZ, PT ;  /* 0x000000ff0700720c */ /* 0x000fe40003fa5270 */
[----:B------:R-:W-:Y:S01]  /*0fb0*/  LOP3.LUT R9, RZ, R2, RZ, 0x33, !PT ;  /* 0x00000002ff097212 */ /* 0x000fe200078e33ff */
[----:B------:R-:W-:-:S04]  /*0fc0*/  VIADD R3, R2, 0x20 ;  /* 0x0000002002037836 */ /* 0x000fc80000000000 */
[----:B------:R-:W-:Y:S01]  /*0fd0*/  IMAD.IADD R9, R9, 0x1, R4 ;  /* 0x0000000109097824 */ /* 0x000fe200078e0204 */
[----:B------:R-:W-:-:S04]  /*0fe0*/  ISETP.GT.U32.AND P0, PT, R3, R4, PT ;  /* 0x000000040300720c */ /* 0x000fc80003f04070 */
[----:B------:R-:W-:-:S05]  /*0ff0*/  SEL R9, R9, 0x1f, P0 ;  /* 0x0000001f09097807 */ /* 0x000fca0000000000 */
[----:B------:R-:W1:Y:S01]  /*1000*/  SHFL.DOWN PT, R2, R0, 0x1, R9 ;  /* 0x0820000000027989 */ /* 0x000e6200000e0009 */
        /* <DEDUP_REMOVED lines=10> */
[----:B------:R-:W-:Y:S02]  /*10b0*/  ISETP.GT.AND P0, PT, R8, R9, PT ;  /* 0x000000090800720c */ /* 0x000fe40003f04270 */
[----:B------:R-:W-:Y:S01]  /*10c0*/  @!P1 SHF.R.U32.HI R8, RZ, 0x3, R7 ;  /* 0x00000003ff089819 */ /* 0x000fe20000011607 */
[----:B------:R-:W-:Y:S02]  /*10d0*/  IMAD.IADD R6, R2, 0x1, R3 ;  /* 0x0000000102067824 */ /* 0x000fe400078e0203 */
[----:B------:R-:W-:Y:S01]  /*10e0*/  VIADD R2, R10, 0x8 ;  /* 0x000000080a027836 */ /* 0x000fe20000000000 */
[----:B------:R-:W-:-:S02]  /*10f0*/  @!P1 LOP3.LUT R8, R8, 0x7c, RZ, 0xc0, !PT ;  /* 0x0000007c08089812 */ /* 0x000fc400078ec0ff */
[----:B------:R-:W1:Y:S02]  /*1100*/  SHFL.DOWN PT, R3, R6, 0x4, R9 ;  /* 0x0880000006037989 */ /* 0x000e6400000e0009 */
[----:B-1----:R-:W-:Y:S02]  /*1110*/  SEL R3, R3, RZ, !P0 ;  /* 0x000000ff03037207 */ /* 0x002fe40004000000 */
[----:B------:R-:W-:-:S03]  /*1120*/  ISETP.GT.AND P0, PT, R2, R9, PT ;  /* 0x000000090200720c */ /* 0x000fc60003f04270 */
[----:B------:R-:W-:Y:S02]  /*1130*/  IMAD.IADD R0, R6, 0x1, R3 ;  /* 0x0000000106007824 */ /* 0x000fe400078e0203 */
[----:B------:R-:W-:Y:S01]  /*1140*/  VIADD R6, R10, 0x10 ;  /* 0x000000100a067836 */ /* 0x000fe20000000000 */
[----:B------:R-:W-:Y:S02]  /*1150*/  @!P1 MOV R10, 0x400 ;  /* 0x00000400000a9802 */ /* 0x000fe40000000f00 */
[----:B------:R-:W1:Y:S02]  /*1160*/  SHFL.DOWN PT, R3, R0, 0x8, R9 ;  /* 0x0900000000037989 */ /* 0x000e6400000e0009 */
[----:B0-----:R-:W-:-:S05]  /*1170*/  @!P1 LEA R11, R11, R10, 0x18 ;  /* 0x0000000a0b0b9211 */ /* 0x001fca00078ec0ff */
[----:B------:R-:W-:Y:S01]  /*1180*/  @!P1 IMAD.IADD R8, R8, 0x1, R11 ;  /* 0x0000000108089824 */ /* 0x000fe200078e020b */
[----:B-1----:R-:W-:Y:S02]  /*1190*/  SEL R3, R3, RZ, !P0 ;  /* 0x000000ff03037207 */ /* 0x002fe40004000000 */
[----:B------:R-:W-:-:S03]  /*11a0*/  ISETP.GT.AND P0, PT, R6, R9, PT ;  /* 0x000000090600720c */ /* 0x000fc60003f04270 */
[----:B------:R-:W-:-:S05]  /*11b0*/  IMAD.IADD R2, R0, 0x1, R3 ;  /* 0x0000000100027824 */ /* 0x000fca00078e0203 */
[----:B------:R-:W0:Y:S02]  /*11c0*/  SHFL.DOWN PT, R3, R2, 0x10, R9 ;  /* 0x0a00000002037989 */ /* 0x000e2400000e0009 */
[----:B0-----:R-:W-:-:S05]  /*11d0*/  SEL R3, R3, RZ, !P0 ;  /* 0x000000ff03037207 */ /* 0x001fca0004000000 */
[----:B------:R-:W-:-:S05]  /*11e0*/  IMAD.IADD R13, R2, 0x1, R3 ;  /* 0x00000001020d7824 */ /* 0x000fca00078e0203 */
[----:B------:R0:W-:Y:S01]  /*11f0*/  @!P1 STS [R8+0x8], R13 ;  /* 0x0000080d08009388 */ /* 0x0001e20000000800 */
[----:B------:R-:W-:Y:S06]  /*1200*/  BAR.SYNC.DEFER_BLOCKING 0x0 ;  /* 0x0000000000007b1d */ /* 0x000fec0000010000 */
[----:B------:R-:W-:Y:S05]  /*1210*/  @P5 BRA `(.L_x_102) ;  /* 0x00000018007c5947 */ /* 0x000fea0003800000 */
[----:B------:R-:W1:Y:S01]  /*1220*/  S2UR UR5, SR_CgaCtaId ;  /* 0x00000000000579c3 */ /* 0x000e620000008800 */
[----:B------:R-:W-:Y:S01]  /*1230*/  UMOV UR4, 0x400 ;  /* 0x0000040000047882 */ /* 0x000fe20000000000 */
[C---:B------:R-:W-:Y:S02]  /*1240*/  ISETP.GT.U32.AND P0, PT, R4.reuse, 0x40, PT ;  /* 0x000000400400780c */ /* 0x040fe40003f04070 */
[C---:B------:R-:W-:Y:S02]  /*1250*/  ISETP.GT.U32.AND P6, PT, R4.reuse, 0x20, PT ;  /* 0x000000200400780c */ /* 0x040fe40003fc4070 */
[C---:B------:R-:W-:Y:S02]  /*1260*/  ISETP.GT.U32.AND P4, PT, R4.reuse, 0x60, PT ;  /* 0x000000600400780c */ /* 0x040fe40003f84070 */
[----:B------:R-:W-:Y:S02]  /*1270*/  ISETP.GT.U32.AND P2, PT, R4, 0x80, PT ;  /* 0x000000800400780c */ /* 0x000fe40003f44070 */
[----:B------:R-:W-:-:S02]  /*1280*/  ISETP.GT.U32.AND.EX P0, PT, R5, RZ, PT, P0 ;  /* 0x000000ff0500720c */ /* 0x000fc40003f04100 */
[C---:B------:R-:W-:Y:S02]  /*1290*/  ISETP.GT.U32.AND.EX P6, PT, R5.reuse, RZ, PT, P6 ;  /* 0x000000ff0500720c */ /* 0x040fe40003fc4160 */
[C---:B------:R-:W-:Y:S02]  /*12a0*/  ISETP.GT.U32.AND P3, PT, R4.reuse, 0xa0, PT ;  /* 0x000000a00400780c */ /* 0x040fe40003f64070 */
[----:B------:R-:W-:Y:S02]  /*12b0*/  ISETP.GT.U32.AND P1, PT, R4, 0xc0, PT ;  /* 0x000000c00400780c */ /* 0x000fe40003f24070 */
[C---:B------:R-:W-:Y:S02]  /*12c0*/  ISETP.GT.U32.AND.EX P4, PT, R5.reuse, RZ, PT, P4 ;  /* 0x000000ff0500720c */ /* 0x040fe40003f84140 */
[C---:B------:R-:W-:Y:S02]  /*12d0*/  ISETP.GT.U32.AND.EX P2, PT, R5.reuse, RZ, PT, P2 ;  /* 0x000000ff0500720c */ /* 0x040fe40003f44120 */
[C---:B------:R-:W-:Y:S01]  /*12e0*/  ISETP.GT.U32.AND.EX P3, PT, R5.reuse, RZ, PT, P3 ;  /* 0x000000ff0500720c */ /* 0x040fe20003f64130 */
[----:B-1----:R-:W-:Y:S01]  /*12f0*/  ULEA UR4, UR5, UR4, 0x18 ;  /* 0x0000000405047291 */ /* 0x002fe2000f8ec0ff */
[----:B------:R-:W-:-:S08]  /*1300*/  ISETP.GT.U32.AND.EX P1, PT, R5, RZ, PT, P1 ;  /* 0x000000ff0500720c */ /* 0x000fd00003f24110 */
[----:B0-----:R-:W0:Y:S04]  /*1310*/  LDS.128 R8, [UR4+0x10] ;  /* 0x00001004ff087984 */ /* 0x001e280008000c00 */
[----:B------:R-:W1:Y:S04]  /*1320*/  LDS R0, [UR4+0xc] ;  /* 0x00000c04ff007984 */ /* 0x000e680008000800 */
[----:B------:R-:W2:Y:S01]  /*1330*/  LDS.64 R2, [UR4+0x20] ;  /* 0x00002004ff027984 */ /* 0x000ea20008000a00 */
[----:B0-----:R-:W-:Y:S02]  /*1340*/  SEL R8, R8, RZ, P0 ;  /* 0x000000ff08087207 */ /* 0x001fe40000000000 */
[----:B------:R-:W-:-:S02]  /*1350*/  ISETP.GT.U32.AND P0, PT, R4, 0xe0, PT ;  /* 0x000000e00400780c */ /* 0x000fc40003f04070 */
[----:B-1----:R-:W-:Y:S02]  /*1360*/  SEL R0, R0, RZ, P6 ;  /* 0x000000ff00007207 */ /* 0x002fe40003000000 */
[----:B------:R-:W-:Y:S02]  /*1370*/  SEL R9, R9, RZ, P4 ;  /* 0x000000ff09097207 */ /* 0x000fe40002000000 */
[----:B------:R-:W-:Y:S02]  /*1380*/  IADD3 R0, PT, PT, R8, R0, R13 ;  /* 0x0000000008007210 */ /* 0x000fe40007ffe00d */
[----:B------:R-:W-:Y:S02]  /*1390*/  SEL R10, R10, RZ, P2 ;  /* 0x000000ff0a0a7207 */ /* 0x000fe40001000000 */
[----:B------:R-:W-:Y:S02]  /*13a0*/  ISETP.GT.U32.AND.EX P0, PT, R5, RZ, PT, P0 ;  /* 0x000000ff0500720c */ /* 0x000fe40003f04100 */
[----:B------:R-:W-:-:S02]  /*13b0*/  SEL R11, R11, RZ, P3 ;  /* 0x000000ff0b0b7207 */ /* 0x000fc40001800000 */
[----:B------:R-:W-:Y:S02]  /*13c0*/  IADD3 R0, PT, PT, R10, R0, R9 ;  /* 0x000000000a007210 */ /* 0x000fe40007ffe009 */
[----:B--2---:R-:W-:Y:S02]  /*13d0*/  SEL R2, R2, RZ, P1 ;  /* 0x000000ff02027207 */ /* 0x004fe40000800000 */
[----:B------:R-:W-:Y:S02]  /*13e0*/  SEL R3, R3, RZ, P0 ;  /* 0x000000ff03037207 */ /* 0x000fe40000000000 */
[----:B------:R-:W-:-:S05]  /*13f0*/  IADD3 R0, PT, PT, R2, R0, R11 ;  /* 0x0000000002007210 */ /* 0x000fca0007ffe00b */
[----:B------:R-:W-:Y:S01]  /*1400*/  IMAD.IADD R13, R0, 0x1, R3 ;  /* 0x00000001000d7824 */ /* 0x000fe200078e0203 */
[----:B------:R-:W-:Y:S06]  /*1410*/  BRA `(.L_x_102) ;  /* 0x0000001400fc7947 */ /* 0x000fec0003800000 */
.L_x_88:
[----:B------:R-:W0:Y:S01]  /*1420*/  S2R R8, SR_TID.X ;  /* 0x0000000000087919 */ /* 0x000e220000002100 */
[----:B------:R-:W0:Y:S02]  /*1430*/  LDC.64 R2, c[0x0][0x380] ;  /* 0x0000e000ff027b82 */ /* 0x000e240000000a00 */
[----:B0-----:R-:W-:-:S05]  /*1440*/  IMAD.WIDE.U32 R2, R8, 0x4, R2 ;  /* 0x0000000408027825 */ /* 0x001fca00078e0002 */
        /* <DEDUP_REMOVED lines=16> */
[----:B--2---:R-:W-:Y:S01]  /*1550*/  ISETP.GT.AND P0, PT, R21, RZ, PT ;  /* 0x000000ff1500720c */ /* 0x004fe20003f04270 */
[----:B------:R-:W-:Y:S01]  /*1560*/  IMAD.MOV.U32 R21, RZ, RZ, 0x2 ;  /* 0x00000002ff157424 */ /* 0x000fe200078e00ff */
[----:B---3--:R-:W-:-:S02]  /*1570*/  ISETP.GT.AND P1, PT, R12, RZ, PT ;  /* 0x000000ff0c00720c */ /* 0x008fc40003f24270 */
[----:B------:R-:W-:Y:S02]  /*1580*/  SEL R12, RZ, 0x1, !P0 ;  /* 0x00000001ff0c7807 */ /* 0x000fe40004000000 */
[----:B----4-:R-:W-:-:S07]  /*1590*/  ISETP.GT.AND P2, PT, R13, RZ, PT ;  /* 0x000000ff0d00720c */ /* 0x010fce0003f44270 */
[----:B------:R-:W-:Y:S01]  /*15a0*/  @!P0 IMAD.MOV R21, RZ, RZ, 0x1 ;  /* 0x00000001ff158424 */ /* 0x000fe200078e02ff */
[----:B-----5:R-:W-:Y:S01]  /*15b0*/  ISETP.GT.AND P0, PT, R14, RZ, PT ;  /* 0x000000ff0e00720c */ /* 0x020fe20003f04270 */
[----:B------:R-:W-:Y:S01]  /*15c0*/  @!P1 IMAD.MOV R21, RZ, RZ, R12 ;  /* 0x000000ffff159224 */ /* 0x000fe200078e020c */
[----:B------:R-:W-:-:S03]  /*15d0*/  ISETP.GT.AND P1, PT, R15, RZ, PT ;  /* 0x000000ff0f00720c */ /* 0x000fc60003f24270 */
[----:B------:R-:W-:Y:S02]  /*15e0*/  VIADD R12, R21, 0x1 ;  /* 0x00000001150c7836 */ /* 0x000fe40000000000 */
[----:B------:R-:W-:-:S04]  /*15f0*/  @!P2 IMAD.MOV R12, RZ, RZ, R21 ;  /* 0x000000ffff0ca224 */ /* 0x000fc800078e0215 */
[----:B------:R-:W-:Y:S02]  /*1600*/  VIADD R13, R12, 0x1 ;  /* 0x000000010c0d7836 */ /* 0x000fe40000000000 */
        /* <DEDUP_REMOVED lines=23> */
[----:B------:R-:W-:Y:S01]  /*1780*/  ISETP.GT.AND P1, PT, R9, RZ, PT ;  /* 0x000000ff0900720c */ /* 0x000fe20003f24270 */
[----:B------:R-:W-:Y:S02]  /*1790*/  IMAD.MOV.U32 R11, RZ, RZ, 0x1000 ;  /* 0x00001000ff0b7424 */ /* 0x000fe400078e00ff */
[----:B------:R-:W-:-:S03]  /*17a0*/  VIADD R9, R10, 0x1 ;  /* 0x000000010a097836 */ /* 0x000fc60000000000 */
[----:B------:R-:W-:Y:S01]  /*17b0*/  @!P0 IMAD.MOV R9, RZ, RZ, R10 ;  /* 0x000000ffff098224 */ /* 0x000fe200078e020a */
[----:B------:R-:W-:Y:S02]  /*17c0*/  ISETP.GT.AND P0, PT, R7, RZ, PT ;  /* 0x000000ff0700720c */ /* 0x000fe40003f04270 */
[----:B------:R-:W-:Y:S01]  /*17d0*/  IADD3 R10, P3, PT, R4, -0x1000, RZ ;  /* 0xfffff000040a7810 */ /* 0x000fe20007f7e0ff */
[----:B------:R-:W-:-:S03]  /*17e0*/  VIADD R7, R9, 0x1 ;  /* 0x0000000109077836 */ /* 0x000fc60000000000 */
[----:B------:R-:W-:Y:S01]  /*17f0*/  @!P1 IMAD.MOV R7, RZ, RZ, R9 ;  /* 0x000000ffff079224 */ /* 0x000fe200078e0209 */
[----:B------:R-:W-:Y:S01]  /*1800*/  ISETP.GT.AND P1, PT, R6, RZ, PT ;  /* 0x000000ff0600720c */ /* 0x000fe20003f24270 */
[----:B------:R-:W-:Y:S01]  /*1810*/  IMAD.MOV.U32 R9, RZ, RZ, RZ ;  /* 0x000000ffff097224 */ /* 0x000fe200078e00ff */
[----:B------:R-:W-:Y:S01]  /*1820*/  IADD3.X R12, PT, PT, R5, -0x1, RZ, P3, !PT ;  /* 0xffffffff050c7810 */ /* 0x000fe20001ffe4ff */
[----:B------:R-:W-:-:S03]  /*1830*/  VIADD R6, R7, 0x1 ;  /* 0x0000000107067836 */ /* 0x000fc60000000000 */
[----:B------:R-:W-:Y:S01]  /*1840*/  @!P0 IMAD.MOV R6, RZ, RZ, R7 ;  /* 0x000000ffff068224 */ /* 0x000fe200078e0207 */
[----:B------:R-:W-:-:S03]  /*1850*/  ISETP.GE.U32.AND P0, PT, R10, 0x1000, PT ;  /* 0x000010000a00780c */ /* 0x000fc60003f06070 */
[----:B------:R-:W-:Y:S01]  /*1860*/  VIADD R7, R6, 0x1 ;  /* 0x0000000106077836 */ /* 0x000fe20000000000 */
[----:B------:R-:W-:Y:S02]  /*1870*/  ISETP.GE.U32.AND.EX P0, PT, R12, RZ, PT, P0 ;  /* 0x000000ff0c00720c */ /* 0x000fe40003f06100 */
[----:B------:R-:W-:-:S04]  /*1880*/  @!P1 IMAD.MOV R7, RZ, RZ, R6 ;  /* 0x000000ffff079224 */ /* 0x000fc800078e0206 */
[----:B------:R-:W-:Y:S02]  /*1890*/  VIADD R0, R7, 0x1 ;  /* 0x0000000107007836 */ /* 0x000fe40000000000 */
[----:B------:R-:W-:-:S05]  /*18a0*/  @!P2 IMAD.MOV R0, RZ, RZ, R7 ;  /* 0x000000ffff00a224 */ /* 0x000fca00078e0207 */
[----:B------:R-:W-:Y:S05]  /*18b0*/  @!P0 BRA `(.L_x_103) ;  /* 0x00000004003c8947 */ /* 0x000fea0003800000 */
[----:B------:R-:W0:Y:S01]  /*18c0*/  LDC.64 R4, c[0x0][0x390] ;  /* 0x0000e400ff047b82 */ /* 0x000e220000000a00 */
[----:B------:R-:W-:Y:S02]  /*18d0*/  IMAD.MOV.U32 R11, RZ, RZ, 0x1000 ;  /* 0x00001000ff0b7424 */ /* 0x000fe400078e00ff */
[----:B------:R-:W-:-:S07]  /*18e0*/  IMAD.MOV.U32 R9, RZ, RZ, RZ ;  /* 0x000000ffff097224 */ /* 0x000fce00078e00ff */
.L_x_105:
[----:B------:R-:W-:-:S04]  /*18f0*/  LEA R6, P0, R11, R2, 0x2 ;  /* 0x000000020b067211 */ /* 0x000fc800078010ff */
[----:B------:R-:W-:-:S05]  /*1900*/  LEA.HI.X R7, R11, R3, R9, 0x2, P0 ;  /* 0x000000030b077211 */ /* 0x000fca00000f1409 */
        /* <DEDUP_REMOVED lines=15> */
[----:B------:R0:W5:Y:S02]  /*1a00*/  LDG.E R13, desc[UR6][R6.64+0x3c00] ;  /* 0x003c0006060d7981 */ /* 0x000164000c1e1900 */
[----:B0-----:R-:W-:-:S02]  /*1a10*/  IADD3 R7, P3, PT, -R11, R4, RZ ;  /* 0x000000040b077210 */ /* 0x001fc40007f7e1ff */
        /* <DEDUP_REMOVED lines=24> */
[----:B------:R-:W-:Y:S02]  /*1ba0*/  VIADD R0, R6, 0x1 ;  /* 0x0000000106007836 */ /* 0x000fe40000000000 */
[----:B------:R-:W-:Y:S01]  /*1bb0*/  @!P1 IMAD.MOV R0, RZ, RZ, R6 ;  /* 0x000000ffff009224 */ /* 0x000fe200078e0206 */
[----:B------:R-:W-:-:S04]  /*1bc0*/  ISETP.GT.AND P1, PT, R19, RZ, PT ;  /* 0x000000ff1300720c */ /* 0x000fc80003f24270 */
[----:B------:R-:W-:-:S03]  /*1bd0*/  IADD3 R6, PT, PT, R0, 0x1, RZ ;  /* 0x0000000100067810 */ /* 0x000fc60007ffe0ff */
        /* <DEDUP_REMOVED lines=13> */
[----:B------:R-:W-:Y:S01]  /*1cb0*/  ISETP.GE.U32.AND P0, PT, R7, 0x1000, PT ;  /* 0x000010000700780c */ /* 0x000fe20003f06070 */
[----:B------:R-:W-:Y:S02]  /*1cc0*/  IMAD.X R7, R5, 0x1, ~R9, P3 ;  /* 0x0000000105077824 */ /* 0x000fe400018e0e09 */
[----:B------:R-:W-:Y:S02]  /*1cd0*/  VIADD R0, R6, 0x1 ;  /* 0x0000000106007836 */ /* 0x000fe40000000000 */
[----:B------:R-:W-:Y:S01]  /*1ce0*/  @!P1 IMAD.MOV R0, RZ, RZ, R6 ;  /* 0x000000ffff009224 */ /* 0x000fe200078e0206 */
[----:B------:R-:W-:Y:S02]  /*1cf0*/  ISETP.GE.U32.AND.EX P0, PT, R7, RZ, PT, P0 ;  /* 0x000000ff0700720c */ /* 0x000fe40003f06100 */
[----:B------:R-:W-:Y:S01]  /*1d00*/  ISETP.GT.AND P1, PT, R13, RZ, PT ;  /* 0x000000ff0d00720c */ /* 0x000fe20003f24270 */
[----:B------:R-:W-:-:S02]  /*1d10*/  VIADD R6, R0, 0x1 ;  /* 0x0000000100067836 */ /* 0x000fc40000000000 */
[----:B------:R-:W-:-:S04]  /*1d20*/  @!P2 IMAD.MOV R6, RZ, RZ, R0 ;  /* 0x000000ffff06a224 */ /* 0x000fc800078e0200 */
[----:B------:R-:W-:-:S06]  /*1d30*/  VIADD R0, R6, 0x1 ;  /* 0x0000000106007836 */ /* 0x000fcc0000000000 */
[----:B------:R-:W-:Y:S01]  /*1d40*/  @!P1 IMAD.MOV R0, RZ, RZ, R6 ;  /* 0x000000ffff009224 */ /* 0x000fe200078e0206 */
[----:B------:R-:W-:Y:S06]  /*1d50*/  @!P0 BRA `(.L_x_104) ;  /* 0x0000000c00048947 */ /* 0x000fec0003800000 */
[----:B------:R-:W-:-:S05]  /*1d60*/  IADD3 R11, P0, PT, R11, 0x1000, RZ ;  /* 0x000010000b0b7810 */ /* 0x000fca0007f1e0ff */
[----:B------:R-:W-:Y:S01]  /*1d70*/  IMAD.X R9, RZ, RZ, R9, P0 ;  /* 0x000000ffff097224 */ /* 0x000fe200000e0609 */
[----:B------:R-:W-:-:S04]  /*1d80*/  ISETP.GT.U32.AND P0, PT, R11, R10, PT ;  /* 0x0000000a0b00720c */ /* 0x000fc80003f04070 */
[----:B------:R-:W-:-:S13]  /*1d90*/  ISETP.GT.U32.AND.EX P0, PT, R9, R12, PT, P0 ;  /* 0x0000000c0900720c */ /* 0x000fda0003f04100 */
[----:B------:R-:W-:Y:S05]  /*1da0*/  @!P0 BRA `(.L_x_105) ;  /* 0xfffffff800d08947 */ /* 0x000fea000383ffff */
.L_x_103:
[----:B------:R-:W-:Y:S01]  /*1db0*/  IMAD.IADD R3, R4, 0x1, -R11 ;  /* 0x0000000104037824 */ /* 0x000fe200078e0a0b */
[----:B------:R-:W-:Y:S01]  /*1dc0*/  ISETP.GE.U32.AND P1, PT, R11, R4, PT ;  /* 0x000000040b00720c */ /* 0x000fe20003f26070 */
[----:B------:R-:W-:Y:S03]  /*1dd0*/  BSSY.RECONVERGENT B1, `(.L_x_104) ;  /* 0x00000b9000017945 */ /* 0x000fe60003800200 */
[----:B------:R-:W-:-:S04]  /*1de0*/  ISETP.GE.AND P0, PT, R8, R3, PT ;  /* 0x000000030800720c */ /* 0x000fc80003f06270 */
[----:B------:R-:W-:-:S13]  /*1df0*/  ISETP.GE.U32.OR.EX P0, PT, R9, R5, P0, P1 ;  /* 0x000000050900720c */ /* 0x000fda0000706510 */
[----:B------:R-:W-:Y:S05]  /*1e00*/  @P0 BRA `(.L_x_106) ;  /* 0x0000000800d40947 */ /* 0x000fea0003800000 */
[----:B------:R-:W-:Y:S01]  /*1e10*/  LOP3.LUT R2, RZ, R8, RZ, 0x33, !PT ;  /* 0x00000008ff027212 */ /* 0x000fe200078e33ff */
[----:B------:R-:W-:Y:S03]  /*1e20*/  BSSY.RECONVERGENT B2, `(.L_x_107) ;  /* 0x0000058000027945 */ /* 0x000fe60003800200 */
[----:B------:R-:W-:Y:S01]  /*1e30*/  IADD3 R2, PT, PT, -R11, R4, R2 ;  /* 0x000000040b027210 */ /* 0x000fe20007ffe102 */
[----:B------:R-:W-:-:S03]  /*1e40*/  IMAD.MOV.U32 R4, RZ, RZ, R8 ;  /* 0x000000ffff047224 */ /* 0x000fc600078e0008 */
[C---:B------:R-:W-:Y:S02]  /*1e50*/  ISETP.GE.U32.AND P1, PT, R2.reuse, 0xf00, PT ;  /* 0x00000f000200780c */ /* 0x040fe40003f26070 */
[----:B------:R-:W-:-:S04]  /*1e60*/  LEA.HI R5, R2, 0x1, RZ, 0x18 ;  /* 0x0000000102057811 */ /* 0x000fc800078fc0ff */
[----:B------:R-:W-:-:S04]  /*1e70*/  LOP3.LUT R24, R5, 0xf, RZ, 0xc0, !PT ;  /* 0x0000000f05187812 */ /* 0x000fc800078ec0ff */
[----:B------:R-:W-:-:S03]  /*1e80*/  ISETP.NE.AND P0, PT, R24, RZ, PT ;  /* 0x000000ff1800720c */ /* 0x000fc60003f05270 */
[----:B------:R-:W-:Y:S10]  /*1e90*/  @!P1 BRA `(.L_x_108) ;  /* 0x0000000400409947 */ /* 0x000ff40003800000 */
[----:B------:R-:W0:Y:S01]  /*1ea0*/  LDCU.64 UR4, c[0x0][0x380] ;  /* 0x00007000ff0477ac */ /* 0x000e220008000a00 */
[----:B------:R-:W-:Y:S02]  /*1eb0*/  IADD3 R3, P1, PT, R8, R11, RZ ;  /* 0x0000000b08037210 */ /* 0x000fe40007f3e0ff */
[----:B------:R-:W-:-:S03]  /*1ec0*/  LOP3.LUT R6, R5, 0x1fffff0, RZ, 0xc0, !PT ;  /* 0x01fffff005067812 */ /* 0x000fc600078ec0ff */
[----:B------:R-:W-:Y:S02]  /*1ed0*/  IMAD.X R4, RZ, RZ, R9, P1 ;  /* 0x000000ffff047224 */ /* 0x000fe400008e0609 */
[----:B------:R-:W-:Y:S01]  /*1ee0*/  IMAD.MOV R6, RZ, RZ, -R6 ;  /* 0x000000ffff067224 */ /* 0x000fe200078e0a06 */
[----:B0-----:R-:W-:-:S04]  /*1ef0*/  LEA R2, P2, R3, UR4, 0x2 ;  /* 0x0000000403027c11 */ /* 0x001fc8000f8410ff */
[----:B------:R-:W-:Y:S02]  /*1f00*/  IADD3 R2, P1, PT, R2, 0x2000, RZ ;  /* 0x0000200002027810 */ /* 0x000fe40007f3e0ff */
[----:B------:R-:W-:Y:S01]  /*1f10*/  LEA.HI.X R3, R3, UR5, R4, 0x2, P2 ;  /* 0x0000000503037c11 */ /* 0x000fe200090f1404 */
[----:B------:R-:W-:-:S04]  /*1f20*/  IMAD.MOV.U32 R4, RZ, RZ, R8 ;  /* 0x000000ffff047224 */ /* 0x000fc800078e0008 */
[----:B------:R-:W-:-:S07]  /*1f30*/  IMAD.X R3, RZ, RZ, R3, P1 ;  /* 0x000000ffff037224 */ /* 0x000fce00008e0603 */
.L_x_109:
        /* <DEDUP_REMOVED lines=66> */
[----:B------:R-:W-:-:S03]  /*2360*/  ISETP.NE.AND P1, PT, R6, RZ, PT ;  /* 0x000000ff0600720c */ /* 0x000fc60003f25270 */
[----:B------:R-:W-:-:S03]  /*2370*/  VIADD R0, R7, 0x1 ;  /* 0x0000000107007836 */ /* 0x000fc60000000000 */
[----:B------:R-:W-:-:S07]  /*2380*/  @!P2 IMAD.MOV R0, RZ, RZ, R7 ;  /* 0x000000ffff00a224 */ /* 0x000fce00078e0207 */
[----:B------:R-:W-:Y:S05]  /*2390*/  @P1 BRA `(.L_x_109) ;  /* 0xfffffff800e81947 */ /* 0x000fea000383ffff */
.L_x_108:
[----:B------:R-:W-:Y:S05]  /*23a0*/  BSYNC.RECONVERGENT B2 ;  /* 0x0000000000027941 */ /* 0x000fea0003800200 */
.L_x_107:
[----:B------:R-:W-:Y:S05]  /*23b0*/  @!P0 BRA `(.L_x_106) ;  /* 0x0000000400688947 */ /* 0x000fea0003800000 */
[----:B------:R-:W-:Y:S01]  /*23c0*/  ISETP.GE.U32.AND P1, PT, R24, 0x8, PT ;  /* 0x000000081800780c */ /* 0x000fe20003f26070 */
[----:B------:R-:W-:Y:S01]  /*23d0*/  BSSY.RECONVERGENT B2, `(.L_x_110) ;  /* 0x000002a000027945 */ /* 0x000fe20003800200 */
[----:B------:R-:W-:-:S04]  /*23e0*/  LOP3.LUT R17, R5, 0x7, RZ, 0xc0, !PT ;  /* 0x0000000705117812 */ /* 0x000fc800078ec0ff */
[----:B------:R-:W-:-:S07]  /*23f0*/  ISETP.NE.AND P0, PT, R17, RZ, PT ;  /* 0x000000ff1100720c */ /* 0x000fce0003f05270 */
[----:B------:R-:W-:Y:S06]  /*2400*/  @!P1 BRA `(.L_x_111) ;  /* 0x0000000000989947 */ /* 0x000fec0003800000 */
[----:B------:R-:W0:Y:S01]  /*2410*/  LDCU.64 UR4, c[0x0][0x380] ;  /* 0x00007000ff0477ac */ /* 0x000e220008000a00 */
[----:B------:R-:W-:-:S05]  /*2420*/  IADD3 R3, P1, PT, R4, R11, RZ ;  /* 0x0000000b04037210 */ /* 0x000fca0007f3e0ff */
[----:B------:R-:W-:Y:S01]  /*2430*/  IMAD.X R6, RZ, RZ, R9, P1 ;  /* 0x000000ffff067224 */ /* 0x000fe200008e0609 */
        /* <DEDUP_REMOVED lines=26> */
[----:B------:R-:W-:Y:S02]  /*25e0*/  @!P1 IADD3 R2, PT, PT, R0, RZ, RZ ;  /* 0x000000ff00029210 */ /* 0x000fe40007ffe0ff */
        /* <DEDUP_REMOVED lines=8> */
.L_x_111:
[----:B------:R-:W-:Y:S05]  /*2670*/  BSYNC.RECONVERGENT B2 ;  /* 0x0000000000027941 */ /* 0x000fea0003800200 */
.L_x_110:
        /* <DEDUP_REMOVED lines=28> */
.L_x_113:
[----:B------:R-:W-:Y:S05]  /*2840*/  BSYNC.RECONVERGENT B2 ;  /* 0x0000000000027941 */ /* 0x000fea0003800200 */
.L_x_112:
[----:B------:R-:W-:Y:S05]  /*2850*/  @!P0 BRA `(.L_x_106) ;  /* 0x0000000000408947 */ /* 0x000fea0003800000 */
[----:B------:R-:W0:Y:S01]  /*2860*/  LDCU.64 UR4, c[0x0][0x380] ;  /* 0x00007000ff0477ac */ /* 0x000e220008000a00 */
[----:B------:R-:W-:Y:S01]  /*2870*/  IADD3 R3, P0, PT, R4, R11, RZ ;  /* 0x0000000b04037210 */ /* 0x000fe20007f1e0ff */
[----:B------:R-:W-:-:S04]  /*2880*/  IMAD.MOV R4, RZ, RZ, -R7 ;  /* 0x000000ffff047224 */ /* 0x000fc800078e0a07 */
[----:B------:R-:W-:Y:S01]  /*2890*/  IMAD.X R6, RZ, RZ, R9, P0 ;  /* 0x000000ffff067224 */ /* 0x000fe200000e0609 */
[----:B0-----:R-:W-:-:S04]  /*28a0*/  LEA R2, P1, R3, UR4, 0x2 ;  /* 0x0000000403027c11 */ /* 0x001fc8000f8210ff */
[----:B------:R-:W-:-:S09]  /*28b0*/  LEA.HI.X R3, R3, UR5, R6, 0x2, P1 ;  /* 0x0000000503037c11 */ /* 0x000fd200088f1406 */
.L_x_114:
[----:B------:R0:W2:Y:S01]  /*28c0*/  LDG.E R5, desc[UR6][R2.64] ;  /* 0x0000000602057981 */ /* 0x0000a2000c1e1900 */
[----:B------:R-:W-:-:S05]  /*28d0*/  VIADD R4, R4, 0x1 ;  /* 0x0000000104047836 */ /* 0x000fca0000000000 */
[----:B------:R-:W-:Y:S02]  /*28e0*/  ISETP.NE.AND P1, PT, R4, RZ, PT ;  /* 0x000000ff0400720c */ /* 0x000fe40003f25270 */
[----:B0-----:R-:W-:-:S05]  /*28f0*/  IADD3 R2, P2, PT, R2, 0x400, RZ ;  /* 0x0000040002027810 */ /* 0x001fca0007f5e0ff */
[----:B------:R-:W-:Y:S01]  /*2900*/  IMAD.X R3, RZ, RZ, R3, P2 ;  /* 0x000000ffff037224 */ /* 0x000fe200010e0603 */
[----:B--2---:R-:W-:Y:S01]  /*2910*/  ISETP.GT.AND P0, PT, R5, RZ, PT ;  /* 0x000000ff0500720c */ /* 0x004fe20003f04270 */
[----:B------:R-:W-:-:S12]  /*2920*/  VIADD R5, R0, 0x1 ;  /* 0x0000000100057836 */ /* 0x000fd80000000000 */
[----:B------:R-:W-:-:S04]  /*2930*/  @!P0 IMAD.MOV R5, RZ, RZ, R0 ;  /* 0x000000ffff058224 */ /* 0x000fc800078e0200 */
[----:B------:R-:W-:Y:S01]  /*2940*/  IMAD.MOV.U32 R0, RZ, RZ, R5 ;  /* 0x000000ffff007224 */ /* 0x000fe200078e0005 */
[----:B------:R-:W-:Y:S06]  /*2950*/  @P1 BRA `(.L_x_114) ;  /* 0xfffffffc00d81947 */ /* 0x000fec000383ffff */
.L_x_106:
[----:B------:R-:W-:Y:S05]  /*2960*/  BSYNC.RECONVERGENT B1 ;  /* 0x0000000000017941 */ /* 0x000fea0003800200 */
.L_x_104:
        /* <DEDUP_REMOVED lines=41> */
[----:B------:R-:W-:-:S07]  /*2c00*/  IMAD.IADD R13, R0, 0x1, R3 ;  /* 0x00000001000d7824 */ /* 0x000fce00078e0203 */
.L_x_102:
[----:B------:R-:W-:Y:S05]  /*2c10*/  BSYNC.RECONVERGENT B0 ;  /* 0x0000000000007941 */ /* 0x000fea0003800200 */
.L_x_87:
[----:B------:R-:W-:Y:S05]  /*2c20*/  @P5 EXIT ;  /* 0x000000000000594d */ /* 0x000fea0003800000 */
[----:B-12---:R-:W1:Y:S01]  /*2c30*/  LDC.64 R2, c[0x0][0x388] ;  /* 0x0000e200ff027b82 */ /* 0x006e620000000a00 */
[----:B------:R-:W0:Y:S02]  /*2c40*/  LDCU UR4, c[0x0][0x39c] ;  /* 0x00007380ff0477ac */ /* 0x000e240008000800 */
[----:B0-----:R-:W-:-:S05]  /*2c50*/  VIADD R13, R13, UR4 ;  /* 0x000000040d0d7c36 */ /* 0x001fca0008000000 */
[----:B-1----:R-:W-:Y:S01]  /*2c60*/  STG.E desc[UR6][R2.64], R13 ;  /* 0x0000000d02007986 */ /* 0x002fe2000c101906 */
[----:B------:R-:W-:Y:S05]  /*2c70*/  EXIT ;  /* 0x000000000000794d */ /* 0x000fea0003800000 */
.L_x_115:
        /* <DEDUP_REMOVED lines=16> */
.L_x_252:


//--------------------- .text._ZN3cub18CUB_300001_SM_10006detail6reduce28DeviceReduceSingleTileKernelINS2_10policy_hubIijN4cuda3std3__44plusIiEEE10Policy1000EPiSC_iS9_iiNS7_10__identityEEEvT0_T1_T2_T3_T4_T6_ --------------------------
	.section	.text._ZN3cub18CUB_300001_SM_10006detail6reduce28DeviceReduceSingleTileKernelINS2_10policy_hubIijN4cuda3std3__44plusIiEEE10Policy1000EPiSC_iS9_iiNS7_10__identityEEEvT0_T1_T2_T3_T4_T6_,"ax",@progbits
	.align	128
        .global         _ZN3cub18CUB_300001_SM_10006detail6reduce28DeviceReduceSingleTileKernelINS2_10policy_hubIijN4cuda3std3__44plusIiEEE10Policy1000EPiSC_iS9_iiNS7_10__identityEEEvT0_T1_T2_T3_T4_T6_
        .type           _ZN3cub18CUB_300001_SM_10006detail6reduce28DeviceReduceSingleTileKernelINS2_10policy_hubIijN4cuda3std3__44plusIiEEE10Policy1000EPiSC_iS9_iiNS7_10__identityEEEvT0_T1_T2_T3_T4_T6_,@function
        .size           _ZN3cub18CUB_300001_SM_10006detail6reduce28DeviceReduceSingleTileKernelINS2_10policy_hubIijN4cuda3std3__44plusIiEEE10Policy1000EPiSC_iS9_iiNS7_10__identityEEEvT0_T1_T2_T3_T4_T6_,(.L_x_253 - _ZN3cub18CUB_300001_SM_10006detail6reduce28DeviceReduceSingleTileKernelINS2_10policy_hubIijN4cuda3std3__44plusIiEEE10Policy1000EPiSC_iS9_iiNS7_10__identityEEEvT0_T1_T2_T3_T4_T6_)
        .other          _ZN3cub18CUB_300001_SM_10006detail6reduce28DeviceReduceSingleTileKernelINS2_10policy_hubIijN4cuda3std3__44plusIiEEE10Policy1000EPiSC_iS9_iiNS7_10__identityEEEvT0_T1_T2_T3_T4_T6_,@"STO_CUDA_ENTRY STV_DEFAULT"
_ZN3cub18CUB_300001_SM_10006detail6reduce28DeviceReduceSingleTileKernelINS2_10policy_hubIijN4cuda3std3__44plusIiEEE10Policy1000EPiSC_iS9_iiNS7_10__identityEEEvT0_T1_T2_T3_T4_T6_:
.text._ZN3cub18CUB_300001_SM_10006detail6reduce28DeviceReduceSingleTileKernelINS2_10policy_hubIijN4cuda3std3__44plusIiEEE10Policy1000EPiSC_iS9_iiNS7_10__identityEEEvT0_T1_T2_T3_T4_T6_:
        /* <DEDUP_REMOVED lines=13> */
.L_x_116:
        /* <DEDUP_REMOVED lines=16> */
.L_x_121:
[----:B------:R-:W-:Y:S05]  /*01d0*/  BSYNC.RECONVERGENT B1 ;  /* 0x0000000000017941 */ /* 0x000fea0003800200 */
.L_x_120:
        /* <DEDUP_REMOVED lines=16> */
.L_x_126:
        /* <DEDUP_REMOVED lines=9> */
.L_x_125:
[----:B------:R-:W-:Y:S05]  /*0370*/  BSYNC.RECONVERGENT B2 ;  /* 0x0000000000027941 */ /* 0x000fea0003800200 */
.L_x_124:
        /* <DEDUP_REMOVED lines=8> */
.L_x_129:
        /* <DEDUP_REMOVED lines=35> */
.L_x_128:
[----:B------:R-:W-:Y:S05]  /*0630*/  BSYNC.RECONVERGENT B2 ;  /* 0x0000000000027941 */ /* 0x000fea0003800200 */
.L_x_127:
        /* <DEDUP_REMOVED lines=22> */
.L_x_131:
[----:B------:R-:W-:Y:S05]  /*07a0*/  BSYNC.RECONVERGENT B2 ;  /* 0x0000000000027941 */ /* 0x000fea0003800200 */
.L_x_130:
        /* <DEDUP_REMOVED lines=10> */
.L_x_123:
[----:B------:R-:W-:Y:S05]  /*0850*/  BSYNC.RECONVERGENT B1 ;  /* 0x0000000000017941 */ /* 0x000fea0003800200 */
.L_x_122:
        /* <DEDUP_REMOVED lines=45> */
.L_x_132:
        /* <DEDUP_REMOVED lines=67> */
.L_x_119:
        /* <DEDUP_REMOVED lines=22> */
.L_x_136:
        /* <DEDUP_REMOVED lines=20> */
.L_x_134:
        /* <DEDUP_REMOVED lines=20> */
.L_x_140:
        /* <DEDUP_REMOVED lines=8> */
.L_x_139:
[----:B------:R-:W-:Y:S05]  /*13c0*/  BSYNC.RECONVERGENT B2 ;  /* 0x0000000000027941 */ /* 0x000fea0003800200 */
.L_x_138:
        /* <DEDUP_REMOVED lines=16> */
.L_x_143:
        /* <DEDUP_REMOVED lines=39> */
.L_x_142:
[----:B------:R-:W-:Y:S05]  /*1740*/  BSYNC.RECONVERGENT B2 ;  /* 0x0000000000027941 */ /* 0x000fea0003800200 */
.L_x_141:
        /* <DEDUP_REMOVED lines=27> */
.L_x_145:
[----:B------:R-:W-:Y:S05]  /*1900*/  BSYNC.RECONVERGENT B2 ;  /* 0x0000000000027941 */ /* 0x000fea0003800200 */
.L_x_144:
        /* <DEDUP_REMOVED lines=10> */
.L_x_137:
[----:B------:R-:W-:Y:S05]  /*19b0*/  BSYNC.RECONVERGENT B1 ;  /* 0x0000000000017941 */ /* 0x000fea0003800200 */
.L_x_135:
        /* <DEDUP_REMOVED lines=43> */
.L_x_118:
        /* <DEDUP_REMOVED lines=12> */
.L_x_148:
[----:B------:R-:W-:Y:S05]  /*1d30*/  BSYNC.RECONVERGENT B1 ;  /* 0x0000000000017941 */ /* 0x000fea0003800200 */
.L_x_147:
        /* <DEDUP_REMOVED lines=16> */
.L_x_153:
        /* <DEDUP_REMOVED lines=9> */
.L_x_152:
[----:B------:R-:W-:Y:S05]  /*1ed0*/  BSYNC.RECONVERGENT B2 ;  /* 0x0000000000027941 */ /* 0x000fea0003800200 */
.L_x_151:
        /* <DEDUP_REMOVED lines=8> */
.L_x_156:
        /* <DEDUP_REMOVED lines=35> */
.L_x_155:
[----:B------:R-:W-:Y:S05]  /*2190*/  BSYNC.RECONVERGENT B2 ;  /* 0x0000000000027941 */ /* 0x000fea0003800200 */
.L_x_154:
        /* <DEDUP_REMOVED lines=22> */
.L_x_158:
[----:B------:R-:W-:Y:S05]  /*2300*/  BSYNC.RECONVERGENT B2 ;  /* 0x0000000000027941 */ /* 0x000fea0003800200 */
.L_x_157:
        /* <DEDUP_REMOVED lines=10> */
.L_x_150:
[----:B------:R-:W-:Y:S05]  /*23b0*/  BSYNC.RECONVERGENT B1 ;  /* 0x0000000000017941 */ /* 0x000fea0003800200 */
.L_x_149:
        /* <DEDUP_REMOVED lines=45> */
.L_x_159:
        /* <DEDUP_REMOVED lines=67> */
.L_x_146:
        /* <DEDUP_REMOVED lines=33> */
.L_x_162:
        /* <DEDUP_REMOVED lines=32> */
.L_x_160:
        /* <DEDUP_REMOVED lines=20> */
.L_x_166:
        /* <DEDUP_REMOVED lines=8> */
.L_x_165:
[----:B------:R-:W-:Y:S05]  /*3090*/  BSYNC.RECONVERGENT B2 ;  /* 0x0000000000027941 */ /* 0x000fea0003800200 */
.L_x_164:
        /* <DEDUP_REMOVED lines=16> */
.L_x_169:
        /* <DEDUP_REMOVED lines=39> */
.L_x_168:
[----:B------:R-:W-:Y:S05]  /*3410*/  BSYNC.RECONVERGENT B2 ;  /* 0x0000000000027941 */ /* 0x000fea0003800200 */
.L_x_167:
        /* <DEDUP_REMOVED lines=27> */
.L_x_171:
[----:B------:R-:W-:Y:S05]  /*35d0*/  BSYNC.RECONVERGENT B2 ;  /* 0x0000000000027941 */ /* 0x000fea0003800200 */
.L_x_170:
        /* <DEDUP_REMOVED lines=10> */
.L_x_163:
[----:B------:R-:W-:Y:S05]  /*3680*/  BSYNC.RECONVERGENT B1 ;  /* 0x0000000000017941 */ /* 0x000fea0003800200 */
.L_x_161:
        /* <DEDUP_REMOVED lines=42> */
.L_x_133:
[----:B------:R-:W-:Y:S05]  /*3930*/  BSYNC.RECONVERGENT B0 ;  /* 0x0000000000007941 */ /* 0x000fea0003800200 */
.L_x_117:
[----:B------:R-:W-:Y:S05]  /*3940*/  @P0 EXIT ;  /* 0x000000000000094d */ /* 0x000fea0003800000 */
[----:B-1----:R-:W1:Y:S01]  /*3950*/  LDC.64 R4, c[0x0][0x388] ;  /* 0x0000e200ff047b82 */ /* 0x002e620000000a00 */
[----:B------:R-:W0:Y:S02]  /*3960*/  LDCU UR4, c[0x0][0x398] ;  /* 0x00007300ff0477ac */ /* 0x000e240008000800 */
[----:B0-234-:R-:W-:-:S05]  /*3970*/  VIADD R3, R3, UR4 ;  /* 0x0000000403037c36 */ /* 0x01dfca0008000000 */
[----:B-1----:R-:W-:Y:S01]  /*3980*/  STG.E desc[UR6][R4.64], R3 ;  /* 0x0000000304007986 */ /* 0x002fe2000c101906 */
[----:B------:R-:W-:Y:S05]  /*3990*/  EXIT ;  /* 0x000000000000794d */ /* 0x000fea0003800000 */
.L_x_172:
        /* <DEDUP_REMOVED lines=14> */
.L_x_253:


//--------------------- .text._ZN3cub18CUB_300001_SM_10006detail6reduce18DeviceReduceKernelINS2_10policy_hubIijN4cuda3std3__44plusIiEEE10Policy1000EN6thrust24THRUST_300001_SM_1000_NS6detail15normal_iteratorINSD_10device_ptrIiEEEEjS9_i17ThresholdToBinaryEEvT0_PT3_T1_NS0_13GridEvenShareISN_EET2_T4_ --------------------------
	.section	.text._ZN3cub18CUB_300001_SM_10006detail6reduce18DeviceReduceKernelINS2_10policy_hubIijN4cuda3std3__44plusIiEEE10Policy1000EN6thrust24THRUST_300001_SM_1000_NS6detail15normal_iteratorINSD_10device_ptrIiEEEEjS9_i17ThresholdToBinaryEEvT0_PT3_T1_NS0_13GridEvenShareISN_EET2_T4_,"ax",@progbits
	.align	128
        .global         _ZN3cub18CUB_300001_SM_10006detail6reduce18DeviceReduceKernelINS2_10policy_hubIijN4cuda3std3__44plusIiEEE10Policy1000EN6thrust24THRUST_300001_SM_1000_NS6detail15normal_iteratorINSD_10device_ptrIiEEEEjS9_i17ThresholdToBinaryEEvT0_PT3_T1_NS0_13GridEvenShareISN_EET2_T4_
        .type           _ZN3cub18CUB_300001_SM_10006detail6reduce18DeviceReduceKernelINS2_10policy_hubIijN4cuda3std3__44plusIiEEE10Policy1000EN6thrust24THRUST_300001_SM_1000_NS6detail15normal_iteratorINSD_10device_ptrIiEEEEjS9_i17ThresholdToBinaryEEvT0_PT3_T1_NS0_13GridEvenShareISN_EET2_T4_,@function
        .size           _ZN3cub18CUB_300001_SM_10006detail6reduce18DeviceReduceKernelINS2_10policy_hubIijN4cuda3std3__44plusIiEEE10Policy1000EN6thrust24THRUST_300001_SM_1000_NS6detail15normal_iteratorINSD_10device_ptrIiEEEEjS9_i17ThresholdToBinaryEEvT0_PT3_T1_NS0_13GridEvenShareISN_EET2_T4_,(.L_x_254 - _ZN3cub18CUB_300001_SM_10006detail6reduce18DeviceReduceKernelINS2_10policy_hubIijN4cuda3std3__44plusIiEEE10Policy1000EN6thrust24THRUST_300001_SM_1000_NS6detail15normal_iteratorINSD_10device_ptrIiEEEEjS9_i17ThresholdToBinaryEEvT0_PT3_T1_NS0_13GridEvenShareISN_EET2_T4_)
        .other          _ZN3cub18CUB_300001_SM_10006detail6reduce18DeviceReduceKernelINS2_10policy_hubIijN4cuda3std3__44plusIiEEE10Policy1000EN6thrust24THRUST_300001_SM_1000_NS6detail15normal_iteratorINSD_10device_ptrIiEEEEjS9_i17ThresholdToBinaryEEvT0_PT3_T1_NS0_13GridEvenShareISN_EET2_T4_,@"STO_CUDA_ENTRY STV_DEFAULT"
_ZN3cub18CUB_300001_SM_10006detail6reduce18DeviceReduceKernelINS2_10policy_hubIijN4cuda3std3__44plusIiEEE10Policy1000EN6thrust24THRUST_300001_SM_1000_NS6detail15normal_iteratorINSD_10device_ptrIiEEEEjS9_i17ThresholdToBinaryEEvT0_PT3_T1_NS0_13GridEvenShareISN_EET2_T4_:
.text._ZN3cub18CUB_300001_SM_10006detail6reduce18DeviceReduceKernelINS2_10policy_hubIijN4cuda3std3__44plusIiEEE10Policy1000EN6thrust24THRUST_300001_SM_1000_NS6detail15normal_iteratorINSD_10device_ptrIiEEEEjS9_i17ThresholdToBinaryEEvT0_PT3_T1_NS0_13GridEvenShareISN_EET2_T4_:
[----:B------:R-:W-:Y:S01]  /*0000*/  LDC R1, c[0x0][0x37c] ;  /* 0x0000df00ff017b82 */ /* 0x000fe20000000800 */
[----:B------:R-:W0:Y:S07]  /*0010*/  S2R R3, SR_CTAID.X ;  /* 0x0000000000037919 */ /* 0x000e2e0000002500 */
[----:B------:R-:W1:Y:S01]  /*0020*/  LDC.64 R6, c[0x0][0x3a8] ;  /* 0x0000ea00ff067b82 */ /* 0x000e620000000a00 */
[----:B------:R-:W2:Y:S01]  /*0030*/  LDCU.64 UR6, c[0x0][0x358] ;  /* 0x00006b00ff0677ac */ /* 0x000ea20008000a00 */
[----:B------:R-:W-:Y:S01]  /*0040*/  BSSY.RECONVERGENT B0, `(.L_x_173) ;  /* 0x000031b000007945 */ /* 0x000fe20003800200 */
[----:B-1----:R-:W-:-:S02]  /*0050*/  IMAD.SHL.U32 R11, R7, 0x1000, RZ ;  /* 0x00001000070b7824 */ /* 0x002fc400078e00ff */
[----:B0-----:R-:W-:-:S05]  /*0060*/  IMAD R0, R3, -0x1000, R6 ;  /* 0xfffff00003007824 */ /* 0x001fca00078e0206 */
[----:B------:R-:W-:-:S13]  /*0070*/  ISETP.GT.U32.AND P0, PT, R0, 0xfff, PT ;  /* 0x00000fff0000780c */ /* 0x000fda0003f04070 */
[----:B--2---:R-:W-:Y:S05]  /*0080*/  @P0 BRA `(.L_x_174) ;  /* 0x0000001400800947 */ /* 0x004fea0003800000 */
[----:B------:R-:W0:Y:S01]  /*0090*/  S2R R2, SR_TID.X ;  /* 0x0000000000027919 */ /* 0x000e220000002100 */
[----:B------:R-:W-:Y:S01]  /*00a0*/  BSSY.RECONVERGENT B1, `(.L_x_175) ;  /* 0x000000c000017945 */ /* 0x000fe20003800200 */
[----:B------:R-:W-:Y:S01]  /*00b0*/  IMAD.MOV.U32 R18, RZ, RZ, RZ ;  /* 0x000000ffff127224 */ /* 0x000fe200078e00ff */
[----:B0-----:R-:W-:Y:S01]  /*00c0*/  ISETP.GE.U32.AND P0, PT, R2, R0, PT ;  /* 0x000000000200720c */ /* 0x001fe20003f06070 */
[----:B------:R-:W-:-:S12]  /*00d0*/  IMAD.MOV.U32 R8, RZ, RZ, R2 ;  /* 0x000000ffff087224 */ /* 0x000fd800078e0002 */
[----:B------:R-:W-:Y:S05]  /*00e0*/  @P0 BRA `(.L_x_176) ;  /* 0x00000000001c0947 */ /* 0x000fea0003800000 */
[----:B------:R-:W0:Y:S01]  /*00f0*/  LDC.64 R4, c[0x0][0x380] ;  /* 0x0000e000ff047b82 */ /* 0x000e220000000a00 */
[----:B------:R-:W-:-:S05]  /*0100*/  LEA R7, R3, R2, 0xc ;  /* 0x0000000203077211 */ /* 0x000fca00078e60ff */
[----:B0-----:R-:W-:-:S06]  /*0110*/  IMAD.WIDE.U32 R4, R7, 0x4, R4 ;  /* 0x0000000407047825 */ /* 0x001fcc00078e0004 */
[----:B------:R-:W2:Y:S01]  /*0120*/  LDG.E R4, desc[UR6][R4.64] ;  /* 0x0000000604047981 */ /* 0x000ea2000c1e1900 */
[----:B------:R-:W-:Y:S01]  /*0130*/  VIADD R8, R2, 0x100 ;  /* 0x0000010002087836 */ /* 0x000fe20000000000 */
[----:B--2---:R-:W-:-:S04]  /*0140*/  ISETP.GT.AND P0, PT, R4, RZ, PT ;  /* 0x000000ff0400720c */ /* 0x004fc80003f04270 */
[----:B------:R-:W-:-:S09]  /*0150*/  SEL R18, RZ, 0x1, !P0 ;  /* 0x00000001ff127807 */ /* 0x000fd20004000000 */
.L_x_176:
[----:B------:R-:W-:Y:S05]  /*0160*/  BSYNC.RECONVERGENT B1 ;  /* 0x0000000000017941 */ /* 0x000fea0003800200 */
.L_x_175:
[----:B------:R-:W-:Y:S01]  /*0170*/  ISETP.GE.U32.AND P0, PT, R8, R0, PT ;  /* 0x000000000800720c */ /* 0x000fe20003f06070 */
[----:B------:R-:W-:-:S12]  /*0180*/  BSSY.RECONVERGENT B1, `(.L_x_177) ;  /* 0x00000e0000017945 */ /* 0x000fd80003800200 */
[----:B------:R-:W-:Y:S05]  /*0190*/  @P0 BRA `(.L_x_178) ;  /* 0x0000000c00780947 */ /* 0x000fea0003800000 */
[----:B------:R-:W-:Y:S01]  /*01a0*/  LOP3.LUT R5, RZ, R8, RZ, 0x33, !PT ;  /* 0x00000008ff057212 */ /* 0x000fe200078e33ff */
[----:B------:R-:W-:Y:S04]  /*01b0*/  BSSY.RECONVERGENT B2, `(.L_x_179) ;  /* 0x0000073000027945 */ /* 0x000fe80003800200 */
[----:B------:R-:W-:-:S04]  /*01c0*/  IMAD.IADD R6, R5, 0x1, R6 ;  /* 0x0000000105067824 */ /* 0x000fc800078e0206 */
[----:B------:R-:W-:-:S05]  /*01d0*/  IMAD R6, R3, -0x1000, R6 ;  /* 0xfffff00003067824 */ /* 0x000fca00078e0206 */
[C---:B------:R-:W-:Y:S02]  /*01e0*/  ISETP.GE.U32.AND P0, PT, R6.reuse, 0xf00, PT ;  /* 0x00000f000600780c */ /* 0x040fe40003f06070 */
[----:B------:R-:W-:-:S04]  /*01f0*/  LEA.HI R5, R6, 0x1, RZ, 0x18 ;  /* 0x0000000106057811 */ /* 0x000fc800078fc0ff */
[----:B------:R-:W-:-:S07]  /*0200*/  LOP3.LUT R6, R5, 0xf, RZ, 0xc0, !PT ;  /* 0x0000000f05067812 */ /* 0x000fce00078ec0ff */
[----:B------:R-:W-:Y:S05]  /*0210*/  @!P0 BRA `(.L_x_180) ;  /* 0x0000000400b08947 */ /* 0x000fea0003800000 */
[----:B------:R-:W0:Y:S01]  /*0220*/  LDC.64 R14, c[0x0][0x380] ;  /* 0x0000e000ff0e7b82 */ /* 0x000e220000000a00 */
[----:B------:R-:W-:Y:S01]  /*0230*/  LOP3.LUT R7, R5, 0x1fffff0, RZ, 0xc0, !PT ;  /* 0x01fffff005077812 */ /* 0x000fe200078ec0ff */
[----:B------:R-:W-:Y:S01]  /*0240*/  BSSY.RECONVERGENT B3, `(.L_x_181) ;  /* 0x0000068000037945 */ /* 0x000fe20003800200 */
[----:B------:R-:W-:Y:S01]  /*0250*/  LOP3.LUT R4, R8, 0x800, RZ, 0xfc, !PT ;  /* 0x0000080008047812 */ /* 0x000fe200078efcff */
[----:B------:R-:W-:Y:S01]  /*0260*/  IMAD R8, R3, 0x1000, R8 ;  /* 0x0000100003087824 */ /* 0x000fe200078e0208 */
[----:B------:R-:W-:-:S07]  /*0270*/  IADD3 R7, PT, PT, -R7, RZ, RZ ;  /* 0x000000ff07077210 */ /* 0x000fce0007ffe1ff */
.L_x_182:
[----:B0-----:R-:W-:-:S05]  /*0280*/  IMAD.WIDE.U32 R12, R8, 0x4, R14 ;  /* 0x00000004080c7825 */ /* 0x001fca00078e000e */
[----:B------:R-:W2:Y:S01]  /*0290*/  LDG.E R19, desc[UR6][R12.64] ;  /* 0x000000060c137981 */ /* 0x000ea2000c1e1900 */
[----:B------:R-:W-:-:S04]  /*02a0*/  VIADD R23, R8, 0x100 ;  /* 0x0000010008177836 */ /* 0x000fc80000000000 */
[----:B------:R-:W-:-:S06]  /*02b0*/  IMAD.WIDE.U32 R22, R23, 0x4, R14 ;  /* 0x0000000417167825 */ /* 0x000fcc00078e000e */
[----:B------:R-:W3:Y:S01]  /*02c0*/  LDG.E R22, desc[UR6][R22.64] ;  /* 0x0000000616167981 */ /* 0x000ee2000c1e1900 */
[C---:B------:R-:W-:Y:S02]  /*02d0*/  VIADD R29, R8.reuse, 0x200 ;  /* 0x00000200081d7836 */ /* 0x040fe40000000000 */
[C---:B------:R-:W-:Y:S02]  /*02e0*/  VIADD R25, R8.reuse, 0x300 ;  /* 0x0000030008197836 */ /* 0x040fe40000000000 */
[----:B------:R-:W-:Y:S01]  /*02f0*/  IMAD.WIDE.U32 R28, R29, 0x4, R14 ;  /* 0x000000041d1c7825 */ /* 0x000fe200078e000e */
[----:B------:R-:W-:-:S04]  /*0300*/  IADD3 R27, PT, PT, R8, 0x400, RZ ;  /* 0x00000400081b7810 */ /* 0x000fc80007ffe0ff */
[----:B------:R0:W4:Y:S01]  /*0310*/  LDG.E R9, desc[UR6][R28.64] ;  /* 0x000000061c097981 */ /* 0x000122000c1e1900 */
[----:B------:R-:W-:-:S04]  /*0320*/  IMAD.WIDE.U32 R24, R25, 0x4, R14 ;  /* 0x0000000419187825 */ /* 0x000fc800078e000e */
[--C-:B------:R-:W-:Y:S01]  /*0330*/  IMAD.WIDE.U32 R26, R27, 0x4, R14.reuse ;  /* 0x000000041b1a7825 */ /* 0x100fe200078e000e */
[----:B------:R-:W5:Y:S03]  /*0340*/  LDG.E R10, desc[UR6][R24.64] ;  /* 0x00000006180a7981 */ /* 0x000f66000c1e1900 */
[C---:B------:R-:W-:Y:S01]  /*0350*/  VIADD R21, R8.reuse, 0x500 ;  /* 0x0000050008157836 */ /* 0x040fe20000000000 */
[----:B------:R1:W5:Y:S01]  /*0360*/  LDG.E R11, desc[UR6][R26.64] ;  /* 0x000000061a0b7981 */ /* 0x000362000c1e1900 */
[----:B------:R-:W-:Y:S02]  /*0370*/  VIADD R17, R8, 0x600 ;  /* 0x0000060008117836 */ /* 0x000fe40000000000 */
[----:B------:R-:W-:-:S04]  /*0380*/  IMAD.WIDE.U32 R20, R21, 0x4, R14 ;  /* 0x0000000415147825 */ /* 0x000fc800078e000e */
[--C-:B------:R-:W-:Y:S01]  /*0390*/  IMAD.WIDE.U32 R16, R17, 0x4, R14.reuse ;  /* 0x0000000411107825 */ /* 0x100fe200078e000e */
[----:B------:R-:W5:Y:S03]  /*03a0*/  LDG.E R12, desc[UR6][R20.64] ;  /* 0x00000006140c7981 */ /* 0x000f66000c1e1900 */
[C---:B0-----:R-:W-:Y:S01]  /*03b0*/  VIADD R29, R8.reuse, 0x700 ;  /* 0x00000700081d7836 */ /* 0x041fe20000000000 */
[----:B------:R0:W5:Y:S01]  /*03c0*/  LDG.E R13, desc[UR6][R16.64] ;  /* 0x00000006100d7981 */ /* 0x000162000c1e1900 */
[----:B------:R-:W-:Y:S02]  /*03d0*/  IADD3 R23, PT, PT, R8, 0x800, RZ ;  /* 0x0000080008177810 */ /* 0x000fe40007ffe0ff */
[----:B------:R-:W-:-:S05]  /*03e0*/  IMAD.WIDE.U32 R28, R29, 0x4, R14 ;  /* 0x000000041d1c7825 */ /* 0x000fca00078e000e */
[----:B------:R-:W5:Y:S01]  /*03f0*/  LDG.E R24, desc[UR6][R28.64] ;  /* 0x000000061c187981 */ /* 0x000f62000c1e1900 */
[----:B-1----:R-:W-:Y:S02]  /*0400*/  VIADD R27, R8, 0x900 ;  /* 0x00000900081b7836 */ /* 0x002fe40000000000 */
[----:B0-----:R-:W-:-:S05]  /*0410*/  IMAD.WIDE.U32 R16, R23, 0x4, R14 ;  /* 0x0000000417107825 */ /* 0x001fca00078e000e */
[----:B------:R0:W5:Y:S01]  /*0420*/  LDG.E R25, desc[UR6][R16.64] ;  /* 0x0000000610197981 */ /* 0x000162000c1e1900 */
[----:B------:R-:W-:-:S04]  /*0430*/  IMAD.WIDE.U32 R26, R27, 0x4, R14 ;  /* 0x000000041b1a7825 */ /* 0x000fc800078e000e */
[C---:B------:R-:W-:Y:S02]  /*0440*/  VIADD R21, R8.reuse, 0xa00 ;  /* 0x00000a0008157836 */ /* 0x040fe40000000000 */
[----:B------:R-:W5:Y:S01]  /*0450*/  LDG.E R26, desc[UR6][R26.64] ;  /* 0x000000061a1a7981 */ /* 0x000f62000c1e1900 */
[----:B------:R-:W-:Y:S02]  /*0460*/  VIADD R23, R8, 0xb00 ;  /* 0x00000b0008177836 */ /* 0x000fe40000000000 */
[----:B------:R-:W-:-:S04]  /*0470*/  IMAD.WIDE.U32 R20, R21, 0x4, R14 ;  /* 0x0000000415147825 */ /* 0x000fc800078e000e */
[----:B0-----:R-:W-:Y:S01]  /*0480*/  IMAD.WIDE.U32 R16, R23, 0x4, R14 ;  /* 0x0000000417107825 */ /* 0x001fe200078e000e */
[----:B------:R0:W5:Y:S04]  /*0490*/  LDG.E R27, desc[UR6][R20.64] ;  /* 0x00000006141b7981 */ /* 0x000168000c1e1900 */
[----:B------:R1:W5:Y:S01]  /*04a0*/  LDG.E R28, desc[UR6][R16.64] ;  /* 0x00000006101c7981 */ /* 0x000362000c1e1900 */
[----:B------:R-:W-:Y:S01]  /*04b0*/  VIADD R29, R18, 0x1 ;  /* 0x00000001121d7836 */ /* 0x000fe20000000000 */
[----:B0-----:R-:W-:-:S05]  /*04c0*/  IADD3 R21, PT, PT, R8, 0xe00, RZ ;  /* 0x00000e0008157810 */ /* 0x001fca0007ffe0ff */
[----:B------:R-:W-:-:S06]  /*04d0*/  IMAD.WIDE.U32 R20, R21, 0x4, R14 ;  /* 0x0000000415147825 */ /* 0x000fcc00078e000e */
[----:B------:R-:W5:Y:S01]  /*04e0*/  LDG.E R20, desc[UR6][R20.64] ;  /* 0x0000000614147981 */ /* 0x000f62000c1e1900 */
[C---:B------:R-:W-:Y:S01]  /*04f0*/  VIADD R23, R8.reuse, 0xf00 ;  /* 0x00000f0008177836 */ /* 0x040fe20000000000 */
[----:B--2---:R-:W-:Y:S02]  /*0500*/  ISETP.GT.AND P0, PT, R19, RZ, PT ;  /* 0x000000ff1300720c */ /* 0x004fe40003f04270 */
[----:B------:R-:W-:-:S05]  /*0510*/  IADD3 R19, PT, PT, R8, 0xc00, RZ ;  /* 0x00000c0008137810 */ /* 0x000fca0007ffe0ff */
[----:B-1----:R-:W-:-:S04]  /*0520*/  IMAD.WIDE.U32 R16, R19, 0x4, R14 ;  /* 0x0000000413107825 */ /* 0x002fc800078e000e */
[----:B------:R-:W-:Y:S02]  /*0530*/  VIADD R19, R8, 0xd00 ;  /* 0x00000d0008137836 */ /* 0x000fe40000000000 */
[----:B------:R-:W2:Y:S01]  /*0540*/  LDG.E R16, desc[UR6][R16.64] ;  /* 0x0000000610107981 */ /* 0x000ea2000c1e1900 */
[----:B------:R-:W-:Y:S02]  /*0550*/  @!P0 IMAD.MOV R29, RZ, RZ, R18 ;  /* 0x000000ffff1d8224 */ /* 0x000fe400078e0212 */
[----:B------:R-:W-:-:S06]  /*0560*/  IMAD.WIDE.U32 R18, R19, 0x4, R14 ;  /* 0x0000000413127825 */ /* 0x000fcc00078e000e */
[----:B------:R-:W2:Y:S01]  /*0570*/  LDG.E R18, desc[UR6][R18.64] ;  /* 0x0000000612127981 */ /* 0x000ea2000c1e1900 */
[----:B---3--:R-:W-:Y:S01]  /*0580*/  ISETP.GT.AND P0, PT, R22, RZ, PT ;  /* 0x000000ff1600720c */ /* 0x008fe20003f04270 */
[----:B------:R-:W-:-:S06]  /*0590*/  IMAD.WIDE.U32 R22, R23, 0x4, R14 ;  /* 0x0000000417167825 */ /* 0x000fcc00078e000e */
[----:B------:R-:W3:Y:S01]  /*05a0*/  LDG.E R22, desc[UR6][R22.64] ;  /* 0x0000000616167981 */ /* 0x000ee2000c1e1900 */
[----:B----4-:R-:W-:Y:S01]  /*05b0*/  ISETP.GT.AND P1, PT, R9, RZ, PT ;  /* 0x000000ff0900720c */ /* 0x010fe20003f24270 */
[----:B------:R-:W-:-:S04]  /*05c0*/  VIADD R9, R29, 0x1 ;  /* 0x000000011d097836 */ /* 0x000fc80000000000 */
[----:B------:R-:W-:Y:S01]  /*05d0*/  @!P0 IMAD.MOV R9, RZ, RZ, R29 ;  /* 0x000000ffff098224 */ /* 0x000fe200078e021d */
[----:B-----5:R-:W-:-:S04]  /*05e0*/  ISETP.GT.AND P0, PT, R10, RZ, PT ;  /* 0x000000ff0a00720c */ /* 0x020fc80003f04270 */
[----:B------:R-:W-:-:S03]  /*05f0*/  IADD3 R10, PT, PT, R9, 0x1, RZ ;  /* 0x00000001090a7810 */ /* 0x000fc60007ffe0ff */
[----:B------:R-:W-:Y:S01]  /*0600*/  @!P1 IMAD.MOV R10, RZ, RZ, R9 ;  /* 0x000000ffff0a9224 */ /* 0x000fe200078e0209 */
[----:B------:R-:W-:-:S03]  /*0610*/  ISETP.GT.AND P1, PT, R11, RZ, PT ;  /* 0x000000ff0b00720c */ /* 0x000fc60003f24270 */
        /* <DEDUP_REMOVED lines=22> */
[----:B------:R-:W-:-:S04]  /*0780*/  @!P1 IMAD.MOV R10, RZ, RZ, R9 ;  /* 0x000000ffff0a9224 */ /* 0x000fc800078e0209 */
[----:B------:R-:W-:Y:S02]  /*0790*/  VIADD R9, R10, 0x1 ;  /* 0x000000010a097836 */ /* 0x000fe40000000000 */
[----:B------:R-:W-:-:S05]  /*07a0*/  @!P0 IMAD.MOV R9, RZ, RZ, R10 ;  /* 0x000000ffff098224 */ /* 0x000fca00078e020a */
[----:B------:R-:W-:Y:S01]  /*07b0*/  IADD3 R10, PT, PT, R9, 0x1, RZ ;  /* 0x00000001090a7810 */ /* 0x000fe20007ffe0ff */
[----:B------:R-:W-:Y:S01]  /*07c0*/  VIADD R7, R7, 0x10 ;  /* 0x0000001007077836 */ /* 0x000fe20000000000 */
[----:B------:R-:W-:Y:S01]  /*07d0*/  IADD3 R4, PT, PT, R4, 0x1000, RZ ;  /* 0x0000100004047810 */ /* 0x000fe20007ffe0ff */
[----:B------:R-:W-:Y:S01]  /*07e0*/  VIADD R8, R8, 0x1000 ;  /* 0x0000100008087836 */ /* 0x000fe20000000000 */
[----:B--2---:R-:W-:Y:S02]  /*07f0*/  ISETP.GT.AND P1, PT, R16, RZ, PT ;  /* 0x000000ff1000720c */ /* 0x004fe40003f24270 */
[----:B------:R-:W-:-:S11]  /*0800*/  ISETP.GT.AND P0, PT, R18, RZ, PT ;  /* 0x000000ff1200720c */ /* 0x000fd60003f04270 */
[----:B------:R-:W-:Y:S01]  /*0810*/  @!P1 IMAD.MOV R10, RZ, RZ, R9 ;  /* 0x000000ffff0a9224 */ /* 0x000fe200078e0209 */
[----:B------:R-:W-:-:S03]  /*0820*/  ISETP.GT.AND P1, PT, R20, RZ, PT ;  /* 0x000000ff1400720c */ /* 0x000fc60003f24270 */
[----:B------:R-:W-:Y:S02]  /*0830*/  VIADD R9, R10, 0x1 ;  /* 0x000000010a097836 */ /* 0x000fe40000000000 */
[----:B------:R-:W-:Y:S01]  /*0840*/  @!P0 IMAD.MOV R9, RZ, RZ, R10 ;  /* 0x000000ffff098224 */ /* 0x000fe200078e020a */
[----:B---3--:R-:W-:-:S04]  /*0850*/  ISETP.GT.AND P0, PT, R22, RZ, PT ;  /* 0x000000ff1600720c */ /* 0x008fc80003f04270 */
[----:B------:R-:W-:-:S03]  /*0860*/  IADD3 R10, PT, PT, R9, 0x1, RZ ;  /* 0x00000001090a7810 */ /* 0x000fc60007ffe0ff */
[----:B------:R-:W-:Y:S01]  /*0870*/  @!P1 IMAD.MOV R10, RZ, RZ, R9 ;  /* 0x000000ffff0a9224 */ /* 0x000fe200078e0209 */
[----:B------:R-:W-:-:S03]  /*0880*/  ISETP.NE.AND P1, PT, R7, RZ, PT ;  /* 0x000000ff0700720c */ /* 0x000fc60003f25270 */
[----:B------:R-:W-:Y:S02]  /*0890*/  VIADD R18, R10, 0x1 ;  /* 0x000000010a127836 */ /* 0x000fe40000000000 */
[----:B------:R-:W-:-:S08]  /*08a0*/  @!P0 IMAD.MOV R18, RZ, RZ, R10 ;  /* 0x000000ffff128224 */ /* 0x000fd000078e020a */
[----:B------:R-:W-:Y:S05]  /*08b0*/  @P1 BRA `(.L_x_182) ;  /* 0xfffffff800701947 */ /* 0x000fea000383ffff */
[----:B------:R-:W-:Y:S05]  /*08c0*/  BSYNC.RECONVERGENT B3 ;  /* 0x0000000000037941 */ /* 0x000fea0003800200 */
.L_x_181:
[----:B------:R-:W-:-:S07]  /*08d0*/  VIADD R8, R4, 0xfffff800 ;  /* 0xfffff80004087836 */ /* 0x000fce0000000000 */
.L_x_180:
[----:B------:R-:W-:Y:S05]  /*08e0*/  BSYNC.RECONVERGENT B2 ;  /* 0x0000000000027941 */ /* 0x000fea0003800200 */
.L_x_179:
[----:B------:R-:W-:-:S13]  /*08f0*/  ISETP.NE.AND P0, PT, R6, RZ, PT ;  /* 0x000000ff0600720c */ /* 0x000fda0003f05270 */
[----:B------:R-:W-:Y:S05]  /*0900*/  @!P0 BRA `(.L_x_178) ;  /* 0x00000004009c8947 */ /* 0x000fea0003800000 */
[----:B------:R-:W-:Y:S01]  /*0910*/  ISETP.GE.U32.AND P1, PT, R6, 0x8, PT ;  /* 0x000000080600780c */ /* 0x000fe20003f26070 */
[----:B------:R-:W-:Y:S01]  /*0920*/  BSSY.RECONVERGENT B2, `(.L_x_183) ;  /* 0x0000036000027945 */ /* 0x000fe20003800200 */
[----:B------:R-:W-:-:S04]  /*0930*/  LOP3.LUT R20, R5, 0x7, RZ, 0xc0, !PT ;  /* 0x0000000705147812 */ /* 0x000fc800078ec0ff */
[----:B------:R-:W-:-:S07]  /*0940*/  ISETP.NE.AND P0, PT, R20, RZ, PT ;  /* 0x000000ff1400720c */ /* 0x000fce0003f05270 */
[----:B------:R-:W-:Y:S06]  /*0950*/  @!P1 BRA `(.L_x_184) ;  /* 0x0000000000c89947 */ /* 0x000fec0003800000 */
[----:B------:R-:W0:Y:S01]  /*0960*/  LDC.64 R6, c[0x0][0x380] ;  /* 0x0000e000ff067b82 */ /* 0x000e220000000a00 */
[----:B------:R-:W-:-:S05]  /*0970*/  LEA R9, R3, R8, 0xc ;  /* 0x0000000803097211 */ /* 0x000fca00078e60ff */
[C---:B------:R-:W-:Y:S02]  /*0980*/  VIADD R13, R9.reuse, 0x100 ;  /* 0x00000100090d7836 */ /* 0x040fe40000000000 */
[C---:B------:R-:W-:Y:S02]  /*0990*/  VIADD R23, R9.reuse, 0x200 ;  /* 0x0000020009177836 */ /* 0x040fe40000000000 */
[----:B0-----:R-:W-:-:S04]  /*09a0*/  IMAD.WIDE.U32 R10, R9, 0x4, R6 ;  /* 0x00000004090a7825 */ /* 0x001fc800078e0006 */
[--C-:B------:R-:W-:Y:S01]  /*09b0*/  IMAD.WIDE.U32 R12, R13, 0x4, R6.reuse ;  /* 0x000000040d0c7825 */ /* 0x100fe200078e0006 */
[----:B------:R0:W2:Y:S04]  /*09c0*/  LDG.E R4, desc[UR6][R10.64] ;  /* 0x000000060a047981 */ /* 0x0000a8000c1e1900 */
[----:B------:R1:W3:Y:S01]  /*09d0*/  LDG.E R14, desc[UR6][R12.64] ;  /* 0x000000060c0e7981 */ /* 0x0002e2000c1e1900 */
[----:B------:R-:W-:-:S04]  /*09e0*/  IMAD.WIDE.U32 R22, R23, 0x4, R6 ;  /* 0x0000000417167825 */ /* 0x000fc800078e0006 */
[C---:B------:R-:W-:Y:S01]  /*09f0*/  VIADD R25, R9.reuse, 0x300 ;  /* 0x0000030009197836 */ /* 0x040fe20000000000 */
[----:B------:R-:W4:Y:S01]  /*0a00*/  LDG.E R15, desc[UR6][R22.64] ;  /* 0x00000006160f7981 */ /* 0x000f22000c1e1900 */
[----:B------:R-:W-:Y:S02]  /*0a10*/  IADD3 R17, PT, PT, R9, 0x400, RZ ;  /* 0x0000040009117810 */ /* 0x000fe40007ffe0ff */
[----:B------:R-:W-:-:S05]  /*0a20*/  IMAD.WIDE.U32 R24, R25, 0x4, R6 ;  /* 0x0000000419187825 */ /* 0x000fca00078e0006 */
[----:B------:R-:W5:Y:S01]  /*0a30*/  LDG.E R19, desc[UR6][R24.64] ;  /* 0x0000000618137981 */ /* 0x000f62000c1e1900 */
[----:B------:R-:W-:-:S04]  /*0a40*/  IMAD.WIDE.U32 R16, R17, 0x4, R6 ;  /* 0x0000000411107825 */ /* 0x000fc800078e0006 */
[C---:B0-----:R-:W-:Y:S02]  /*0a50*/  VIADD R11, R9.reuse, 0x500 ;  /* 0x00000500090b7836 */ /* 0x041fe40000000000 */
[----:B------:R-:W5:Y:S01]  /*0a60*/  LDG.E R16, desc[UR6][R16.64] ;  /* 0x0000000610107981 */ /* 0x000f62000c1e1900 */
[----:B-1----:R-:W-:Y:S02]  /*0a70*/  VIADD R13, R9, 0x600 ;  /* 0x00000600090d7836 */ /* 0x002fe40000000000 */
[----:B------:R-:W-:-:S06]  /*0a80*/  IMAD.WIDE.U32 R10, R11, 0x4, R6 ;  /* 0x000000040b0a7825 */ /* 0x000fcc00078e0006 */
[----:B------:R-:W5:Y:S01]  /*0a90*/  LDG.E R10, desc[UR6][R10.64] ;  /* 0x000000060a0a7981 */ /* 0x000f62000c1e1900 */
[----:B------:R-:W-:-:S04]  /*0aa0*/  IMAD.WIDE.U32 R12, R13, 0x4, R6 ;  /* 0x000000040d0c7825 */ /* 0x000fc800078e0006 */
[----:B------:R-:W-:Y:S02]  /*0ab0*/  VIADD R9, R9, 0x700 ;  /* 0x0000070009097836 */ /* 0x000fe40000000000 */
[----:B------:R-:W5:Y:S02]  /*0ac0*/  LDG.E R12, desc[UR6][R12.64] ;  /* 0x000000060c0c7981 */ /* 0x000f64000c1e1900 */
[----:B------:R-:W-:-:S06]  /*0ad0*/  IMAD.WIDE.U32 R6, R9, 0x4, R6 ;  /* 0x0000000409067825 */ /* 0x000fcc00078e0006 */
[----:B------:R0:W5:Y:S01]  /*0ae0*/  LDG.E R6, desc[UR6][R6.64] ;  /* 0x0000000606067981 */ /* 0x000162000c1e1900 */
[----:B------:R-:W-:Y:S01]  /*0af0*/  VIADD R8, R8, 0x800 ;  /* 0x0000080008087836 */ /* 0x000fe20000000000 */
[----:B--2---:R-:W-:Y:S02]  /*0b00*/  ISETP.GT.AND P1, PT, R4, RZ, PT ;  /* 0x000000ff0400720c */ /* 0x004fe40003f24270 */
[----:B------:R-:W-:Y:S02]  /*0b10*/  IADD3 R4, PT, PT, R18, 0x1, RZ ;  /* 0x0000000112047810 */ /* 0x000fe40007ffe0ff */
[----:B---3--:R-:W-:-:S09]  /*0b20*/  ISETP.GT.AND P2, PT, R14, RZ, PT ;  /* 0x000000ff0e00720c */ /* 0x008fd20003f44270 */
[----:B------:R-:W-:Y:S01]  /*0b30*/  @!P1 IMAD.MOV R4, RZ, RZ, R18 ;  /* 0x000000ffff049224 */ /* 0x000fe200078e0212 */
[----:B----4-:R-:W-:-:S03]  /*0b40*/  ISETP.GT.AND P1, PT, R15, RZ, PT ;  /* 0x000000ff0f00720c */ /* 0x010fc60003f24270 */
[----:B------:R-:W-:Y:S02]  /*0b50*/  VIADD R9, R4, 0x1 ;  /* 0x0000000104097836 */ /* 0x000fe40000000000 */
[----:B------:R-:W-:Y:S01]  /*0b60*/  @!P2 IMAD.MOV R9, RZ, RZ, R4 ;  /* 0x000000ffff09a224 */ /* 0x000fe200078e0204 */
[----:B-----5:R-:W-:-:S04]  /*0b70*/  ISETP.GT.AND P2, PT, R19, RZ, PT ;  /* 0x000000ff1300720c */ /* 0x020fc80003f44270 */
[----:B------:R-:W-:-:S03]  /*0b80*/  IADD3 R4, PT, PT, R9, 0x1, RZ ;  /* 0x0000000109047810 */ /* 0x000fc60007ffe0ff */
[----:B------:R-:W-:Y:S01]  /*0b90*/  @!P1 IMAD.MOV R4, RZ, RZ, R9 ;  /* 0x000000ffff049224 */ /* 0x000fe200078e0209 */
[----:B------:R-:W-:-:S03]  /*0ba0*/  ISETP.GT.AND P1, PT, R16, RZ, PT ;  /* 0x000000ff1000720c */ /* 0x000fc60003f24270 */
[----:B0-----:R-:W-:Y:S02]  /*0bb0*/  VIADD R7, R4, 0x1 ;  /* 0x0000000104077836 */ /* 0x001fe40000000000 */
        /* <DEDUP_REMOVED lines=10> */
[C---:B------:R-:W-:Y:S02]  /*0c60*/  VIADD R18, R4.reuse, 0x1 ;  /* 0x0000000104127836 */ /* 0x040fe40000000000 */
[----:B------:R-:W-:-:S07]  /*0c70*/  @!P2 IADD3 R18, PT, PT, R4, RZ, RZ ;  /* 0x000000ff0412a210 */ /* 0x000fce0007ffe0ff */
.L_x_184:
[----:B------:R-:W-:Y:S05]  /*0c80*/  BSYNC.RECONVERGENT B2 ;  /* 0x0000000000027941 */ /* 0x000fea0003800200 */
.L_x_183:
[----:B------:R-:W-:Y:S05]  /*0c90*/  @!P0 BRA `(.L_x_178) ;  /* 0x0000000000b88947 */ /* 0x000fea0003800000 */
[----:B------:R-:W-:Y:S01]  /*0ca0*/  ISETP.GE.U32.AND P1, PT, R20, 0x4, PT ;  /* 0x000000041400780c */ /* 0x000fe20003f26070 */
[----:B------:R-:W-:Y:S01]  /*0cb0*/  BSSY.RECONVERGENT B2, `(.L_x_185) ;  /* 0x000001e000027945 */ /* 0x000fe20003800200 */
[----:B------:R-:W-:-:S04]  /*0cc0*/  LOP3.LUT R6, R5, 0x3, RZ, 0xc0, !PT ;  /* 0x0000000305067812 */ /* 0x000fc800078ec0ff */
[----:B------:R-:W-:-:S07]  /*0cd0*/  ISETP.NE.AND P0, PT, R6, RZ, PT ;  /* 0x000000ff0600720c */ /* 0x000fce0003f05270 */
[----:B------:R-:W-:Y:S06]  /*0ce0*/  @!P1 BRA `(.L_x_186) ;  /* 0x0000000000689947 */ /* 0x000fec0003800000 */
[----:B------:R-:W0:Y:S01]  /*0cf0*/  LDC.64 R4, c[0x0][0x380] ;  /* 0x0000e000ff047b82 */ /* 0x000e220000000a00 */
[----:B------:R-:W-:-:S04]  /*0d00*/  IMAD R7, R3, 0x1000, R8 ;  /* 0x0000100003077824 */ /* 0x000fc800078e0208 */
[C---:B------:R-:W-:Y:S02]  /*0d10*/  VIADD R13, R7.reuse, 0x100 ;  /* 0x00000100070d7836 */ /* 0x040fe40000000000 */
[C---:B------:R-:W-:Y:S02]  /*0d20*/  VIADD R15, R7.reuse, 0x200 ;  /* 0x00000200070f7836 */ /* 0x040fe40000000000 */
[----:B0-----:R-:W-:-:S04]  /*0d30*/  IMAD.WIDE.U32 R10, R7, 0x4, R4 ;  /* 0x00000004070a7825 */ /* 0x001fc800078e0004 */
[----:B------:R-:W-:Y:S02]  /*0d40*/  IMAD.WIDE.U32 R12, R13, 0x4, R4 ;  /* 0x000000040d0c7825 */ /* 0x000fe400078e0004 */
[----:B------:R-:W2:Y:S01]  /*0d50*/  LDG.E R10, desc[UR6][R10.64] ;  /* 0x000000060a0a7981 */ /* 0x000ea2000c1e1900 */
[----:B------:R-:W-:-:S03]  /*0d60*/  IADD3 R7, PT, PT, R7, 0x300, RZ ;  /* 0x0000030007077810 */ /* 0x000fc60007ffe0ff */
[----:B------:R-:W3:Y:S01]  /*0d70*/  LDG.E R12, desc[UR6][R12.64] ;  /* 0x000000060c0c7981 */ /* 0x000ee2000c1e1900 */
[----:B------:R-:W-:-:S04]  /*0d80*/  IMAD.WIDE.U32 R14, R15, 0x4, R4 ;  /* 0x000000040f0e7825 */ /* 0x000fc800078e0004 */
[----:B------:R-:W-:Y:S02]  /*0d90*/  IMAD.WIDE.U32 R4, R7, 0x4, R4 ;  /* 0x0000000407047825 */ /* 0x000fe400078e0004 */
[----:B------:R-:W4:Y:S04]  /*0da0*/  LDG.E R14, desc[UR6][R14.64] ;  /* 0x000000060e0e7981 */ /* 0x000f28000c1e1900 */
[----:B------:R-:W5:Y:S01]  /*0db0*/  LDG.E R4, desc[UR6][R4.64] ;  /* 0x0000000604047981 */ /* 0x000f62000c1e1900 */
[----:B------:R-:W-:Y:S01]  /*0dc0*/  VIADD R7, R18, 0x1 ;  /* 0x0000000112077836 */ /* 0x000fe20000000000 */
[----:B------:R-:W-:Y:S02]  /*0dd0*/  IADD3 R8, PT, PT, R8, 0x400, RZ ;  /* 0x0000040008087810 */ /* 0x000fe40007ffe0ff */
[----:B--2---:R-:W-:-:S02]  /*0de0*/  ISETP.GT.AND P1, PT, R10, RZ, PT ;  /* 0x000000ff0a00720c */ /* 0x004fc40003f24270 */
[----:B---3--:R-:W-:-:S11]  /*0df0*/  ISETP.GT.AND P2, PT, R12, RZ, PT ;  /* 0x000000ff0c00720c */ /* 0x008fd60003f44270 */
[----:B------:R-:W-:Y:S01]  /*0e00*/  @!P1 IMAD.MOV R7, RZ, RZ, R18 ;  /* 0x000000ffff079224 */ /* 0x000fe200078e0212 */
[----:B----4-:R-:W-:-:S03]  /*0e10*/  ISETP.GT.AND P1, PT, R14, RZ, PT ;  /* 0x000000ff0e00720c */ /* 0x010fc60003f24270 */
[C---:B------:R-:W-:Y:S01]  /*0e20*/  VIADD R9, R7.reuse, 0x1 ;  /* 0x0000000107097836 */ /* 0x040fe20000000000 */
[----:B------:R-:W-:Y:S02]  /*0e30*/  @!P2 IADD3 R9, PT, PT, R7, RZ, RZ ;  /* 0x000000ff0709a210 */ /* 0x000fe40007ffe0ff */
[----:B-----5:R-:W-:-:S03]  /*0e40*/  ISETP.GT.AND P2, PT, R4, RZ, PT ;  /* 0x000000ff0400720c */ /* 0x020fc60003f44270 */
[----:B------:R-:W-:-:S04]  /*0e50*/  VIADD R7, R9, 0x1 ;  /* 0x0000000109077836 */ /* 0x000fc80000000000 */
[----:B------:R-:W-:-:S04]  /*0e60*/  @!P1 IMAD.MOV R7, RZ, RZ, R9 ;  /* 0x000000ffff079224 */ /* 0x000fc800078e0209 */
[----:B------:R-:W-:Y:S02]  /*0e70*/  VIADD R18, R7, 0x1 ;  /* 0x0000000107127836 */ /* 0x000fe40000000000 */
[----:B------:R-:W-:-:S07]  /*0e80*/  @!P2 IMAD.MOV R18, RZ, RZ, R7 ;  /* 0x000000ffff12a224 */ /* 0x000fce00078e0207 */
.L_x_186:
[----:B------:R-:W-:Y:S05]  /*0e90*/  BSYNC.RECONVERGENT B2 ;  /* 0x0000000000027941 */ /* 0x000fea0003800200 */
.L_x_185:
[----:B------:R-:W-:Y:S05]  /*0ea0*/  @!P0 BRA `(.L_x_178) ;  /* 0x0000000000348947 */ /* 0x000fea0003800000 */
[----:B------:R-:W0:Y:S01]  /*0eb0*/  LDC.64 R10, c[0x0][0x380] ;  /* 0x0000e000ff0a7b82 */ /* 0x000e220000000a00 */
[----:B------:R-:W-:Y:S02]  /*0ec0*/  IMAD R7, R3, 0x1000, R8 ;  /* 0x0000100003077824 */ /* 0x000fe400078e0208 */
[----:B------:R-:W-:-:S07]  /*0ed0*/  IMAD.MOV R6, RZ, RZ, -R6 ;  /* 0x000000ffff067224 */ /* 0x000fce00078e0a06 */
.L_x_187:
[----:B0-----:R-:W-:-:S06]  /*0ee0*/  IMAD.WIDE.U32 R4, R7, 0x4, R10 ;  /* 0x0000000407047825 */ /* 0x001fcc00078e000a */
[----:B------:R-:W2:Y:S01]  /*0ef0*/  LDG.E R4, desc[UR6][R4.64] ;  /* 0x0000000604047981 */ /* 0x000ea2000c1e1900 */
[----:B------:R-:W-:Y:S01]  /*0f00*/  IADD3 R6, PT, PT, R6, 0x1, RZ ;  /* 0x0000000106067810 */ /* 0x000fe20007ffe0ff */
[----:B------:R-:W-:Y:S02]  /*0f10*/  VIADD R8, R18, 0x1 ;  /* 0x0000000112087836 */ /* 0x000fe40000000000 */
[----:B------:R-:W-:Y:S01]  /*0f20*/  VIADD R7, R7, 0x100 ;  /* 0x0000010007077836 */ /* 0x000fe20000000000 */
[----:B------:R-:W-:Y:S02]  /*0f30*/  ISETP.NE.AND P1, PT, R6, RZ, PT ;  /* 0x000000ff0600720c */ /* 0x000fe40003f25270 */
[----:B--2---:R-:W-:-:S13]  /*0f40*/  ISETP.GT.AND P0, PT, R4, RZ, PT ;  /* 0x000000ff0400720c */ /* 0x004fda0003f04270 */
[----:B------:R-:W-:-:S05]  /*0f50*/  @!P0 IMAD.MOV R8, RZ, RZ, R18 ;  /* 0x000000ffff088224 */ /* 0x000fca00078e0212 */
[----:B------:R-:W-:Y:S01]  /*0f60*/  MOV R18, R8 ;  /* 0x0000000800127202 */ /* 0x000fe20000000f00 */
[----:B------:R-:W-:Y:S06]  /*0f70*/  @P1 BRA `(.L_x_187) ;  /* 0xfffffffc00d81947 */ /* 0x000fec000383ffff */
.L_x_178:
[----:B------:R-:W-:Y:S05]  /*0f80*/  BSYNC.RECONVERGENT B1 ;  /* 0x0000000000017941 */ /* 0x000fea0003800200 */
.L_x_177:
[----:B------:R-:W-:-:S13]  /*0f90*/  ISETP.GE.U32.AND P0, PT, R0, 0x100, PT ;  /* 0x000001000000780c */ /* 0x000fda0003f06070 */
[----:B------:R-:W-:Y:S05]  /*0fa0*/  @!P0 BRA `(.L_x_188) ;  /* 0x0000000000ac8947 */ /* 0x000fea0003800000 */
        /* <DEDUP_REMOVED lines=23> */
[----:B------:R-:W-:Y:S02]  /*1120*/  ISETP.GT.AND P0, PT, R8, 0xf, PT ;  /* 0x0000000f0800780c */ /* 0x000fe40003f04270 */
[----:B------:R-:W-:-:S05]  /*1130*/  IADD3 R4, PT, PT, R7, R4, RZ ;  /* 0x0000000407047210 */ /* 0x000fca0007ffe0ff */
        /* <DEDUP_REMOVED lines=10> */
[----:B-1----:R-:W-:Y:S04]  /*11e0*/  LDS R0, [UR4+0xc] ;  /* 0x00000c04ff007984 */ /* 0x002fe80008000800 */
[----:B------:R-:W0:Y:S04]  /*11f0*/  LDS.128 R4, [UR4+0x10] ;  /* 0x00001004ff047984 */ /* 0x000e280008000c00 */
[----:B------:R-:W1:Y:S01]  /*1200*/  LDS.64 R8, [UR4+0x20] ;  /* 0x00002004ff087984 */ /* 0x000e620008000a00 */
[----:B0-----:R-:W-:-:S04]  /*1210*/  IADD3 R0, PT, PT, R4, R0, R11 ;  /* 0x0000000004007210 */ /* 0x001fc80007ffe00b */
[----:B------:R-:W-:-:S04]  /*1220*/  IADD3 R0, PT, PT, R6, R0, R5 ;  /* 0x0000000006007210 */ /* 0x000fc80007ffe005 */
[----:B-1----:R-:W-:-:S05]  /*1230*/  IADD3 R0, PT, PT, R8, R0, R7 ;  /* 0x0000000008007210 */ /* 0x002fca0007ffe007 */
[----:B------:R-:W-:Y:S01]  /*1240*/  IMAD.IADD R11, R0, 0x1, R9 ;  /* 0x00000001000b7824 */ /* 0x000fe200078e0209 */
[----:B------:R-:W-:Y:S06]  /*1250*/  BRA `(.L_x_189) ;  /* 0x0000001c00e47947 */ /* 0x000fec0003800000 */
.L_x_188:
[----:B------:R-:W-:Y:S01]  /*1260*/  LOP3.LUT R4, R2, 0x3e0, RZ, 0xc0, !PT ;  /* 0x000003e002047812 */ /* 0x000fe200078ec0ff */
[----:B------:R-:W0:Y:S03]  /*1270*/  S2R R10, SR_LANEID ;  /* 0x00000000000a7919 */ /* 0x000e260000000000 */
[----:B------:R-:W-:Y:S02]  /*1280*/  LOP3.LUT R7, RZ, R4, RZ, 0x33, !PT ;  /* 0x00000004ff077212 */ /* 0x000fe400078e33ff */
[----:B------:R-:W-:-:S03]  /*1290*/  IADD3 R5, PT, PT, R4, 0x20, RZ ;  /* 0x0000002004057810 */ /* 0x000fc60007ffe0ff */
        /* <DEDUP_REMOVED lines=12> */
[----:B------:R-:W-:Y:S01]  /*1360*/  @!P1 SHF.R.U32.HI R9, RZ, 0x3, R2 ;  /* 0x00000003ff099819 */ /* 0x000fe20000011602 */
[----:B------:R-:W1:Y:S03]  /*1370*/  SHFL.DOWN PT, R5, R4, 0x2, R7 ;  /* 0x0840000004057989 */ /* 0x000e6600000e0007 */
[----:B------:R-:W-:Y:S02]  /*1380*/  @!P1 LOP3.LUT R9, R9, 0x7c, RZ, 0xc0, !PT ;  /* 0x0000007c09099812 */ /* 0x000fe400078ec0ff */
[----:B-1----:R-:W-:Y:S02]  /*1390*/  SEL R5, R5, RZ, !P0 ;  /* 0x000000ff05057207 */ /* 0x002fe40004000000 */
[----:B------:R-:W-:Y:S02]  /*13a0*/  ISETP.GT.AND P0, PT, R8, R7, PT ;  /* 0x000000070800720c */ /* 0x000fe40003f04270 */
[----:B------:R-:W-:Y:S01]  /*13b0*/  IADD3 R6, PT, PT, R4, R5, RZ ;  /* 0x0000000504067210 */ /* 0x000fe20007ffe0ff */
[----:B------:R-:W-:-:S04]  /*13c0*/  VIADD R4, R10, 0x8 ;  /* 0x000000080a047836 */ /* 0x000fc80000000000 */
        /* <DEDUP_REMOVED lines=10> */
[----:B------:R-:W-:Y:S02]  /*1470*/  ISETP.GT.AND P0, PT, R6, R7, PT ;  /* 0x000000070600720c */ /* 0x000fe40003f04270 */
[----:B------:R-:W-:-:S05]  /*1480*/  IADD3 R4, PT, PT, R8, R5, RZ ;  /* 0x0000000508047210 */ /* 0x000fca0007ffe0ff */
[----:B------:R-:W0:Y:S02]  /*1490*/  SHFL.DOWN PT, R5, R4, 0x10, R7 ;  /* 0x0a00000004057989 */ /* 0x000e2400000e0007 */
[----:B0-----:R-:W-:Y:S02]  /*14a0*/  SEL R5, R5, RZ, !P0 ;  /* 0x000000ff05057207 */ /* 0x001fe40004000000 */
[----:B------:R-:W-:-:S03]  /*14b0*/  ISETP.NE.AND P0, PT, R2, RZ, PT ;  /* 0x000000ff0200720c */ /* 0x000fc60003f05270 */
        /* <DEDUP_REMOVED lines=8> */
[----:B------:R-:W-:Y:S01]  /*1540*/  ISETP.GT.U32.AND P3, PT, R0, 0x80, PT ;  /* 0x000000800000780c */ /* 0x000fe20003f64070 */
[----:B-1----:R-:W-:-:S09]  /*1550*/  ULEA UR4, UR5, UR4, 0x18 ;  /* 0x0000000405047291 */ /* 0x002fd2000f8ec0ff */
[----:B------:R-:W1:Y:S04]  /*1560*/  LDS.128 R4, [UR4+0x10] ;  /* 0x00001004ff047984 */ /* 0x000e680008000c00 */
[----:B------:R-:W2:Y:S04]  /*1570*/  LDS R2, [UR4+0xc] ;  /* 0x00000c04ff027984 */ /* 0x000ea80008000800 */
[----:B------:R-:W3:Y:S01]  /*1580*/  LDS.64 R8, [UR4+0x20] ;  /* 0x00002004ff087984 */ /* 0x000ee20008000a00 */
[----:B-1----:R-:W-:Y:S02]  /*1590*/  SEL R4, R4, RZ, P2 ;  /* 0x000000ff04047207 */ /* 0x002fe40001000000 */
[----:B------:R-:W-:-:S02]  /*15a0*/  ISETP.GT.U32.AND P2, PT, R0, 0x60, PT ;  /* 0x000000600000780c */ /* 0x000fc40003f44070 */
[----:B--2---:R-:W-:Y:S02]  /*15b0*/  SEL R2, R2, RZ, P1 ;  /* 0x000000ff02027207 */ /* 0x004fe40000800000 */
[----:B------:R-:W-:Y:S02]  /*15c0*/  SEL R5, R5, RZ, P2 ;  /* 0x000000ff05057207 */ /* 0x000fe40001000000 */
[----:B------:R-:W-:Y:S02]  /*15d0*/  IADD3 R2, PT, PT, R4, R2, R11 ;  /* 0x0000000204027210 */ /* 0x000fe40007ffe00b */
[----:B------:R-:W-:Y:S02]  /*15e0*/  ISETP.GT.U32.AND P1, PT, R0, 0xa0, PT ;  /* 0x000000a00000780c */ /* 0x000fe40003f24070 */
[----:B------:R-:W-:Y:S02]  /*15f0*/  SEL R6, R6, RZ, P3 ;  /* 0x000000ff06067207 */ /* 0x000fe40001800000 */
[----:B------:R-:W-:-:S02]  /*1600*/  ISETP.GT.U32.AND P2, PT, R0, 0xc0, PT ;  /* 0x000000c00000780c */ /* 0x000fc40003f44070 */
[----:B------:R-:W-:Y:S02]  /*1610*/  ISETP.GT.U32.AND P3, PT, R0, 0xe0, PT ;  /* 0x000000e00000780c */ /* 0x000fe40003f64070 */
[----:B------:R-:W-:Y:S02]  /*1620*/  SEL R7, R7, RZ, P1 ;  /* 0x000000ff07077207 */ /* 0x000fe40000800000 */
[----:B------:R-:W-:Y:S02]  /*1630*/  IADD3 R2, PT, PT, R6, R2, R5 ;  /* 0x0000000206027210 */ /* 0x000fe40007ffe005 */
[----:B---3--:R-:W-:Y:S02]  /*1640*/  SEL R8, R8, RZ, P2 ;  /* 0x000000ff08087207 */ /* 0x008fe40001000000 */
[----:B------:R-:W-:Y:S02]  /*1650*/  SEL R9, R9, RZ, P3 ;  /* 0x000000ff09097207 */ /* 0x000fe40001800000 */
[----:B------:R-:W-:-:S04]  /*1660*/  IADD3 R2, PT, PT, R8, R2, R7 ;  /* 0x0000000208027210 */ /* 0x000fc80007ffe007 */
[----:B0-----:R-:W-:Y:S01]  /*1670*/  IADD3 R11, PT, PT, R2, R9, RZ ;  /* 0x00000009020b7210 */ /* 0x001fe20007ffe0ff */
[----:B------:R-:W-:Y:S06]  /*1680*/  BRA `(.L_x_189) ;  /* 0x0000001800d87947 */ /* 0x000fec0003800000 */
.L_x_174:
[----:B------:R-:W0:Y:S01]  /*1690*/  S2R R2, SR_TID.X ;  /* 0x0000000000027919 */ /* 0x000e220000002100 */
[----:B------:R-:W1:Y:S02]  /*16a0*/  LDCU.64 UR4, c[0x0][0x380] ;  /* 0x00007000ff0477ac */ /* 0x000e640008000a00 */
[----:B-1----:R-:W-:Y:S02]  /*16b0*/  IMAD.U32 R14, RZ, RZ, UR4 ;  /* 0x00000004ff0e7e24 */ /* 0x002fe4000f8e00ff */
[----:B------:R-:W-:Y:S02]  /*16c0*/  IMAD.U32 R15, RZ, RZ, UR5 ;  /* 0x00000005ff0f7e24 */ /* 0x000fe4000f8e00ff */
[----:B0-----:R-:W-:-:S04]  /*16d0*/  IMAD R5, R3, 0x1000, R2 ;  /* 0x0000100003057824 */ /* 0x001fc800078e0202 */
[----:B------:R-:W-:-:S05]  /*16e0*/  IMAD.WIDE.U32 R4, R5, 0x4, R14 ;  /* 0x0000000405047825 */ /* 0x000fca00078e000e */
        /* <DEDUP_REMOVED lines=16> */
[----:B--2---:R-:W-:Y:S01]  /*17f0*/  ISETP.GT.AND P0, PT, R25, RZ, PT ;  /* 0x000000ff1900720c */ /* 0x004fe20003f04270 */
[----:B------:R-:W-:Y:S01]  /*1800*/  HFMA2 R25, -RZ, RZ, 0, 1.1920928955078125e-07 ;  /* 0x00000002ff197431 */ /* 0x000fe200000001ff */
[----:B---3--:R-:W-:-:S02]  /*1810*/  ISETP.GT.AND P1, PT, R20, RZ, PT ;  /* 0x000000ff1400720c */ /* 0x008fc40003f24270 */
[----:B------:R-:W-:Y:S02]  /*1820*/  SEL R20, RZ, 0x1, !P0 ;  /* 0x00000001ff147807 */ /* 0x000fe40004000000 */
[----:B----4-:R-:W-:-:S07]  /*1830*/  ISETP.GT.AND P2, PT, R21, RZ, PT ;  /* 0x000000ff1500720c */ /* 0x010fce0003f44270 */
[----:B------:R-:W-:Y:S01]  /*1840*/  @!P0 IMAD.MOV R25, RZ, RZ, 0x1 ;  /* 0x00000001ff198424 */ /* 0x000fe200078e02ff */
[----:B-----5:R-:W-:Y:S01]  /*1850*/  ISETP.GT.AND P0, PT, R22, RZ, PT ;  /* 0x000000ff1600720c */ /* 0x020fe20003f04270 */
[----:B------:R-:W-:Y:S01]  /*1860*/  @!P1 IMAD.MOV R25, RZ, RZ, R20 ;  /* 0x000000ffff199224 */ /* 0x000fe200078e0214 */
[----:B------:R-:W-:-:S03]  /*1870*/  ISETP.GT.AND P1, PT, R23, RZ, PT ;  /* 0x000000ff1700720c */ /* 0x000fc60003f24270 */
[C---:B------:R-:W-:Y:S01]  /*1880*/  VIADD R20, R25.reuse, 0x1 ;  /* 0x0000000119147836 */ /* 0x040fe20000000000 */
[----:B------:R-:W-:-:S05]  /*1890*/  @!P2 IADD3 R20, PT, PT, R25, RZ, RZ ;  /* 0x000000ff1914a210 */ /* 0x000fca0007ffe0ff */
[----:B0-----:R-:W-:Y:S02]  /*18a0*/  VIADD R4, R20, 0x1 ;  /* 0x0000000114047836 */ /* 0x001fe40000000000 */
        /* <DEDUP_REMOVED lines=15> */
[----:B------:R-:W-:Y:S02]  /*19a0*/  @!P1 IADD3 R5, PT, PT, R4, RZ, RZ ;  /* 0x000000ff04059210 */ /* 0x000fe40007ffe0ff */
[----:B------:R-:W-:-:S03]  /*19b0*/  ISETP.GT.AND P1, PT, R12, RZ, PT ;  /* 0x000000ff0c00720c */ /* 0x000fc60003f24270 */
[----:B------:R-:W-:Y:S02]  /*19c0*/  VIADD R4, R5, 0x1 ;  /* 0x0000000105047836 */ /* 0x000fe40000000000 */
        /* <DEDUP_REMOVED lines=16> */
[----:B------:R-:W-:-:S03]  /*1ad0*/  ISETP.GE.U32.AND P1, PT, R0, R11, PT ;  /* 0x0000000b0000720c */ /* 0x000fc60003f26070 */
[----:B------:R-:W-:Y:S02]  /*1ae0*/  VIADD R23, R5, 0x1 ;  /* 0x0000000105177836 */ /* 0x000fe40000000000 */
[----:B------:R-:W-:-:S08]  /*1af0*/  @!P0 IMAD.MOV R23, RZ, RZ, R5 ;  /* 0x000000ffff178224 */ /* 0x000fd000078e0205 */
[----:B------:R-:W-:Y:S05]  /*1b00*/  @!P1 BRA `(.L_x_190) ;  /* 0x00000014000c9947 */ /* 0x000fea0003800000 */
[----:B------:R-:W-:Y:S01]  /*1b10*/  IMAD R5, R3, 0x1000, R11 ;  /* 0x0000100003057824 */ /* 0x000fe200078e020b */
[----:B------:R-:W-:Y:S01]  /*1b20*/  IADD3 R0, PT, PT, R6, -0x1000, RZ ;  /* 0xfffff00006007810 */ /* 0x000fe20007ffe0ff */
[----:B------:R-:W-:Y:S01]  /*1b30*/  UMOV UR4, URZ ;  /* 0x000000ff00047c82 */ /* 0x000fe20008000000 */
[----:B------:R-:W-:Y:S02]  /*1b40*/  LOP3.LUT R4, RZ, R2, RZ, 0x33, !PT ;  /* 0x00000002ff047212 */ /* 0x000fe400078e33ff */
[----:B------:R-:W-:Y:S02]  /*1b50*/  ISETP.GT.U32.AND P0, PT, R5, R0, PT ;  /* 0x000000000500720c */ /* 0x000fe40003f04070 */
[----:B------:R-:W-:Y:S02]  /*1b60*/  IADD3 R4, PT, PT, -R11, R6, R4 ;  /* 0x000000060b047210 */ /* 0x000fe40007ffe104 */
[----:B------:R-:W-:Y:S01]  /*1b70*/  IADD3 R9, PT, PT, R5, 0x800, R2 ;  /* 0x0000080005097810 */ /* 0x000fe20007ffe002 */
[----:B------:R-:W-:-:S02]  /*1b80*/  IMAD.MOV.U32 R2, RZ, RZ, R5 ;  /* 0x000000ffff027224 */ /* 0x000fc400078e0005 */
[----:B------:R-:W-:-:S06]  /*1b90*/  IMAD R4, R3, -0x1000, R4 ;  /* 0xfffff00003047824 */ /* 0x000fcc00078e0204 */
[----:B------:R-:W-:Y:S05]  /*1ba0*/  @P0 BRA `(.L_x_191) ;  /* 0x0000000400400947 */ /* 0x000fea0003800000 */
[----:B------:R-:W0:Y:S08]  /*1bb0*/  LDC R8, c[0x0][0x3a8] ;  /* 0x0000ea00ff087b82 */ /* 0x000e300000000800 */
[----:B------:R-:W1:Y:S02]  /*1bc0*/  LDC.64 R14, c[0x0][0x380] ;  /* 0x0000e000ff0e7b82 */ /* 0x000e640000000a00 */
.L_x_192:
[----:B------:R-:W2:Y:S02]  /*1bd0*/  S2R R6, SR_TID.X ;  /* 0x0000000000067919 */ /* 0x000ea40000002100 */
[----:B--2---:R-:W-:-:S04]  /*1be0*/  IMAD.IADD R7, R6, 0x1, R5 ;  /* 0x0000000106077824 */ /* 0x004fc800078e0205 */
        /* <DEDUP_REMOVED lines=10> */
[----:B------:R-:W5:Y:S01]  /*1c90*/  LDG.E R18, desc[UR6][R6.64+0x2400] ;  /* 0x0024000606127981 */ /* 0x000f62000c1e1900 */
[----:B------:R-:W-:Y:S01]  /*1ca0*/  VIADD R24, R23, 0x1 ;  /* 0x0000000117187836 */ /* 0x000fe20000000000 */
[----:B--2---:R-:W-:-:S02]  /*1cb0*/  ISETP.GT.AND P0, PT, R19, RZ, PT ;  /* 0x000000ff1300720c */ /* 0x004fc40003f04270 */
[----:B------:R-:W2:Y:S01]  /*1cc0*/  LDG.E R19, desc[UR6][R6.64+0x2800] ;  /* 0x0028000606137981 */ /* 0x000ea2000c1e1900 */
[----:B---3--:R-:W-:-:S03]  /*1cd0*/  ISETP.GT.AND P1, PT, R21, RZ, PT ;  /* 0x000000ff1500720c */ /* 0x008fc60003f24270 */
[----:B------:R-:W3:Y:S07]  /*1ce0*/  LDG.E R21, desc[UR6][R6.64+0x2c00] ;  /* 0x002c000606157981 */ /* 0x000eee000c1e1900 */
[----:B------:R-:W-:Y:S02]  /*1cf0*/  @!P0 IADD3 R24, PT, PT, R23, RZ, RZ ;  /* 0x000000ff17188210 */ /* 0x000fe40007ffe0ff */
[----:B----4-:R-:W-:Y:S02]  /*1d00*/  ISETP.GT.AND P0, PT, R22, RZ, PT ;  /* 0x000000ff1600720c */ /* 0x010fe40003f04270 */
[----:B------:R-:W4:Y:S01]  /*1d10*/  LDG.E R22, desc[UR6][R6.64+0x3000] ;  /* 0x0030000606167981 */ /* 0x000f22000c1e1900 */
[----:B------:R-:W-:-:S02]  /*1d20*/  VIADD R25, R24, 0x1 ;  /* 0x0000000118197836 */ /* 0x000fc40000000000 */
[----:B------:R-:W-:Y:S02]  /*1d30*/  @!P1 IMAD.MOV R25, RZ, RZ, R24 ;  /* 0x000000ffff199224 */ /* 0x000fe400078e0218 */
[----:B------:R-:W4:Y:S02]  /*1d40*/  LDG.E R24, desc[UR6][R6.64+0x3400] ;  /* 0x0034000606187981 */ /* 0x000f24000c1e1900 */
[----:B------:R-:W-:-:S04]  /*1d50*/  VIADD R23, R25, 0x1 ;  /* 0x0000000119177836 */ /* 0x000fc80000000000 */
[----:B------:R-:W-:Y:S02]  /*1d60*/  @!P0 IADD3 R23, PT, PT, R25, RZ, RZ ;  /* 0x000000ff19178210 */ /* 0x000fe40007ffe0ff */
[----:B-----5:R-:W-:Y:S01]  /*1d70*/  ISETP.GT.AND P0, PT, R20, RZ, PT ;  /* 0x000000ff1400720c */ /* 0x020fe20003f04270 */
[----:B------:R-:W5:Y:S04]  /*1d80*/  LDG.E R25, desc[UR6][R6.64+0x3c00] ;  /* 0x003c000606197981 */ /* 0x000f68000c1e1900 */
[----:B------:R1:W5:Y:S01]  /*1d90*/  LDG.E R20, desc[UR6][R6.64+0x3800] ;  /* 0x0038000606147981 */ /* 0x000362000c1e1900 */
[----:B------:R-:W-:Y:S01]  /*1da0*/  ISETP.GT.AND P1, PT, R10, RZ, PT ;  /* 0x000000ff0a00720c */ /* 0x000fe20003f24270 */
[----:B------:R-:W-:-:S06]  /*1db0*/  VIADD R10, R23, 0x1 ;  /* 0x00000001170a7836 */ /* 0x000fcc0000000000 */
        /* <DEDUP_REMOVED lines=8> */
[----:B-1----:R-:W-:-:S03]  /*1e40*/  VIADD R6, R10, 0x1 ;  /* 0x000000010a067836 */ /* 0x002fc60000000000 */
[----:B------:R-:W-:Y:S02]  /*1e50*/  @!P1 IADD3 R6, PT, PT, R10, RZ, RZ ;  /* 0x000000ff0a069210 */ /* 0x000fe40007ffe0ff */
[----:B------:R-:W-:-:S03]  /*1e60*/  ISETP.GT.AND P1, PT, R17, RZ, PT ;  /* 0x000000ff1100720c */ /* 0x000fc60003f24270 */
[----:B------:R-:W-:Y:S02]  /*1e70*/  VIADD R7, R6, 0x1 ;  /* 0x0000000106077836 */ /* 0x000fe40000000000 */
[----:B------:R-:W-:Y:S01]  /*1e80*/  @!P0 IMAD.MOV R7, RZ, RZ, R6 ;  /* 0x000000ffff078224 */ /* 0x000fe200078e0206 */
[----:B------:R-:W-:-:S03]  /*1e90*/  ISETP.GT.AND P0, PT, R18, RZ, PT ;  /* 0x000000ff1200720c */ /* 0x000fc60003f04270 */
[----:B------:R-:W-:-:S04]  /*1ea0*/  VIADD R6, R7, 0x1 ;  /* 0x0000000107067836 */ /* 0x000fc80000000000 */
[----:B------:R-:W-:-:S05]  /*1eb0*/  @!P1 IADD3 R6, PT, PT, R7, RZ, RZ ;  /* 0x000000ff07069210 */ /* 0x000fca0007ffe0ff */
[----:B------:R-:W-:Y:S02]  /*1ec0*/  VIADD R7, R6, 0x1 ;  /* 0x0000000106077836 */ /* 0x000fe40000000000 */
[----:B------:R-:W-:-:S04]  /*1ed0*/  @!P0 IMAD.MOV R7, RZ, RZ, R6 ;  /* 0x000000ffff078224 */ /* 0x000fc800078e0206 */
[----:B------:R-:W-:Y:S01]  /*1ee0*/  VIADD R6, R7, 0x1 ;  /* 0x0000000107067836 */ /* 0x000fe20000000000 */
[----:B--2---:R-:W-:Y:S02]  /*1ef0*/  ISETP.GT.AND P1, PT, R19, RZ, PT ;  /* 0x000000ff1300720c */ /* 0x004fe40003f24270 */
[----:B---3--:R-:W-:-:S11]  /*1f00*/  ISETP.GT.AND P0, PT, R21, RZ, PT ;  /* 0x000000ff1500720c */ /* 0x008fd60003f04270 */
[----:B------:R-:W-:Y:S02]  /*1f10*/  @!P1 IADD3 R6, PT, PT, R7, RZ, RZ ;  /* 0x000000ff07069210 */ /* 0x000fe40007ffe0ff */
[----:B----4-:R-:W-:-:S03]  /*1f20*/  ISETP.GT.AND P1, PT, R22, RZ, PT ;  /* 0x000000ff1600720c */ /* 0x010fc60003f24270 */
[----:B------:R-:W-:Y:S02]  /*1f30*/  VIADD R7, R6, 0x1 ;  /* 0x0000000106077836 */ /* 0x000fe40000000000 */
[----:B------:R-:W-:Y:S01]  /*1f40*/  @!P0 IMAD.MOV R7, RZ, RZ, R6 ;  /* 0x000000ffff078224 */ /* 0x000fe200078e0206 */
[----:B------:R-:W-:-:S03]  /*1f50*/  ISETP.GT.AND P0, PT, R24, RZ, PT ;  /* 0x000000ff1800720c */ /* 0x000fc60003f04270 */
[----:B------:R-:W-:-:S04]  /*1f60*/  VIADD R6, R7, 0x1 ;  /* 0x0000000107067836 */ /* 0x000fc80000000000 */
[----:B------:R-:W-:Y:S02]  /*1f70*/  @!P1 IADD3 R6, PT, PT, R7, RZ, RZ ;  /* 0x000000ff07069210 */ /* 0x000fe40007ffe0ff */
[----:B-----5:R-:W-:-:S03]  /*1f80*/  ISETP.GT.AND P1, PT, R20, RZ, PT ;  /* 0x000000ff1400720c */ /* 0x020fc60003f24270 */
[----:B------:R-:W-:Y:S02]  /*1f90*/  VIADD R7, R6, 0x1 ;  /* 0x0000000106077836 */ /* 0x000fe40000000000 */
[----:B------:R-:W-:Y:S02]  /*1fa0*/  @!P0 IMAD.MOV R7, RZ, RZ, R6 ;  /* 0x000000ffff078224 */ /* 0x000fe400078e0206 */
[----:B0-----:R-:W-:-:S04]  /*1fb0*/  IMAD.MOV.U32 R6, RZ, RZ, R8 ;  /* 0x000000ffff067224 */ /* 0x001fc800078e0008 */
[----:B------:R-:W-:Y:S01]  /*1fc0*/  IMAD.IADD R10, R6, 0x1, -R5 ;  /* 0x00000001060a7824 */ /* 0x000fe200078e0a05 */
[----:B------:R-:W-:Y:S01]  /*1fd0*/  IADD3 R12, PT, PT, R7, 0x1, RZ ;  /* 0x00000001070c7810 */ /* 0x000fe20007ffe0ff */
[----:B------:R-:W-:-:S03]  /*1fe0*/  @!P1 IMAD.MOV R12, RZ, RZ, R7 ;  /* 0x000000ffff0c9224 */ /* 0x000fc600078e0207 */
[----:B------:R-:W-:Y:S02]  /*1ff0*/  ISETP.GE.U32.AND P1, PT, R10, R11, PT ;  /* 0x0000000b0a00720c */ /* 0x000fe40003f26070 */
[----:B------:R-:W-:Y:S01]  /*2000*/  ISETP.GT.AND P0, PT, R25, RZ, PT ;  /* 0x000000ff1900720c */ /* 0x000fe20003f04270 */
[----:B------:R-:W-:-:S12]  /*2010*/  VIADD R23, R12, 0x1 ;  /* 0x000000010c177836 */ /* 0x000fd80000000000 */
[----:B------:R-:W-:Y:S01]  /*2020*/  @!P0 IADD3 R23, PT, PT, R12, RZ, RZ ;  /* 0x000000ff0c178210 */ /* 0x000fe20007ffe0ff */
[----:B------:R-:W-:Y:S06]  /*2030*/  @!P1 BRA `(.L_x_190) ;  /* 0x0000000c00c09947 */ /* 0x000fec0003800000 */
[C---:B------:R-:W-:Y:S01]  /*2040*/  IMAD.IADD R5, R11.reuse, 0x1, R5 ;  /* 0x000000010b057824 */ /* 0x040fe200078e0205 */
[----:B------:R-:W-:Y:S01]  /*2050*/  UIADD3 UR4, UPT, UPT, UR4, 0x1, URZ ;  /* 0x0000000104047890 */ /* 0x000fe2000fffe0ff */
[C---:B------:R-:W-:Y:S01]  /*2060*/  IMAD.IADD R2, R11.reuse, 0x1, R2 ;  /* 0x000000010b027824 */ /* 0x040fe200078e0202 */
[----:B------:R-:W-:Y:S01]  /*2070*/  IADD3 R9, PT, PT, R11, R9, RZ ;  /* 0x000000090b097210 */ /* 0x000fe20007ffe0ff */
[----:B------:R-:W-:Y:S01]  /*2080*/  IMAD.IADD R4, R4, 0x1, -R11 ;  /* 0x0000000104047824 */ /* 0x000fe200078e0a0b */
[----:B------:R-:W-:-:S13]  /*2090*/  ISETP.GT.U32.AND P0, PT, R5, R0, PT ;  /* 0x000000000500720c */ /* 0x000fda0003f04070 */
[----:B------:R-:W-:Y:S05]  /*20a0*/  @!P0 BRA `(.L_x_192) ;  /* 0xfffffff800c88947 */ /* 0x000fea000383ffff */
.L_x_191:
[----:B------:R-:W0:Y:S01]  /*20b0*/  S2R R11, SR_TID.X ;  /* 0x00000000000b7919 */ /* 0x000e220000002100 */
[----:B------:R-:W-:Y:S01]  /*20c0*/  IMAD.IADD R0, R6, 0x1, -R5 ;  /* 0x0000000106007824 */ /* 0x000fe200078e0a05 */
[----:B------:R-:W-:Y:S04]  /*20d0*/  BSSY.RECONVERGENT B1, `(.L_x_190) ;  /* 0x00000e6000017945 */ /* 0x000fe80003800200 */
[----:B0-----:R-:W-:-:S04]  /*20e0*/  ISETP.GE.AND P0, PT, R11, R0, PT ;  /* 0x000000000b00720c */ /* 0x001fc80003f06270 */
[----:B------:R-:W-:-:S13]  /*20f0*/  ISETP.GE.U32.OR P0, PT, R5, R6, P0 ;  /* 0x000000060500720c */ /* 0x000fda0000706470 */
[----:B------:R-:W-:Y:S05]  /*2100*/  @P0 BRA `(.L_x_193) ;  /* 0x0000000c00880947 */ /* 0x000fea0003800000 */
[----:B------:R-:W0:Y:S01]  /*2110*/  LDC R7, c[0x0][0x3ac] ;  /* 0x0000eb00ff077b82 */ /* 0x000e220000000800 */
[----:B------:R-:W-:Y:S07]  /*2120*/  BSSY.RECONVERGENT B2, `(.L_x_194) ;  /* 0x0000078000027945 */ /* 0x000fee0003800200 */
[----:B------:R-:W1:Y:S01]  /*2130*/  LDC R0, c[0x0][0x3ac] ;  /* 0x0000eb00ff007b82 */ /* 0x000e620000000800 */
[----:B0-----:R-:W-:Y:S01]  /*2140*/  IMAD.SHL.U32 R8, R7, 0x1000, RZ ;  /* 0x0000100007087824 */ /* 0x001fe200078e00ff */
[----:B------:R-:W-:-:S03]  /*2150*/  LOP3.LUT R7, RZ, R11, RZ, 0x33, !PT ;  /* 0x0000000bff077212 */ /* 0x000fc600078e33ff */
[----:B------:R-:W-:-:S05]  /*2160*/  IMAD R8, R3, 0x1000, R8 ;  /* 0x0000100003087824 */ /* 0x000fca00078e0208 */
[----:B------:R-:W-:Y:S01]  /*2170*/  IADD3 R6, PT, PT, -R8, R6, R7 ;  /* 0x0000000608067210 */ /* 0x000fe20007ffe107 */
[----:B-1----:R-:W-:Y:S01]  /*2180*/  IMAD R7, R0, UR4, RZ ;  /* 0x0000000400077c24 */ /* 0x002fe2000f8e02ff */
[----:B------:R-:W-:-:S03]  /*2190*/  MOV R0, R11 ;  /* 0x0000000b00007202 */ /* 0x000fc60000000f00 */
[----:B------:R-:W-:-:S05]  /*21a0*/  IMAD R6, R7, -0x1000, R6 ;  /* 0xfffff00007067824 */ /* 0x000fca00078e0206 */
[C---:B------:R-:W-:Y:S02]  /*21b0*/  ISETP.GE.U32.AND P0, PT, R6.reuse, 0xf00, PT ;  /* 0x00000f000600780c */ /* 0x040fe40003f06070 */
[----:B------:R-:W-:-:S04]  /*21c0*/  LEA.HI R6, R6, 0x1, RZ, 0x18 ;  /* 0x0000000106067811 */ /* 0x000fc800078fc0ff */
[----:B------:R-:W-:-:S07]  /*21d0*/  LOP3.LUT R7, R6, 0xf, RZ, 0xc0, !PT ;  /* 0x0000000f06077812 */ /* 0x000fce00078ec0ff */
[----:B------:R-:W-:Y:S05]  /*21e0*/  @!P0 BRA `(.L_x_195) ;  /* 0x0000000400ac8947 */ /* 0x000fea0003800000 */
[----:B------:R-:W-:Y:S01]  /*21f0*/  LEA.HI R0, R4, 0x1, RZ, 0x18 ;  /* 0x0000000104007811 */ /* 0x000fe200078fc0ff */
[----:B------:R-:W-:Y:S03]  /*2200*/  BSSY.RECONVERGENT B3, `(.L_x_196) ;  /* 0x0000068000037945 */ /* 0x000fe60003800200 */
[----:B------:R-:W-:Y:S02]  /*2210*/  LOP3.LUT R8, R0, 0x1fffff0, RZ, 0xc0, !PT ;  /* 0x01fffff000087812 */ /* 0x000fe400078ec0ff */
[----:B------:R-:W-:-:S03]  /*2220*/  LOP3.LUT R0, R11, 0x800, RZ, 0xfc, !PT ;  /* 0x000008000b007812 */ /* 0x000fc600078efcff */
[----:B------:R-:W-:-:S07]  /*2230*/  IMAD.MOV R8, RZ, RZ, -R8 ;  /* 0x000000ffff087224 */ /* 0x000fce00078e0a08 */
.L_x_197:
[C---:B------:R-:W-:Y:S02]  /*2240*/  VIADD R13, R9.reuse, 0xfffff800 ;  /* 0xfffff800090d7836 */ /* 0x040fe40000000000 */
[----:B------:R-:W-:Y:S02]  /*2250*/  VIADD R29, R9, 0xfffff900 ;  /* 0xfffff900091d7836 */ /* 0x000fe40000000000 */
[----:B------:R-:W-:-:S04]  /*2260*/  IMAD.WIDE.U32 R12, R13, 0x4, R14 ;  /* 0x000000040d0c7825 */ /* 0x000fc800078e000e */
[----:B------:R-:W-:Y:S01]  /*2270*/  IMAD.WIDE.U32 R28, R29, 0x4, R14 ;  /* 0x000000041d1c7825 */ /* 0x000fe200078e000e */
[----:B------:R0:W2:Y:S05]  /*2280*/  LDG.E R27, desc[UR6][R12.64] ;  /* 0x000000060c1b7981 */ /* 0x0000aa000c1e1900 */
[----:B------:R-:W3:Y:S01]  /*2290*/  LDG.E R28, desc[UR6][R28.64] ;  /* 0x000000061c1c7981 */ /* 0x000ee2000c1e1900 */
[----:B------:R-:W-:-:S05]  /*22a0*/  IADD3 R17, PT, PT, R9, -0x600, RZ ;  /* 0xfffffa0009117810 */ /* 0x000fca0007ffe0ff */
[----:B------:R-:W-:-:S05]  /*22b0*/  IMAD.WIDE.U32 R16, R17, 0x4, R14 ;  /* 0x0000000411107825 */ /* 0x000fca00078e000e */
[----:B------:R1:W4:Y:S01]  /*22c0*/  LDG.E R22, desc[UR6][R16.64] ;  /* 0x0000000610167981 */ /* 0x000322000c1e1900 */
[C---:B------:R-:W-:Y:S02]  /*22d0*/  VIADD R11, R9.reuse, 0xfffffb00 ;  /* 0xfffffb00090b7836 */ /* 0x040fe40000000000 */
[----:B------:R-:W-:Y:S02]  /*22e0*/  VIADD R21, R9, 0xfffffc00 ;  /* 0xfffffc0009157836 */ /* 0x000fe40000000000 */
[----:B------:R-:W-:-:S04]  /*22f0*/  IMAD.WIDE.U32 R10, R11, 0x4, R14 ;  /* 0x000000040b0a7825 */ /* 0x000fc800078e000e */
[----:B------:R-:W-:Y:S02]  /*2300*/  IMAD.WIDE.U32 R20, R21, 0x4, R14 ;  /* 0x0000000415147825 */ /* 0x000fe400078e000e */
[----:B------:R-:W5:Y:S02]  /*2310*/  LDG.E R10, desc[UR6][R10.64] ;  /* 0x000000060a0a7981 */ /* 0x000f64000c1e1900 */
[C---:B------:R-:W-:Y:S01]  /*2320*/  VIADD R19, R9.reuse, 0xfffffd00 ;  /* 0xfffffd0009137836 */ /* 0x040fe20000000000 */
[----:B0-----:R-:W-:-:S03]  /*2330*/  IADD3 R13, PT, PT, R9, -0x200, RZ ;  /* 0xfffffe00090d7810 */ /* 0x001fc60007ffe0ff */
[--C-:B------:R-:W-:Y:S01]  /*2340*/  IMAD.WIDE.U32 R18, R19, 0x4, R14.reuse ;  /* 0x0000000413127825 */ /* 0x100fe200078e000e */
[----:B------:R-:W5:Y:S03]  /*2350*/  LDG.E R11, desc[UR6][R20.64] ;  /* 0x00000006140b7981 */ /* 0x000f66000c1e1900 */
[--C-:B-1----:R-:W-:Y:S01]  /*2360*/  IMAD.WIDE.U32 R16, R13, 0x4, R14.reuse ;  /* 0x000000040d107825 */ /* 0x102fe200078e000e */
[----:B------:R-:W5:Y:S03]  /*2370*/  LDG.E R12, desc[UR6][R18.64] ;  /* 0x00000006120c7981 */ /* 0x000f66000c1e1900 */
[----:B------:R-:W-:Y:S01]  /*2380*/  VIADD R25, R9, 0xffffff00 ;  /* 0xffffff0009197836 */ /* 0x000fe20000000000 */
[----:B------:R0:W5:Y:S03]  /*2390*/  LDG.E R13, desc[UR6][R16.64] ;  /* 0x00000006100d7981 */ /* 0x000166000c1e1900 */
[----:B------:R-:W-:-:S06]  /*23a0*/  IMAD.WIDE.U32 R24, R25, 0x4, R14 ;  /* 0x0000000419187825 */ /* 0x000fcc00078e000e */
[----:B------:R-:W5:Y:S01]  /*23b0*/  LDG.E R24, desc[UR6][R24.64] ;  /* 0x0000000618187981 */ /* 0x000f62000c1e1900 */
[C---:B------:R-:W-:Y:S02]  /*23c0*/  VIADD R29, R9.reuse, 0x100 ;  /* 0x00000100091d7836 */ /* 0x040fe40000000000 */
[----:B0-----:R-:W-:-:S04]  /*23d0*/  IMAD.WIDE.U32 R16, R9, 0x4, R14 ;  /* 0x0000000409107825 */ /* 0x001fc800078e000e */
[--C-:B------:R-:W-:Y:S01]  /*23e0*/  IMAD.WIDE.U32 R20, R29, 0x4, R14.reuse ;  /* 0x000000041d147825 */ /* 0x100fe200078e000e */
[----:B------:R0:W5:Y:S03]  /*23f0*/  LDG.E R25, desc[UR6][R16.64] ;  /* 0x0000000610197981 */ /* 0x000166000c1e1900 */
[----:B------:R-:W-:Y:S01]  /*2400*/  VIADD R29, R9, 0x200 ;  /* 0x00000200091d7836 */ /* 0x000fe20000000000 */
[----:B------:R1:W5:Y:S03]  /*2410*/  LDG.E R26, desc[UR6][R20.64] ;  /* 0x00000006141a7981 */ /* 0x000366000c1e1900 */
[----:B------:R-:W-:Y:S01]  /*2420*/  IMAD.WIDE.U32 R18, R29, 0x4, R14 ;  /* 0x000000041d127825 */ /* 0x000fe200078e000e */
[----:B------:R-:W-:-:S05]  /*2430*/  IADD3 R29, PT, PT, R9, 0x300, RZ ;  /* 0x00000300091d7810 */ /* 0x000fca0007ffe0ff */
[----:B0-----:R-:W-:-:S04]  /*2440*/  IMAD.WIDE.U32 R16, R29, 0x4, R14 ;  /* 0x000000041d107825 */ /* 0x001fc800078e000e */
[C---:B------:R-:W-:Y:S01]  /*2450*/  VIADD R29, R9.reuse, 0x400 ;  /* 0x00000400091d7836 */ /* 0x040fe20000000000 */
[----:B-1----:R-:W-:Y:S02]  /*2460*/  IADD3 R21, PT, PT, R9, 0x500, RZ ;  /* 0x0000050009157810 */ /* 0x002fe40007ffe0ff */
[----:B--2---:R-:W-:Y:S02]  /*2470*/  ISETP.GT.AND P0, PT, R27, RZ, PT ;  /* 0x000000ff1b00720c */ /* 0x004fe40003f04270 */
[----:B------:R0:W2:Y:S01]  /*2480*/  LDG.E R27, desc[UR6][R18.64] ;  /* 0x00000006121b7981 */ /* 0x0000a2000c1e1900 */
[----:B---3--:R-:W-:-:S03]  /*2490*/  ISETP.GT.AND P1, PT, R28, RZ, PT ;  /* 0x000000ff1c00720c */ /* 0x008fc60003f24270 */
[----:B------:R1:W3:Y:S01]  /*24a0*/  LDG.E R28, desc[UR6][R16.64] ;  /* 0x00000006101c7981 */ /* 0x0002e2000c1e1900 */
[----:B0-----:R-:W-:-:S06]  /*24b0*/  VIADD R18, R23, 0x1 ;  /* 0x0000000117127836 */ /* 0x001fcc0000000000 */
[----:B------:R-:W-:Y:S02]  /*24c0*/  @!P0 IMAD.MOV R18, RZ, RZ, R23 ;  /* 0x000000ffff128224 */ /* 0x000fe400078e0217 */
[----:B-1----:R-:W-:-:S04]  /*24d0*/  IMAD.WIDE.U32 R16, R29, 0x4, R14 ;  /* 0x000000041d107825 */ /* 0x002fc800078e000e */
[----:B------:R-:W-:Y:S02]  /*24e0*/  VIADD R29, R18, 0x1 ;  /* 0x00000001121d7836 */ /* 0x000fe40000000000 */
[----:B------:R-:W3:Y:S01]  /*24f0*/  LDG.E R16, desc[UR6][R16.64] ;  /* 0x0000000610107981 */ /* 0x000ee2000c1e1900 */
[----:B------:R-:W-:Y:S02]  /*2500*/  @!P1 IMAD.MOV R29, RZ, RZ, R18 ;  /* 0x000000ffff1d9224 */ /* 0x000fe400078e0212 */
[----:B------:R-:W-:-:S04]  /*2510*/  IMAD.WIDE.U32 R18, R21, 0x4, R14 ;  /* 0x0000000415127825 */ /* 0x000fc800078e000e */
[----:B------:R-:W-:Y:S02]  /*2520*/  VIADD R21, R9, 0x600 ;  /* 0x0000060009157836 */ /* 0x000fe40000000000 */
[----:B------:R-:W3:Y:S02]  /*2530*/  LDG.E R18, desc[UR6][R18.64] ;  /* 0x0000000612127981 */ /* 0x000ee4000c1e1900 */
[----:B------:R-:W-:Y:S01]  /*2540*/  IMAD.WIDE.U32 R20, R21, 0x4, R14 ;  /* 0x0000000415147825 */ /* 0x000fe200078e000e */
[----:B------:R-:W-:-:S05]  /*2550*/  IADD3 R23, PT, PT, R9, 0x700, RZ ;  /* 0x0000070009177810 */ /* 0x000fca0007ffe0ff */
[----:B------:R-:W3:Y:S01]  /*2560*/  LDG.E R20, desc[UR6][R20.64] ;  /* 0x0000000614147981 */ /* 0x000ee2000c1e1900 */
[----:B----4-:R-:W-:Y:S01]  /*2570*/  ISETP.GT.AND P0, PT, R22, RZ, PT ;  /* 0x000000ff1600720c */ /* 0x010fe20003f04270 */
[----:B------:R-:W-:-:S06]  /*2580*/  IMAD.WIDE.U32 R22, R23, 0x4, R14 ;  /* 0x0000000417167825 */ /* 0x000fcc00078e000e */
[----:B------:R-:W4:Y:S01]  /*2590*/  LDG.E R22, desc[UR6][R22.64] ;  /* 0x0000000616167981 */ /* 0x000f22000c1e1900 */
[----:B-----5:R-:W-:Y:S01]  /*25a0*/  ISETP.GT.AND P1, PT, R10, RZ, PT ;  /* 0x000000ff0a00720c */ /* 0x020fe20003f24270 */
        /* <DEDUP_REMOVED lines=19> */
[----:B------:R-:W-:-:S04]  /*26e0*/  @!P0 IMAD.MOV R10, RZ, RZ, R11 ;  /* 0x000000ffff0a8224 */ /* 0x000fc800078e020b */
[----:B------:R-:W-:-:S04]  /*26f0*/  VIADD R11, R10, 0x1 ;  /* 0x000000010a0b7836 */ /* 0x000fc80000000000 */
[----:B------:R-:W-:-:S05]  /*2700*/  @!P1 IADD3 R11, PT, PT, R10, RZ, RZ ;  /* 0x000000ff0a0b9210 */ /* 0x000fca0007ffe0ff */
[----:B------:R-:W-:Y:S02]  /*2710*/  VIADD R10, R11, 0x1 ;  /* 0x000000010b0a7836 */ /* 0x000fe40000000000 */
[----:B------:R-:W-:Y:S02]  /*2720*/  VIADD R8, R8, 0x10 ;  /* 0x0000001008087836 */ /* 0x000fe40000000000 */
[----:B------:R-:W-:Y:S02]  /*2730*/  VIADD R0, R0, 0x1000 ;  /* 0x0000100000007836 */ /* 0x000fe40000000000 */
[----:B------:R-:W-:Y:S01]  /*2740*/  VIADD R9, R9, 0x1000 ;  /* 0x0000100009097836 */ /* 0x000fe20000000000 */
[----:B--2---:R-:W-:Y:S02]  /*2750*/  ISETP.GT.AND P0, PT, R27, RZ, PT ;  /* 0x000000ff1b00720c */ /* 0x004fe40003f04270 */
[----:B---3--:R-:W-:-:S11]  /*2760*/  ISETP.GT.AND P1, PT, R28, RZ, PT ;  /* 0x000000ff1c00720c */ /* 0x008fd60003f24270 */
        /* <DEDUP_REMOVED lines=9> */
[----:B------:R-:W-:-:S05]  /*2800*/  @!P1 IADD3 R11, PT, PT, R10, RZ, RZ ;  /* 0x000000ff0a0b9210 */ /* 0x000fca0007ffe0ff */
[----:B------:R-:W-:-:S03]  /*2810*/  VIADD R10, R11, 0x1 ;  /* 0x000000010b0a7836 */ /* 0x000fc60000000000 */
[----:B------:R-:W-:Y:S01]  /*2820*/  @!P0 IMAD.MOV R10, RZ, RZ, R11 ;  /* 0x000000ffff0a8224 */ /* 0x000fe200078e020b */
[----:B------:R-:W-:Y:S02]  /*2830*/  ISETP.NE.AND P0, PT, R8, RZ, PT ;  /* 0x000000ff0800720c */ /* 0x000fe40003f05270 */
[----:B----4-:R-:W-:Y:S02]  /*2840*/  ISETP.GT.AND P1, PT, R22, RZ, PT ;  /* 0x000000ff1600720c */ /* 0x010fe40003f24270 */
[----:B------:R-:W-:-:S11]  /*2850*/  IADD3 R23, PT, PT, R10, 0x1, RZ ;  /* 0x000000010a177810 */ /* 0x000fd60007ffe0ff */
[----:B------:R-:W-:Y:S01]  /*2860*/  @!P1 IMAD.MOV R23, RZ, RZ, R10 ;  /* 0x000000ffff179224 */ /* 0x000fe200078e020a */
[----:B------:R-:W-:Y:S06]  /*2870*/  @P0 BRA `(.L_x_197) ;  /* 0xfffffff800700947 */ /* 0x000fec000383ffff */
[----:B------:R-:W-:Y:S05]  /*2880*/  BSYNC.RECONVERGENT B3 ;  /* 0x0000000000037941 */ /* 0x000fea0003800200 */
.L_x_196:
[----:B------:R-:W-:-:S07]  /*2890*/  IADD3 R0, PT, PT, R0, -0x800, RZ ;  /* 0xfffff80000007810 */ /* 0x000fce0007ffe0ff */
.L_x_195:
[----:B------:R-:W-:Y:S05]  /*28a0*/  BSYNC.RECONVERGENT B2 ;  /* 0x0000000000027941 */ /* 0x000fea0003800200 */
.L_x_194:
[----:B------:R-:W-:-:S13]  /*28b0*/  ISETP.NE.AND P0, PT, R7, RZ, PT ;  /* 0x000000ff0700720c */ /* 0x000fda0003f05270 */
[----:B------:R-:W-:Y:S05]  /*28c0*/  @!P0 BRA `(.L_x_193) ;  /* 0x0000000400988947 */ /* 0x000fea0003800000 */
[----:B------:R-:W-:Y:S01]  /*28d0*/  ISETP.GE.U32.AND P1, PT, R7, 0x8, PT ;  /* 0x000000080700780c */ /* 0x000fe20003f26070 */
[----:B------:R-:W-:Y:S01]  /*28e0*/  BSSY.RECONVERGENT B2, `(.L_x_198) ;  /* 0x0000035000027945 */ /* 0x000fe20003800200 */
[----:B------:R-:W-:-:S04]  /*28f0*/  LOP3.LUT R22, R6, 0x7, RZ, 0xc0, !PT ;  /* 0x0000000706167812 */ /* 0x000fc800078ec0ff */
[----:B------:R-:W-:-:S07]  /*2900*/  ISETP.NE.AND P0, PT, R22, RZ, PT ;  /* 0x000000ff1600720c */ /* 0x000fce0003f05270 */
[----:B------:R-:W-:Y:S06]  /*2910*/  @!P1 BRA `(.L_x_199) ;  /* 0x0000000000c49947 */ /* 0x000fec0003800000 */
[----:B------:R-:W-:-:S04]  /*2920*/  IMAD.IADD R17, R0, 0x1, R5 ;  /* 0x0000000100117824 */ /* 0x000fc800078e0205 */
[----:B------:R-:W-:-:S04]  /*2930*/  IMAD.WIDE.U32 R8, R17, 0x4, R14 ;  /* 0x0000000411087825 */ /* 0x000fc800078e000e */
[C---:B------:R-:W-:Y:S01]  /*2940*/  VIADD R11, R17.reuse, 0x100 ;  /* 0x00000100110b7836 */ /* 0x040fe20000000000 */
[----:B------:R0:W2:Y:S01]  /*2950*/  LDG.E R7, desc[UR6][R8.64] ;  /* 0x0000000608077981 */ /* 0x0000a2000c1e1900 */
[----:B------:R-:W-:Y:S02]  /*2960*/  IADD3 R25, PT, PT, R17, 0x200, RZ ;  /* 0x0000020011197810 */ /* 0x000fe40007ffe0ff */
[----:B------:R-:W-:-:S05]  /*2970*/  IMAD.WIDE.U32 R10, R11, 0x4, R14 ;  /* 0x000000040b0a7825 */ /* 0x000fca00078e000e */
[----:B------:R1:W3:Y:S01]  /*2980*/  LDG.E R18, desc[UR6][R10.64] ;  /* 0x000000060a127981 */ /* 0x0002e2000c1e1900 */
[----:B------:R-:W-:-:S04]  /*2990*/  IMAD.WIDE.U32 R24, R25, 0x4, R14 ;  /* 0x0000000419187825 */ /* 0x000fc800078e000e */
[C---:B------:R-:W-:Y:S01]  /*29a0*/  VIADD R21, R17.reuse, 0x300 ;  /* 0x0000030011157836 */ /* 0x040fe20000000000 */
[----:B------:R-:W4:Y:S01]  /*29b0*/  LDG.E R19, desc[UR6][R24.64] ;  /* 0x0000000618137981 */ /* 0x000f22000c1e1900 */
[----:B------:R-:W-:Y:S02]  /*29c0*/  VIADD R13, R17, 0x400 ;  /* 0x00000400110d7836 */ /* 0x000fe40000000000 */
[----:B------:R-:W-:Y:S01]  /*29d0*/  IMAD.WIDE.U32 R20, R21, 0x4, R14 ;  /* 0x0000000415147825 */ /* 0x000fe200078e000e */
[----:B0-----:R-:W-:-:S03]  /*29e0*/  IADD3 R9, PT, PT, R17, 0x500, RZ ;  /* 0x0000050011097810 */ /* 0x001fc60007ffe0ff */
[--C-:B------:R-:W-:Y:S02]  /*29f0*/  IMAD.WIDE.U32 R12, R13, 0x4, R14.reuse ;  /* 0x000000040d0c7825 */ /* 0x100fe400078e000e */
[----:B------:R-:W5:Y:S02]  /*2a00*/  LDG.E R20, desc[UR6][R20.64] ;  /* 0x0000000614147981 */ /* 0x000f64000c1e1900 */
[----:B------:R-:W-:Y:S02]  /*2a10*/  IMAD.WIDE.U32 R8, R9, 0x4, R14 ;  /* 0x0000000409087825 */ /* 0x000fe400078e000e */
[----:B------:R-:W5:Y:S02]  /*2a20*/  LDG.E R12, desc[UR6][R12.64] ;  /* 0x000000060c0c7981 */ /* 0x000f64000c1e1900 */
[C---:B-1----:R-:W-:Y:S02]  /*2a30*/  VIADD R11, R17.reuse, 0x600 ;  /* 0x00000600110b7836 */ /* 0x042fe40000000000 */
[----:B------:R0:W5:Y:S01]  /*2a40*/  LDG.E R9, desc[UR6][R8.64] ;  /* 0x0000000608097981 */ /* 0x000162000c1e1900 */
[----:B------:R-:W-:-:S02]  /*2a50*/  VIADD R17, R17, 0x700 ;  /* 0x0000070011117836 */ /* 0x000fc40000000000 */
[----:B------:R-:W-:-:S04]  /*2a60*/  IMAD.WIDE.U32 R10, R11, 0x4, R14 ;  /* 0x000000040b0a7825 */ /* 0x000fc800078e000e */
[----:B------:R-:W-:Y:S02]  /*2a70*/  IMAD.WIDE.U32 R16, R17, 0x4, R14 ;  /* 0x0000000411107825 */ /* 0x000fe400078e000e */
[----:B------:R-:W5:Y:S04]  /*2a80*/  LDG.E R10, desc[UR6][R10.64] ;  /* 0x000000060a0a7981 */ /* 0x000f68000c1e1900 */
[----:B------:R-:W5:Y:S01]  /*2a90*/  LDG.E R16, desc[UR6][R16.64] ;  /* 0x0000000610107981 */ /* 0x000f62000c1e1900 */
[----:B------:R-:W-:Y:S02]  /*2aa0*/  IADD3 R0, PT, PT, R0, 0x800, RZ ;  /* 0x0000080000007810 */ /* 0x000fe40007ffe0ff */
[----:B--2---:R-:W-:Y:S02]  /*2ab0*/  ISETP.GT.AND P1, PT, R7, RZ, PT ;  /* 0x000000ff0700720c */ /* 0x004fe40003f24270 */
[----:B------:R-:W-:-:S02]  /*2ac0*/  IADD3 R7, PT, PT, R23, 0x1, RZ ;  /* 0x0000000117077810 */ /* 0x000fc40007ffe0ff */
[----:B---3--:R-:W-:-:S09]  /*2ad0*/  ISETP.GT.AND P2, PT, R18, RZ, PT ;  /* 0x000000ff1200720c */ /* 0x008fd20003f44270 */
[----:B------:R-:W-:Y:S01]  /*2ae0*/  @!P1 IMAD.MOV R7, RZ, RZ, R23 ;  /* 0x000000ffff079224 */ /* 0x000fe200078e0217 */
[----:B----4-:R-:W-:-:S03]  /*2af0*/  ISETP.GT.AND P1, PT, R19, RZ, PT ;  /* 0x000000ff1300720c */ /* 0x010fc60003f24270 */
[C---:B0-----:R-:W-:Y:S01]  /*2b00*/  VIADD R8, R7.reuse, 0x1 ;  /* 0x0000000107087836 */ /* 0x041fe20000000000 */
[----:B------:R-:W-:Y:S02]  /*2b10*/  @!P2 IADD3 R8, PT, PT, R7, RZ, RZ ;  /* 0x000000ff0708a210 */ /* 0x000fe40007ffe0ff */
[----:B-----5:R-:W-:-:S03]  /*2b20*/  ISETP.GT.AND P2, PT, R20, RZ, PT ;  /* 0x000000ff1400720c */ /* 0x020fc60003f44270 */
[----:B------:R-:W-:-:S04]  /*2b30*/  VIADD R7, R8, 0x1 ;  /* 0x0000000108077836 */ /* 0x000fc80000000000 */
[----:B------:R-:W-:Y:S01]  /*2b40*/  @!P1 IMAD.MOV R7, RZ, RZ, R8 ;  /* 0x000000ffff079224 */ /* 0x000fe200078e0208 */
[----:B------:R-:W-:-:S04]  /*2b50*/  ISETP.GT.AND P1, PT, R12, RZ, PT ;  /* 0x000000ff0c00720c */ /* 0x000fc80003f24270 */
[----:B------:R-:W-:Y:S01]  /*2b60*/  IADD3 R8, PT, PT, R7, 0x1, RZ ;  /* 0x0000000107087810 */ /* 0x000fe20007ffe0ff */
[----:B------:R-:W-:Y:S01]  /*2b70*/  @!P2 IMAD.MOV R8, RZ, RZ, R7 ;  /* 0x000000ffff08a224 */ /* 0x000fe200078e0207 */
[----:B------:R-:W-:-:S03]  /*2b80*/  ISETP.GT.AND P2, PT, R9, RZ, PT ;  /* 0x000000ff0900720c */ /* 0x000fc60003f44270 */
[----:B------:R-:W-:-:S04]  /*2b90*/  VIADD R7, R8, 0x1 ;  /* 0x0000000108077836 */ /* 0x000fc80000000000 */
[----:B------:R-:W-:Y:S02]  /*2ba0*/  @!P1 IADD3 R7, PT, PT, R8, RZ, RZ ;  /* 0x000000ff08079210 */ /* 0x000fe40007ffe0ff */
[----:B------:R-:W-:-:S03]  /*2bb0*/  ISETP.GT.AND P1, PT, R10, RZ, PT ;  /* 0x000000ff0a00720c */ /* 0x000fc60003f24270 */
[----:B------:R-:W-:Y:S02]  /*2bc0*/  VIADD R8, R7, 0x1 ;  /* 0x0000000107087836 */ /* 0x000fe40000000000 */
[----:B------:R-:W-:Y:S01]  /*2bd0*/  @!P2 IMAD.MOV R8, RZ, RZ, R7 ;  /* 0x000000ffff08a224 */ /* 0x000fe200078e0207 */
[----:B------:R-:W-:-:S04]  /*2be0*/  ISETP.GT.AND P2, PT, R16, RZ, PT ;  /* 0x000000ff1000720c */ /* 0x000fc80003f44270 */
[----:B------:R-:W-:-:S03]  /*2bf0*/  IADD3 R7, PT, PT, R8, 0x1, RZ ;  /* 0x0000000108077810 */ /* 0x000fc60007ffe0ff */
[----:B------:R-:W-:-:S04]  /*2c00*/  @!P1 IMAD.MOV R7, RZ, RZ, R8 ;  /* 0x000000ffff079224 */ /* 0x000fc800078e0208 */
[----:B------:R-:W-:Y:S02]  /*2c10*/  VIADD R23, R7, 0x1 ;  /* 0x0000000107177836 */ /* 0x000fe40000000000 */
[----:B------:R-:W-:-:S07]  /*2c20*/  @!P2 IMAD.MOV R23, RZ, RZ, R7 ;  /* 0x000000ffff17a224 */ /* 0x000fce00078e0207 */
.L_x_199:
[----:B------:R-:W-:Y:S05]  /*2c30*/  BSYNC.RECONVERGENT B2 ;  /* 0x0000000000027941 */ /* 0x000fea0003800200 */
.L_x_198:
[----:B------:R-:W-:Y:S05]  /*2c40*/  @!P0 BRA `(.L_x_193) ;  /* 0x0000000000b88947 */ /* 0x000fea0003800000 */
[----:B------:R-:W-:Y:S01]  /*2c50*/  ISETP.GE.U32.AND P1, PT, R22, 0x4, PT ;  /* 0x000000041600780c */ /* 0x000fe20003f26070 */
[----:B------:R-:W-:Y:S01]  /*2c60*/  BSSY.RECONVERGENT B2, `(.L_x_200) ;  /* 0x000001c000027945 */ /* 0x000fe20003800200 */
[----:B------:R-:W-:-:S11]  /*2c70*/  LOP3.LUT P0, RZ, R6, 0x3, RZ, 0xc0, !PT ;  /* 0x0000000306ff7812 */ /* 0x000fd6000780c0ff */
[----:B------:R-:W-:Y:S05]  /*2c80*/  @!P1 BRA `(.L_x_201) ;  /* 0x0000000000649947 */ /* 0x000fea0003800000 */
[----:B------:R-:W-:-:S04]  /*2c90*/  IMAD.IADD R5, R0, 0x1, R5 ;  /* 0x0000000100057824 */ /* 0x000fc800078e0205 */
[C---:B------:R-:W-:Y:S01]  /*2ca0*/  IMAD.WIDE.U32 R6, R5.reuse, 0x4, R14 ;  /* 0x0000000405067825 */ /* 0x040fe200078e000e */
[----:B------:R-:W-:-:S05]  /*2cb0*/  IADD3 R9, PT, PT, R5, 0x100, RZ ;  /* 0x0000010005097810 */ /* 0x000fca0007ffe0ff */
[----:B------:R-:W2:Y:S01]  /*2cc0*/  LDG.E R6, desc[UR6][R6.64] ;  /* 0x0000000606067981 */ /* 0x000ea2000c1e1900 */
[----:B------:R-:W-:-:S04]  /*2cd0*/  IMAD.WIDE.U32 R8, R9, 0x4, R14 ;  /* 0x0000000409087825 */ /* 0x000fc800078e000e */
[C---:B------:R-:W-:Y:S02]  /*2ce0*/  VIADD R11, R5.reuse, 0x200 ;  /* 0x00000200050b7836 */ /* 0x040fe40000000000 */
[----:B------:R-:W3:Y:S01]  /*2cf0*/  LDG.E R8, desc[UR6][R8.64] ;  /* 0x0000000608087981 */ /* 0x000ee2000c1e1900 */
[----:B------:R-:W-:Y:S02]  /*2d00*/  VIADD R13, R5, 0x300 ;  /* 0x00000300050d7836 */ /* 0x000fe40000000000 */
[----:B------:R-:W-:-:S04]  /*2d10*/  IMAD.WIDE.U32 R10, R11, 0x4, R14 ;  /* 0x000000040b0a7825 */ /* 0x000fc800078e000e */
[----:B------:R-:W-:Y:S02]  /*2d20*/  IMAD.WIDE.U32 R12, R13, 0x4, R14 ;  /* 0x000000040d0c7825 */ /* 0x000fe400078e000e */
[----:B------:R-:W4:Y:S04]  /*2d30*/  LDG.E R10, desc[UR6][R10.64] ;  /* 0x000000060a0a7981 */ /* 0x000f28000c1e1900 */
[----:B------:R-:W5:Y:S01]  /*2d40*/  LDG.E R12, desc[UR6][R12.64] ;  /* 0x000000060c0c7981 */ /* 0x000f62000c1e1900 */
[----:B------:R-:W-:Y:S01]  /*2d50*/  IADD3 R5, PT, PT, R23, 0x1, RZ ;  /* 0x0000000117057810 */ /* 0x000fe20007ffe0ff */
[----:B------:R-:W-:Y:S01]  /*2d60*/  VIADD R0, R0, 0x400 ;  /* 0x0000040000007836 */ /* 0x000fe20000000000 */
[----:B--2---:R-:W-:Y:S02]  /*2d70*/  ISETP.GT.AND P1, PT, R6, RZ, PT ;  /* 0x000000ff0600720c */ /* 0x004fe40003f24270 */
[----:B---3--:R-:W-:-:S11]  /*2d80*/  ISETP.GT.AND P2, PT, R8, RZ, PT ;  /* 0x000000ff0800720c */ /* 0x008fd60003f44270 */
[----:B------:R-:W-:Y:S01]  /*2d90*/  @!P1 IMAD.MOV R5, RZ, RZ, R23 ;  /* 0x000000ffff059224 */ /* 0x000fe200078e0217 */
[----:B----4-:R-:W-:-:S03]  /*2da0*/  ISETP.GT.AND P1, PT, R10, RZ, PT ;  /* 0x000000ff0a00720c */ /* 0x010fc60003f24270 */
[C---:B------:R-:W-:Y:S01]  /*2db0*/  VIADD R6, R5.reuse, 0x1 ;  /* 0x0000000105067836 */ /* 0x040fe20000000000 */
[----:B------:R-:W-:Y:S02]  /*2dc0*/  @!P2 IADD3 R6, PT, PT, R5, RZ, RZ ;  /* 0x000000ff0506a210 */ /* 0x000fe40007ffe0ff */
[----:B-----5:R-:W-:-:S03]  /*2dd0*/  ISETP.GT.AND P2, PT, R12, RZ, PT ;  /* 0x000000ff0c00720c */ /* 0x020fc60003f44270 */
[----:B------:R-:W-:-:S04]  /*2de0*/  VIADD R5, R6, 0x1 ;  /* 0x0000000106057836 */ /* 0x000fc80000000000 */
[----:B------:R-:W-:-:S05]  /*2df0*/  @!P1 IMAD.MOV R5, RZ, RZ, R6 ;  /* 0x000000ffff059224 */ /* 0x000fca00078e0206 */
[----:B------:R-:W-:Y:S01]  /*2e00*/  IADD3 R23, PT, PT, R5, 0x1, RZ ;  /* 0x0000000105177810 */ /* 0x000fe20007ffe0ff */
[----:B------:R-:W-:-:S07]  /*2e10*/  @!P2 IMAD.MOV R23, RZ, RZ, R5 ;  /* 0x000000ffff17a224 */ /* 0x000fce00078e0205 */
.L_x_201:
[----:B------:R-:W-:Y:S05]  /*2e20*/  BSYNC.RECONVERGENT B2 ;  /* 0x0000000000027941 */ /* 0x000fea0003800200 */
.L_x_200:
[----:B------:R-:W-:Y:S05]  /*2e30*/  @!P0 BRA `(.L_x_193) ;  /* 0x00000000003c8947 */ /* 0x000fea0003800000 */
[----:B------:R-:W-:Y:S02]  /*2e40*/  LOP3.LUT R4, R4, 0xffff, RZ, 0xc0, !PT ;  /* 0x0000ffff04047812 */ /* 0x000fe400078ec0ff */
[----:B------:R-:W-:Y:S02]  /*2e50*/  IADD3 R7, PT, PT, R0, R2, RZ ;  /* 0x0000000200077210 */ /* 0x000fe40007ffe0ff */
[----:B------:R-:W-:-:S04]  /*2e60*/  LEA.HI R4, R4, 0x1, RZ, 0x18 ;  /* 0x0000000104047811 */ /* 0x000fc800078fc0ff */
[----:B------:R-:W-:-:S05]  /*2e70*/  LOP3.LUT R4, R4, 0x3, RZ, 0xc0, !PT ;  /* 0x0000000304047812 */ /* 0x000fca00078ec0ff */
[----:B------:R-:W-:-:S07]  /*2e80*/  IMAD.MOV R0, RZ, RZ, -R4 ;  /* 0x000000ffff007224 */ /* 0x000fce00078e0a04 */
.L_x_202:
[----:B------:R-:W-:-:S06]  /*2e90*/  IMAD.WIDE.U32 R4, R7, 0x4, R14 ;  /* 0x0000000407047825 */ /* 0x000fcc00078e000e */
[----:B------:R-:W2:Y:S01]  /*2ea0*/  LDG.E R4, desc[UR6][R4.64] ;  /* 0x0000000604047981 */ /* 0x000ea2000c1e1900 */
[----:B------:R-:W-:Y:S01]  /*2eb0*/  VIADD R0, R0, 0x1 ;  /* 0x0000000100007836 */ /* 0x000fe20000000000 */
[----:B------:R-:W-:Y:S01]  /*2ec0*/  IADD3 R2, PT, PT, R23, 0x1, RZ ;  /* 0x0000000117027810 */ /* 0x000fe20007ffe0ff */
[----:B------:R-:W-:-:S03]  /*2ed0*/  VIADD R7, R7, 0x100 ;  /* 0x0000010007077836 */ /* 0x000fc60000000000 */
[----:B------:R-:W-:Y:S02]  /*2ee0*/  ISETP.NE.AND P1, PT, R0, RZ, PT ;  /* 0x000000ff0000720c */ /* 0x000fe40003f25270 */
[----:B--2---:R-:W-:-:S13]  /*2ef0*/  ISETP.GT.AND P0, PT, R4, RZ, PT ;  /* 0x000000ff0400720c */ /* 0x004fda0003f04270 */
[----:B------:R-:W-:-:S05]  /*2f00*/  @!P0 IMAD.MOV R2, RZ, RZ, R23 ;  /* 0x000000ffff028224 */ /* 0x000fca00078e0217 */
[----:B------:R-:W-:Y:S01]  /*2f10*/  MOV R23, R2 ;  /* 0x0000000200177202 */ /* 0x000fe20000000f00 */
[----:B------:R-:W-:Y:S06]  /*2f20*/  @P1 BRA `(.L_x_202) ;  /* 0xfffffffc00d81947 */ /* 0x000fec000383ffff */
.L_x_193:
[----:B------:R-:W-:Y:S05]  /*2f30*/  BSYNC.RECONVERGENT B1 ;  /* 0x0000000000017941 */ /* 0x000fea0003800200 */
.L_x_190:
        /* <DEDUP_REMOVED lines=16> */
[----:B------:R-:W-:Y:S02]  /*3040*/  IADD3 R2, PT, PT, R5, R2, RZ ;  /* 0x0000000205027210 */ /* 0x000fe40007ffe0ff */
[----:B------:R-:W-:-:S03]  /*3050*/  @!P1 MOV R5, 0x400 ;  /* 0x0000040000059802 */ /* 0x000fc60000000f00 */
[----:B------:R-:W0:Y:S01]  /*3060*/  SHFL.DOWN PT, R4, R2, 0x8, 0x1f ;  /* 0x09001f0002047f89 */ /* 0x000e2200000e0000 */
[----:B-1----:R-:W-:Y:S02]  /*3070*/  @!P1 LEA R5, R6, R5, 0x18 ;  /* 0x0000000506059211 */ /* 0x002fe400078ec0ff */
[----:B0-----:R-:W-:Y:S02]  /*3080*/  SEL R7, R4, RZ, !P0 ;  /* 0x000000ff04077207 */ /* 0x001fe40004000000 */
[----:B------:R-:W-:Y:S02]  /*3090*/  ISETP.GT.AND P0, PT, R9, 0xf, PT ;  /* 0x0000000f0900780c */ /* 0x000fe40003f04270 */
[----:B--2---:R-:W-:Y:S01]  /*30a0*/  @!P1 SHF.R.U32.HI R4, RZ, 0x3, R8 ;  /* 0x00000003ff049819 */ /* 0x004fe20000011608 */
[----:B------:R-:W-:-:S03]  /*30b0*/  IMAD.IADD R7, R2, 0x1, R7 ;  /* 0x0000000102077824 */ /* 0x000fc600078e0207 */
[----:B------:R-:W-:Y:S02]  /*30c0*/  @!P1 LOP3.LUT R4, R4, 0x7c, RZ, 0xc0, !PT ;  /* 0x0000007c04049812 */ /* 0x000fe400078ec0ff */
[----:B------:R-:W0:Y:S03]  /*30d0*/  SHFL.DOWN PT, R0, R7, 0x10, 0x1f ;  /* 0x0a001f0007007f89 */ /* 0x000e2600000e0000 */
[----:B------:R-:W-:Y:S01]  /*30e0*/  @!P1 IMAD.IADD R4, R4, 0x1, R5 ;  /* 0x0000000104049824 */ /* 0x000fe200078e0205 */
[----:B0-----:R-:W-:Y:S02]  /*30f0*/  SEL R0, R0, RZ, !P0 ;  /* 0x000000ff00007207 */ /* 0x001fe40004000000 */
[----:B------:R-:W-:Y:S02]  /*3100*/  ISETP.NE.AND P0, PT, R8, RZ, PT ;  /* 0x000000ff0800720c */ /* 0x000fe40003f05270 */
[----:B------:R-:W-:-:S05]  /*3110*/  IADD3 R11, PT, PT, R7, R0, RZ ;  /* 0x00000000070b7210 */ /* 0x000fca0007ffe0ff */
[----:B------:R2:W-:Y:S01]  /*3120*/  @!P1 STS [R4+0x8], R11 ;  /* 0x0000080b04009388 */ /* 0x0005e20000000800 */
[----:B------:R-:W-:Y:S06]  /*3130*/  BAR.SYNC.DEFER_BLOCKING 0x0 ;  /* 0x0000000000007b1d */ /* 0x000fec0000010000 */
[----:B------:R-:W-:Y:S05]  /*3140*/  @P0 BRA `(.L_x_189) ;  /* 0x0000000000280947 */ /* 0x000fea0003800000 */
[----:B------:R-:W0:Y:S01]  /*3150*/  S2UR UR5, SR_CgaCtaId ;  /* 0x00000000000579c3 */ /* 0x000e220000008800 */
[----:B------:R-:W-:Y:S02]  /*3160*/  UMOV UR4, 0x400 ;  /* 0x0000040000047882 */ /* 0x000fe40000000000 */
[----:B0-----:R-:W-:-:S09]  /*3170*/  ULEA UR4, UR5, UR4, 0x18 ;  /* 0x0000000405047291 */ /* 0x001fd2000f8ec0ff */
[----:B------:R-:W-:Y:S04]  /*3180*/  LDS R0, [UR4+0xc] ;  /* 0x00000c04ff007984 */ /* 0x000fe80008000800 */
[----:B--2---:R-:W0:Y:S04]  /*3190*/  LDS.128 R4, [UR4+0x10] ;  /* 0x00001004ff047984 */ /* 0x004e280008000c00 */
[----:B------:R-:W1:Y:S01]  /*31a0*/  LDS.64 R8, [UR4+0x20] ;  /* 0x00002004ff087984 */ /* 0x000e620008000a00 */
[----:B0-----:R-:W-:-:S04]  /*31b0*/  IADD3 R0, PT, PT, R4, R0, R11 ;  /* 0x0000000004007210 */ /* 0x001fc80007ffe00b */
[----:B------:R-:W-:-:S04]  /*31c0*/  IADD3 R0, PT, PT, R6, R0, R5 ;  /* 0x0000000006007210 */ /* 0x000fc80007ffe005 */
[----:B-1----:R-:W-:-:S05]  /*31d0*/  IADD3 R0, PT, PT, R8, R0, R7 ;  /* 0x0000000008007210 */ /* 0x002fca0007ffe007 */
[----:B------:R-:W-:-:S07]  /*31e0*/  IMAD.IADD R11, R0, 0x1, R9 ;  /* 0x00000001000b7824 */ /* 0x000fce00078e0209 */
.L_x_189:
[----:B------:R-:W-:Y:S05]  /*31f0*/  BSYNC.RECONVERGENT B0 ;  /* 0x0000000000007941 */ /* 0x000fea0003800200 */
.L_x_173:
[----:B------:R-:W-:Y:S05]  /*3200*/  @P0 EXIT ;  /* 0x000000000000094d */ /* 0x000fea0003800000 */
[----:B--2---:R-:W2:Y:S02]  /*3210*/  LDC.64 R4, c[0x0][0x388] ;  /* 0x0000e200ff047b82 */ /* 0x004ea40000000a00 */
[----:B--2---:R-:W-:-:S05]  /*3220*/  IMAD.WIDE.U32 R2, R3, 0x4, R4 ;  /* 0x0000000403027825 */ /* 0x004fca00078e0004 */
[----:B------:R-:W-:Y:S01]  /*3230*/  STG.E desc[UR6][R2.64], R11 ;  /* 0x0000000b02007986 */ /* 0x000fe2000c101906 */
[----:B------:R-:W-:Y:S05]  /*3240*/  EXIT ;  /* 0x000000000000794d */ /* 0x000fea0003800000 */
.L_x_203:
        /* <DEDUP_REMOVED lines=11> */
.L_x_254:


//--------------------- .text._ZN3cub18CUB_300001_SM_10006detail6reduce28DeviceReduceSingleTileKernelINS2_10policy_hubIijN4cuda3std3__44plusIiEEE10Policy1000EN6thrust24THRUST_300001_SM_1000_NS6detail15normal_iteratorINSD_10device_ptrIiEEEEPijS9_ii17ThresholdToBinaryEEvT0_T1_T2_T3_T4_T6_ --------------------------
	.section	.text._ZN3cub18CUB_300001_SM_10006detail6reduce28DeviceReduceSingleTileKernelINS2_10policy_hubIijN4cuda3std3__44plusIiEEE10Policy1000EN6thrust24THRUST_300001_SM_1000_NS6detail15normal_iteratorINSD_10device_ptrIiEEEEPijS9_ii17ThresholdToBinaryEEvT0_T1_T2_T3_T4_T6_,"ax",@progbits
	.align	128
        .global         _ZN3cub18CUB_300001_SM_10006detail6reduce28DeviceReduceSingleTileKernelINS2_10policy_hubIijN4cuda3std3__44plusIiEEE10Policy1000EN6thrust24THRUST_300001_SM_1000_NS6detail15normal_iteratorINSD_10device_ptrIiEEEEPijS9_ii17ThresholdToBinaryEEvT0_T1_T2_T3_T4_T6_
        .type           _ZN3cub18CUB_300001_SM_10006detail6reduce28DeviceReduceSingleTileKernelINS2_10policy_hubIijN4cuda3std3__44plusIiEEE10Policy1000EN6thrust24THRUST_300001_SM_1000_NS6detail15normal_iteratorINSD_10device_ptrIiEEEEPijS9_ii17ThresholdToBinaryEEvT0_T1_T2_T3_T4_T6_,@function
        .size           _ZN3cub18CUB_300001_SM_10006detail6reduce28DeviceReduceSingleTileKernelINS2_10policy_hubIijN4cuda3std3__44plusIiEEE10Policy1000EN6thrust24THRUST_300001_SM_1000_NS6detail15normal_iteratorINSD_10device_ptrIiEEEEPijS9_ii17ThresholdToBinaryEEvT0_T1_T2_T3_T4_T6_,(.L_x_255 - _ZN3cub18CUB_300001_SM_10006detail6reduce28DeviceReduceSingleTileKernelINS2_10policy_hubIijN4cuda3std3__44plusIiEEE10Policy1000EN6thrust24THRUST_300001_SM_1000_NS6detail15normal_iteratorINSD_10device_ptrIiEEEEPijS9_ii17ThresholdToBinaryEEvT0_T1_T2_T3_T4_T6_)
        .other          _ZN3cub18CUB_300001_SM_10006detail6reduce28DeviceReduceSingleTileKernelINS2_10policy_hubIijN4cuda3std3__44plusIiEEE10Policy1000EN6thrust24THRUST_300001_SM_1000_NS6detail15normal_iteratorINSD_10device_ptrIiEEEEPijS9_ii17ThresholdToBinaryEEvT0_T1_T2_T3_T4_T6_,@"STO_CUDA_ENTRY STV_DEFAULT"
_ZN3cub18CUB_300001_SM_10006detail6reduce28DeviceReduceSingleTileKernelINS2_10policy_hubIijN4cuda3std3__44plusIiEEE10Policy1000EN6thrust24THRUST_300001_SM_1000_NS6detail15normal_iteratorINSD_10device_ptrIiEEEEPijS9_ii17ThresholdToBinaryEEvT0_T1_T2_T3_T4_T6_:
.text._ZN3cub18CUB_300001_SM_10006detail6reduce28DeviceReduceSingleTileKernelINS2_10policy_hubIijN4cuda3std3__44plusIiEEE10Policy1000EN6thrust24THRUST_300001_SM_1000_NS6detail15normal_iteratorINSD_10device_ptrIiEEEEPijS9_ii17ThresholdToBinaryEEvT0_T1_T2_T3_T4_T6_:
        /* <DEDUP_REMOVED lines=13> */
.L_x_204:
[----:B------:R-:W-:Y:S01]  /*00d0*/  ISETP.GT.U32.AND P0, PT, R4, 0xfff, PT ;  /* 0x00000fff0400780c */ /* 0x000fe20003f04070 */
[----:B------:R-:W-:-:S12]  /*00e0*/  BSSY.RECONVERGENT B0, `(.L_x_205) ;  /* 0x00002c8000007945 */ /* 0x000fd80003800200 */
        /* <DEDUP_REMOVED lines=13> */
.L_x_208:
[----:B------:R-:W-:Y:S05]  /*01c0*/  BSYNC.RECONVERGENT B1 ;  /* 0x0000000000017941 */ /* 0x000fea0003800200 */
.L_x_207:
        /* <DEDUP_REMOVED lines=12> */
[----:B------:R-:W-:-:S04]  /*0290*/  LOP3.LUT R8, R6, 0x1fffff0, RZ, 0xc0, !PT ;  /* 0x01fffff006087812 */ /* 0x000fc800078ec0ff */
[----:B------:R-:W-:Y:S01]  /*02a0*/  IADD3 R8, PT, PT, -R8, RZ, RZ ;  /* 0x000000ff08087210 */ /* 0x000fe20007ffe1ff */
[----:B0-----:R-:W-:-:S03]  /*02b0*/  IMAD.WIDE.U32 R2, R7, 0x4, R2 ;  /* 0x0000000407027825 */ /* 0x001fc600078e0002 */
[----:B------:R-:W-:-:S05]  /*02c0*/  IADD3 R2, P1, PT, R2, 0x2000, RZ ;  /* 0x0000200002027810 */ /* 0x000fca0007f3e0ff */
[----:B------:R-:W-:-:S08]  /*02d0*/  IMAD.X R3, RZ, RZ, R3, P1 ;  /* 0x000000ffff037224 */ /* 0x000fd000008e0603 */
.L_x_213:
        /* <DEDUP_REMOVED lines=17> */
[----:B------:R-:W-:-:S02]  /*03f0*/  IADD3 R7, PT, PT, R7, 0x1000, RZ ;  /* 0x0000100007077810 */ /* 0x000fc40007ffe0ff */
[----:B--2---:R-:W-:Y:S02]  /*0400*/  ISETP.GT.AND P1, PT, R25, RZ, PT ;  /* 0x000000ff1900720c */ /* 0x004fe40003f24270 */
[----:B---3--:R-:W-:Y:S01]  /*0410*/  ISETP.GT.AND P2, PT, R19, RZ, PT ;  /* 0x000000ff1300720c */ /* 0x008fe20003f44270 */
[----:B------:R-:W-:-:S10]  /*0420*/  VIADD R19, R0, 0x1 ;  /* 0x0000000100137836 */ /* 0x000fd40000000000 */
        /* <DEDUP_REMOVED lines=13> */
[----:B------:R-:W-:-:S04]  /*0500*/  ISETP.GT.AND P1, PT, R18, RZ, PT ;  /* 0x000000ff1200720c */ /* 0x000fc80003f24270 */
[----:B------:R-:W-:Y:S01]  /*0510*/  IADD3 R0, PT, PT, R19, 0x1, RZ ;  /* 0x0000000113007810 */ /* 0x000fe20007ffe0ff */
        /* <DEDUP_REMOVED lines=23> */
[----:B------:R-:W-:-:S03]  /*0690*/  ISETP.GT.AND P1, PT, R9, RZ, PT ;  /* 0x000000ff0900720c */ /* 0x000fc60003f24270 */
[----:B------:R-:W-:Y:S02]  /*06a0*/  VIADD R0, R11, 0x1 ;  /* 0x000000010b007836 */ /* 0x000fe40000000000 */
[----:B------:R-:W-:Y:S01]  /*06b0*/  @!P2 IMAD.MOV R0, RZ, RZ, R11 ;  /* 0x000000ffff00a224 */ /* 0x000fe200078e020b */
[----:B------:R-:W-:-:S04]  /*06c0*/  ISETP.NE.AND P2, PT, R8, RZ, PT ;  /* 0x000000ff0800720c */ /* 0x000fc80003f45270 */
[----:B------:R-:W-:Y:S01]  /*06d0*/  IADD3 R9, PT, PT, R0, 0x1, RZ ;  /* 0x0000000100097810 */ /* 0x000fe20007ffe0ff */
[----:B------:R-:W-:Y:S01]  /*06e0*/  @!P3 IMAD.MOV R9, RZ, RZ, R0 ;  /* 0x000000ffff09b224 */ /* 0x000fe200078e0200 */
[----:B------:R-:W-:-:S03]  /*06f0*/  IADD3 R2, P3, PT, R2, 0x4000, RZ ;  /* 0x0000400002027810 */ /* 0x000fc60007f7e0ff */
[----:B------:R-:W-:Y:S02]  /*0700*/  VIADD R0, R9, 0x1 ;  /* 0x0000000109007836 */ /* 0x000fe40000000000 */
[----:B------:R-:W-:Y:S02]  /*0710*/  IMAD.X R3, RZ, RZ, R3, P3 ;  /* 0x000000ffff037224 */ /* 0x000fe400018e0603 */
[----:B------:R-:W-:Y:S01]  /*0720*/  @!P1 IMAD.MOV R0, RZ, RZ, R9 ;  /* 0x000000ffff009224 */ /* 0x000fe200078e0209 */
[----:B------:R-:W-:Y:S06]  /*0730*/  @P2 BRA `(.L_x_213) ;  /* 0xfffffff800e82947 */ /* 0x000fec000383ffff */
.L_x_212:
[----:B------:R-:W-:Y:S05]  /*0740*/  BSYNC.RECONVERGENT B2 ;  /* 0x0000000000027941 */ /* 0x000fea0003800200 */
.L_x_211:
[----:B------:R-:W-:Y:S05]  /*0750*/  @!P0 BRA `(.L_x_210) ;  /* 0x0000000400448947 */ /* 0x000fea0003800000 */
[----:B------:R-:W-:Y:S01]  /*0760*/  ISETP.GE.U32.AND P1, PT, R21, 0x8, PT ;  /* 0x000000081500780c */ /* 0x000fe20003f26070 */
[----:B------:R-:W-:Y:S01]  /*0770*/  BSSY.RECONVERGENT B2, `(.L_x_214) ;  /* 0x0000027000027945 */ /* 0x000fe20003800200 */
[----:B------:R-:W-:-:S04]  /*0780*/  LOP3.LUT R16, R6, 0x7, RZ, 0xc0, !PT ;  /* 0x0000000706107812 */ /* 0x000fc800078ec0ff */
[----:B------:R-:W-:-:S07]  /*0790*/  ISETP.NE.AND P0, PT, R16, RZ, PT ;  /* 0x000000ff1000720c */ /* 0x000fce0003f05270 */
[----:B------:R-:W-:Y:S06]  /*07a0*/  @!P1 BRA `(.L_x_215) ;  /* 0x00000000008c9947 */ /* 0x000fec0003800000 */
        /* <DEDUP_REMOVED lines=22> */
[----:B------:R-:W-:Y:S02]  /*0910*/  VIADD R0, R8, 0x1 ;  /* 0x0000000108007836 */ /* 0x000fe40000000000 */
[----:B------:R-:W-:Y:S01]  /*0920*/  @!P2 IMAD.MOV R0, RZ, RZ, R8 ;  /* 0x000000ffff00a224 */ /* 0x000fe200078e0208 */
[----:B------:R-:W-:-:S03]  /*0930*/  ISETP.GT.AND P2, PT, R12, RZ, PT ;  /* 0x000000ff0c00720c */ /* 0x000fc60003f44270 */
[----:B0-----:R-:W-:-:S04]  /*0940*/  VIADD R2, R0, 0x1 ;  /* 0x0000000100027836 */ /* 0x001fc80000000000 */
[----:B------:R-:W-:Y:S01]  /*0950*/  @!P1 IMAD.MOV R2, RZ, RZ, R0 ;  /* 0x000000ffff029224 */ /* 0x000fe200078e0200 */
[----:B------:R-:W-:-:S03]  /*0960*/  ISETP.GT.AND P1, PT, R13, RZ, PT ;  /* 0x000000ff0d00720c */ /* 0x000fc60003f24270 */
[C---:B------:R-:W-:Y:S02]  /*0970*/  VIADD R0, R2.reuse, 0x1 ;  /* 0x0000000102007836 */ /* 0x040fe40000000000 */
[----:B------:R-:W-:Y:S02]  /*0980*/  @!P2 IADD3 R0, PT, PT, R2, RZ, RZ ;  /* 0x000000ff0200a210 */ /* 0x000fe40007ffe0ff */
[----:B------:R-:W-:-:S03]  /*0990*/  ISETP.GT.AND P2, PT, R14, RZ, PT ;  /* 0x000000ff0e00720c */ /* 0x000fc60003f44270 */
[----:B------:R-:W-:-:S03]  /*09a0*/  VIADD R2, R0, 0x1 ;  /* 0x0000000100027836 */ /* 0x000fc60000000000 */
[----:B------:R-:W-:-:S04]  /*09b0*/  @!P1 IMAD.MOV R2, RZ, RZ, R0 ;  /* 0x000000ffff029224 */ /* 0x000fc800078e0200 */
[----:B------:R-:W-:-:S03]  /*09c0*/  VIADD R0, R2, 0x1 ;  /* 0x0000000102007836 */ /* 0x000fc60000000000 */
[----:B------:R-:W-:-:S07]  /*09d0*/  @!P2 IMAD.MOV R0, RZ, RZ, R2 ;  /* 0x000000ffff00a224 */ /* 0x000fce00078e0202 */
.L_x_215:
[----:B------:R-:W-:Y:S05]  /*09e0*/  BSYNC.RECONVERGENT B2 ;  /* 0x0000000000027941 */ /* 0x000fea0003800200 */
.L_x_214:
        /* <DEDUP_REMOVED lines=11> */
[----:B------:R-:W5:Y:S01]  /*0aa0*/  LDG.E R10, desc[UR6][R2.64+0xc00] ;  /* 0x000c0006020a7981 */ /* 0x000f62000c1e1900 */
[----:B------:R-:W-:Y:S01]  /*0ab0*/  VIADD R7, R7, 0x400 ;  /* 0x0000040007077836 */ /* 0x000fe20000000000 */
[----:B--2---:R-:W-:-:S02]  /*0ac0*/  ISETP.GT.AND P1, PT, R11, RZ, PT ;  /* 0x000000ff0b00720c */ /* 0x004fc40003f24270 */
[----:B---3--:R-:W-:Y:S02]  /*0ad0*/  ISETP.GT.AND P2, PT, R6, RZ, PT ;  /* 0x000000ff0600720c */ /* 0x008fe40003f44270 */
[----:B------:R-:W-:-:S09]  /*0ae0*/  IADD3 R6, PT, PT, R0, 0x1, RZ ;  /* 0x0000000100067810 */ /* 0x000fd20007ffe0ff */
[----:B------:R-:W-:Y:S01]  /*0af0*/  @!P1 IMAD.MOV R6, RZ, RZ, R0 ;  /* 0x000000ffff069224 */ /* 0x000fe200078e0200 */
[----:B----4-:R-:W-:-:S03]  /*0b00*/  ISETP.GT.AND P1, PT, R9, RZ, PT ;  /* 0x000000ff0900720c */ /* 0x010fc60003f24270 */
[----:B------:R-:W-:Y:S02]  /*0b10*/  VIADD R0, R6, 0x1 ;  /* 0x0000000106007836 */ /* 0x000fe40000000000 */
[----:B------:R-:W-:Y:S01]  /*0b20*/  @!P2 IMAD.MOV R0, RZ, RZ, R6 ;  /* 0x000000ffff00a224 */ /* 0x000fe200078e0206 */
[----:B-----5:R-:W-:-:S03]  /*0b30*/  ISETP.GT.AND P2, PT, R10, RZ, PT ;  /* 0x000000ff0a00720c */ /* 0x020fc60003f44270 */
[----:B------:R-:W-:-:S04]  /*0b40*/  VIADD R6, R0, 0x1 ;  /* 0x0000000100067836 */ /* 0x000fc80000000000 */
[----:B------:R-:W-:-:S05]  /*0b50*/  @!P1 IMAD.MOV R6, RZ, RZ, R0 ;  /* 0x000000ffff069224 */ /* 0x000fca00078e0200 */
[----:B------:R-:W-:Y:S01]  /*0b60*/  IADD3 R0, PT, PT, R6, 0x1, RZ ;  /* 0x0000000106007810 */ /* 0x000fe20007ffe0ff */
[----:B------:R-:W-:-:S07]  /*0b70*/  @!P2 IMAD.MOV R0, RZ, RZ, R6 ;  /* 0x000000ffff00a224 */ /* 0x000fce00078e0206 */
.L_x_217:
[----:B------:R-:W-:Y:S05]  /*0b80*/  BSYNC.RECONVERGENT B2 ;  /* 0x0000000000027941 */ /* 0x000fea0003800200 */
.L_x_216:
[----:B------:R-:W-:Y:S05]  /*0b90*/  @!P0 BRA `(.L_x_210) ;  /* 0x0000000000348947 */ /* 0x000fea0003800000 */
[----:B------:R-:W0:Y:S01]  /*0ba0*/  LDC.64 R2, c[0x0][0x380] ;  /* 0x0000e000ff027b82 */ /* 0x000e220000000a00 */
[----:B------:R-:W-:Y:S02]  /*0bb0*/  IMAD.MOV R6, RZ, RZ, -R8 ;  /* 0x000000ffff067224 */ /* 0x000fe400078e0a08 */
[----:B0-----:R-:W-:-:S07]  /*0bc0*/  IMAD.WIDE.U32 R2, R7, 0x4, R2 ;  /* 0x0000000407027825 */ /* 0x001fce00078e0002 */
.L_x_218:
[----:B------:R0:W2:Y:S01]  /*0bd0*/  LDG.E R7, desc[UR6][R2.64] ;  /* 0x0000000602077981 */ /* 0x0000a2000c1e1900 */
[----:B------:R-:W-:-:S05]  /*0be0*/  VIADD R6, R6, 0x1 ;  /* 0x0000000106067836 */ /* 0x000fca0000000000 */
[----:B------:R-:W-:Y:S02]  /*0bf0*/  ISETP.NE.AND P1, PT, R6, RZ, PT ;  /* 0x000000ff0600720c */ /* 0x000fe40003f25270 */
[----:B0-----:R-:W-:-:S05]  /*0c00*/  IADD3 R2, P2, PT, R2, 0x400, RZ ;  /* 0x0000040002027810 */ /* 0x001fca0007f5e0ff */
[----:B------:R-:W-:Y:S01]  /*0c10*/  IMAD.X R3, RZ, RZ, R3, P2 ;  /* 0x000000ffff037224 */ /* 0x000fe200010e0603 */
[----:B--2---:R-:W-:Y:S01]  /*0c20*/  ISETP.GT.AND P0, PT, R7, RZ, PT ;  /* 0x000000ff0700720c */ /* 0x004fe20003f04270 */
[----:B------:R-:W-:-:S12]  /*0c30*/  VIADD R7, R0, 0x1 ;  /* 0x0000000100077836 */ /* 0x000fd80000000000 */
[----:B------:R-:W-:-:S05]  /*0c40*/  @!P0 IADD3 R7, PT, PT, R0, RZ, RZ ;  /* 0x000000ff00078210 */ /* 0x000fca0007ffe0ff */
[----:B------:R-:W-:Y:S01]  /*0c50*/  IMAD.MOV.U32 R0, RZ, RZ, R7 ;  /* 0x000000ffff007224 */ /* 0x000fe200078e0007 */
[----:B------:R-:W-:Y:S06]  /*0c60*/  @P1 BRA `(.L_x_218) ;  /* 0xfffffffc00d81947 */ /* 0x000fec000383ffff */
.L_x_210:
[----:B------:R-:W-:Y:S05]  /*0c70*/  BSYNC.RECONVERGENT B1 ;  /* 0x0000000000017941 */ /* 0x000fea0003800200 */
.L_x_209:
        /* <DEDUP_REMOVED lines=39> */
[----:B------:R-:W2:Y:S01]  /*0ef0*/  LDS.64 R8, [UR4+0x20] ;  /* 0x00002004ff087984 */ /* 0x000ea20008000a00 */
[----:B0-----:R-:W-:-:S04]  /*0f00*/  IADD3 R0, PT, PT, R4, R0, R3 ;  /* 0x0000000004007210 */ /* 0x001fc80007ffe003 */
[----:B------:R-:W-:-:S04]  /*0f10*/  IADD3 R0, PT, PT, R6, R0, R5 ;  /* 0x0000000006007210 */ /* 0x000fc80007ffe005 */
[----:B--2---:R-:W-:-:S05]  /*0f20*/  IADD3 R0, PT, PT, R8, R0, R7 ;  /* 0x0000000008007210 */ /* 0x004fca0007ffe007 */
[----:B-1----:R-:W-:Y:S01]  /*0f30*/  IMAD.IADD R3, R0, 0x1, R9 ;  /* 0x0000000100037824 */ /* 0x002fe200078e0209 */
[----:B------:R-:W-:Y:S06]  /*0f40*/  BRA `(.L_x_220) ;  /* 0x0000001c00847947 */ /* 0x000fec0003800000 */
.L_x_219:
[----:B------:R-:W-:Y:S01]  /*0f50*/  LOP3.LUT R2, R5, 0x3e0, RZ, 0xc0, !PT ;  /* 0x000003e005027812 */ /* 0x000fe200078ec0ff */
[----:B------:R-:W0:Y:S03]  /*0f60*/  S2R R10, SR_LANEID ;  /* 0x00000000000a7919 */ /* 0x000e260000000000 */
        /* <DEDUP_REMOVED lines=11> */
[----:B------:R-:W-:Y:S02]  /*1020*/  ISETP.GT.AND P0, PT, R6, R7, PT ;  /* 0x000000070600720c */ /* 0x000fe40003f04270 */
[----:B------:R-:W-:-:S07]  /*1030*/  IADD3 R2, PT, PT, R3, R0, RZ ;  /* 0x0000000003027210 */ /* 0x000fce0007ffe0ff */
        /* <DEDUP_REMOVED lines=47> */
[----:B--2---:R-:W-:Y:S02]  /*1330*/  SEL R6, R6, RZ, P2 ;  /* 0x000000ff06067207 */ /* 0x004fe40001000000 */
[----:B------:R-:W-:Y:S02]  /*1340*/  SEL R7, R7, RZ, P3 ;  /* 0x000000ff07077207 */ /* 0x000fe40001800000 */
[----:B------:R-:W-:-:S05]  /*1350*/  IADD3 R0, PT, PT, R6, R0, R11 ;  /* 0x0000000006007210 */ /* 0x000fca0007ffe00b */
[----:B------:R-:W-:Y:S01]  /*1360*/  IMAD.IADD R3, R0, 0x1, R7 ;  /* 0x0000000100037824 */ /* 0x000fe200078e0207 */
[----:B------:R-:W-:Y:S06]  /*1370*/  BRA `(.L_x_220) ;  /* 0x0000001800787947 */ /* 0x000fec0003800000 */
.L_x_206:
[----:B------:R-:W0:Y:S01]  /*1380*/  S2R R0, SR_TID.X ;  /* 0x0000000000007919 */ /* 0x000e220000002100 */
[----:B------:R-:W1:Y:S02]  /*1390*/  LDCU.64 UR4, c[0x0][0x380] ;  /* 0x00007000ff0477ac */ /* 0x000e640008000a00 */
[----:B-1----:R-:W-:Y:S01]  /*13a0*/  MOV R15, UR5 ;  /* 0x00000005000f7c02 */ /* 0x002fe20008000f00 */
[----:B------:R-:W-:-:S04]  /*13b0*/  IMAD.U32 R14, RZ, RZ, UR4 ;  /* 0x00000004ff0e7e24 */ /* 0x000fc8000f8e00ff */
        /* <DEDUP_REMOVED lines=17> */
[----:B------:R-:W-:Y:S01]  /*14d0*/  VIADD R23, R4, 0xfffff000 ;  /* 0xfffff00004177836 */ /* 0x000fe20000000000 */
[----:B------:R-:W-:Y:S01]  /*14e0*/  UMOV UR4, 0x1000 ;  /* 0x0000100000047882 */ /* 0x000fe20000000000 */
        /* <DEDUP_REMOVED lines=10> */
[----:B------:R-:W-:-:S05]  /*1590*/  @!P2 IMAD.MOV R12, RZ, RZ, R22 ;  /* 0x000000ffff0ca224 */ /* 0x000fca00078e0216 */
[----:B0-----:R-:W-:Y:S01]  /*15a0*/  IADD3 R2, PT, PT, R12, 0x1, RZ ;  /* 0x000000010c027810 */ /* 0x001fe20007ffe0ff */
        /* <DEDUP_REMOVED lines=32> */
[C---:B------:R-:W-:Y:S02]  /*17b0*/  VIADD R3, R2.reuse, 0x1 ;  /* 0x0000000102037836 */ /* 0x040fe40000000000 */
[----:B------:R-:W-:Y:S02]  /*17c0*/  @!P1 IADD3 R3, PT, PT, R2, RZ, RZ ;  /* 0x000000ff02039210 */ /* 0x000fe40007ffe0ff */
[----:B------:R-:W-:-:S03]  /*17d0*/  ISETP.GE.U32.AND P1, PT, R23, 0x1000, PT ;  /* 0x000010001700780c */ /* 0x000fc60003f26070 */
[----:B------:R-:W-:-:S03]  /*17e0*/  VIADD R6, R3, 0x1 ;  /* 0x0000000103067836 */ /* 0x000fc60000000000 */
[----:B------:R-:W-:-:S07]  /*17f0*/  @!P0 IMAD.MOV R6, RZ, RZ, R3 ;  /* 0x000000ffff068224 */ /* 0x000fce00078e0203 */
[----:B------:R-:W-:Y:S05]  /*1800*/  @!P1 BRA `(.L_x_221) ;  /* 0x00000004002c9947 */ /* 0x000fea0003800000 */
[----:B------:R-:W0:Y:S01]  /*1810*/  LDC R4, c[0x0][0x390] ;  /* 0x0000e400ff047b82 */ /* 0x000e220000000800 */
[----:B------:R-:W-:-:S07]  /*1820*/  UMOV UR4, 0x1000 ;  /* 0x0000100000047882 */ /* 0x000fce0000000000 */
[----:B------:R-:W1:Y:S02]  /*1830*/  LDC.64 R14, c[0x0][0x380] ;  /* 0x0000e000ff0e7b82 */ /* 0x000e640000000a00 */
.L_x_223:
[----:B------:R-:W-:-:S04]  /*1840*/  VIADD R3, R0, UR4 ;  /* 0x0000000400037c36 */ /* 0x000fc80008000000 */
        /* <DEDUP_REMOVED lines=17> */
[----:B--2---:R-:W-:-:S02]  /*1960*/  ISETP.GT.AND P0, PT, R24, RZ, PT ;  /* 0x000000ff1800720c */ /* 0x004fc40003f04270 */
[----:B---3--:R-:W-:Y:S01]  /*1970*/  ISETP.GT.AND P1, PT, R19, RZ, PT ;  /* 0x000000ff1300720c */ /* 0x008fe20003f24270 */
[----:B------:R-:W-:-:S10]  /*1980*/  VIADD R19, R6, 0x1 ;  /* 0x0000000106137836 */ /* 0x000fd40000000000 */
[----:B------:R-:W-:Y:S01]  /*1990*/  @!P0 IMAD.MOV R19, RZ, RZ, R6 ;  /* 0x000000ffff138224 */ /* 0x000fe200078e0206 */
[----:B----4-:R-:W-:-:S04]  /*19a0*/  ISETP.GT.AND P0, PT, R20, RZ, PT ;  /* 0x000000ff1400720c */ /* 0x010fc80003f04270 */
[----:B------:R-:W-:Y:S01]  /*19b0*/  IADD3 R6, PT, PT, R19, 0x1, RZ ;  /* 0x0000000113067810 */ /* 0x000fe20007ffe0ff */
[----:B------:R-:W-:Y:S01]  /*19c0*/  @!P1 IMAD.MOV R6, RZ, RZ, R19 ;  /* 0x000000ffff069224 */ /* 0x000fe200078e0213 */
[----:B-----5:R-:W-:-:S03]  /*19d0*/  ISETP.GT.AND P1, PT, R21, RZ, PT ;  /* 0x000000ff1500720c */ /* 0x020fc60003f24270 */
[----:B------:R-:W-:-:S04]  /*19e0*/  VIADD R19, R6, 0x1 ;  /* 0x0000000106137836 */ /* 0x000fc80000000000 */
[----:B------:R-:W-:Y:S01]  /*19f0*/  @!P0 IMAD.MOV R19, RZ, RZ, R6 ;  /* 0x000000ffff138224 */ /* 0x000fe200078e0206 */
[----:B------:R-:W-:-:S03]  /*1a00*/  ISETP.GT.AND P0, PT, R22, RZ, PT ;  /* 0x000000ff1600720c */ /* 0x000fc60003f04270 */
[----:B-1----:R-:W-:Y:S02]  /*1a10*/  VIADD R2, R19, 0x1 ;  /* 0x0000000113027836 */ /* 0x002fe40000000000 */
        /* <DEDUP_REMOVED lines=28> */
[----:B------:R-:W-:Y:S01]  /*1be0*/  ISETP.GT.AND P0, PT, R5, RZ, PT ;  /* 0x000000ff0500720c */ /* 0x000fe20003f04270 */
[----:B0-----:R-:W-:-:S03]  /*1bf0*/  VIADD R5, R4, -UR4 ;  /* 0x8000000404057c36 */ /* 0x001fc60008000000 */
[----:B------:R-:W-:Y:S01]  /*1c00*/  IADD3 R2, PT, PT, R3, 0x1, RZ ;  /* 0x0000000103027810 */ /* 0x000fe20007ffe0ff */
[----:B------:R-:W-:Y:S01]  /*1c10*/  @!P1 IMAD.MOV R2, RZ, RZ, R3 ;  /* 0x000000ffff029224 */ /* 0x000fe200078e0203 */
[----:B------:R-:W-:-:S03]  /*1c20*/  ISETP.GT.AND P1, PT, R18, RZ, PT ;  /* 0x000000ff1200720c */ /* 0x000fc60003f24270 */
[----:B------:R-:W-:-:S04]  /*1c30*/  VIADD R3, R2, 0x1 ;  /* 0x0000000102037836 */ /* 0x000fc80000000000 */
[----:B------:R-:W-:Y:S01]  /*1c40*/  @!P0 IMAD.MOV R3, RZ, RZ, R2 ;  /* 0x000000ffff038224 */ /* 0x000fe200078e0202 */
[----:B------:R-:W-:-:S03]  /*1c50*/  ISETP.GE.U32.AND P0, PT, R5, 0x1000, PT ;  /* 0x000010000500780c */ /* 0x000fc60003f06070 */
[C---:B------:R-:W-:Y:S02]  /*1c60*/  VIADD R6, R3.reuse, 0x1 ;  /* 0x0000000103067836 */ /* 0x040fe40000000000 */
[----:B------:R-:W-:-:S08]  /*1c70*/  @!P1 IADD3 R6, PT, PT, R3, RZ, RZ ;  /* 0x000000ff03069210 */ /* 0x000fd00007ffe0ff */
[----:B------:R-:W-:Y:S05]  /*1c80*/  @!P0 BRA `(.L_x_222) ;  /* 0x0000000c008c8947 */ /* 0x000fea0003800000 */
[----:B------:R-:W-:-:S06]  /*1c90*/  UIADD3 UR4, UPT, UPT, UR4, 0x1000, URZ ;  /* 0x0000100004047890 */ /* 0x000fcc000fffe0ff */
[----:B------:R-:W-:-:S13]  /*1ca0*/  ISETP.LT.U32.AND P0, PT, R23, UR4, PT ;  /* 0x0000000417007c0c */ /* 0x000fda000bf01070 */
[----:B------:R-:W-:Y:S05]  /*1cb0*/  @!P0 BRA `(.L_x_223) ;  /* 0xfffffff800e08947 */ /* 0x000fea000383ffff */
.L_x_221:
[----:B------:R-:W-:Y:S01]  /*1cc0*/  VIADD R3, R4, -UR4 ;  /* 0x8000000404037c36 */ /* 0x000fe20008000000 */
[----:B------:R-:W-:Y:S04]  /*1cd0*/  BSSY.RECONVERGENT B1, `(.L_x_222) ;  /* 0x00000de000017945 */ /* 0x000fe80003800200 */
[----:B------:R-:W-:-:S04]  /*1ce0*/  ISETP.GE.AND P0, PT, R0, R3, PT ;  /* 0x000000030000720c */ /* 0x000fc80003f06270 */
[----:B------:R-:W-:-:S13]  /*1cf0*/  ISETP.LE.U32.OR P0, PT, R4, UR4, P0 ;  /* 0x0000000404007c0c */ /* 0x000fda0008703470 */
[----:B------:R-:W-:Y:S05]  /*1d00*/  @P0 BRA `(.L_x_224) ;  /* 0x0000000c00680947 */ /* 0x000fea0003800000 */
[----:B------:R-:W-:Y:S01]  /*1d10*/  LOP3.LUT R3, RZ, R0, RZ, 0x33, !PT ;  /* 0x00000000ff037212 */ /* 0x000fe200078e33ff */
[----:B------:R-:W-:Y:S01]  /*1d20*/  BSSY.RECONVERGENT B2, `(.L_x_225) ;  /* 0x0000072000027945 */ /* 0x000fe20003800200 */
[----:B------:R-:W-:Y:S02]  /*1d30*/  IMAD.MOV.U32 R2, RZ, RZ, R0 ;  /* 0x000000ffff027224 */ /* 0x000fe400078e0000 */
[----:B------:R-:W-:-:S04]  /*1d40*/  IADD3 R3, PT, PT, R4, -UR4, R3 ;  /* 0x8000000404037c10 */ /* 0x000fc8000fffe003 */
[C---:B------:R-:W-:Y:S02]  /*1d50*/  ISETP.GE.U32.AND P0, PT, R3.reuse, 0xf00, PT ;  /* 0x00000f000300780c */ /* 0x040fe40003f06070 */
[----:B------:R-:W-:-:S04]  /*1d60*/  LEA.HI R3, R3, 0x1, RZ, 0x18 ;  /* 0x0000000103037811 */ /* 0x000fc800078fc0ff */
[----:B------:R-:W-:-:S07]  /*1d70*/  LOP3.LUT R4, R3, 0xf, RZ, 0xc0, !PT ;  /* 0x0000000f03047812 */ /* 0x000fce00078ec0ff */
[----:B------:R-:W-:Y:S05]  /*1d80*/  @!P0 BRA `(.L_x_226) ;  /* 0x0000000400ac8947 */ /* 0x000fea0003800000 */
[----:B------:R-:W-:Y:S01]  /*1d90*/  LOP3.LUT R5, R3, 0x1fffff0, RZ, 0xc0, !PT ;  /* 0x01fffff003057812 */ /* 0x000fe200078ec0ff */
[----:B------:R-:W-:Y:S01]  /*1da0*/  BSSY.RECONVERGENT B3, `(.L_x_227) ;  /* 0x0000068000037945 */ /* 0x000fe20003800200 */
[C---:B------:R-:W-:Y:S01]  /*1db0*/  LOP3.LUT R2, R0.reuse, 0x800, RZ, 0xfc, !PT ;  /* 0x0000080000027812 */ /* 0x040fe200078efcff */
[----:B------:R-:W-:Y:S02]  /*1dc0*/  VIADD R7, R0, UR4 ;  /* 0x0000000400077c36 */ /* 0x000fe40008000000 */
[----:B------:R-:W-:-:S07]  /*1dd0*/  IMAD.MOV R5, RZ, RZ, -R5 ;  /* 0x000000ffff057224 */ /* 0x000fce00078e0a05 */
.L_x_228:
[C---:B------:R-:W-:Y:S01]  /*1de0*/  IMAD.WIDE.U32 R12, R7.reuse, 0x4, R14 ;  /* 0x00000004070c7825 */ /* 0x040fe200078e000e */
[----:B------:R-:W-:-:S04]  /*1df0*/  IADD3 R17, PT, PT, R7, 0x100, RZ ;  /* 0x0000010007117810 */ /* 0x000fc80007ffe0ff */
[----:B------:R0:W2:Y:S01]  /*1e00*/  LDG.E R8, desc[UR6][R12.64] ;  /* 0x000000060c087981 */ /* 0x0000a2000c1e1900 */
[----:B------:R-:W-:-:S04]  /*1e10*/  IMAD.WIDE.U32 R16, R17, 0x4, R14 ;  /* 0x0000000411107825 */ /* 0x000fc800078e000e */
[C---:B------:R-:W-:Y:S01]  /*1e20*/  VIADD R19, R7.reuse, 0x200 ;  /* 0x0000020007137836 */ /* 0x040fe20000000000 */
[----:B------:R1:W3:Y:S01]  /*1e30*/  LDG.E R9, desc[UR6][R16.64] ;  /* 0x0000000610097981 */ /* 0x0002e2000c1e1900 */
[----:B------:R-:W-:Y:S02]  /*1e40*/  VIADD R21, R7, 0x300 ;  /* 0x0000030007157836 */ /* 0x000fe40000000000 */
[----:B------:R-:W-:-:S05]  /*1e50*/  IMAD.WIDE.U32 R18, R19, 0x4, R14 ;  /* 0x0000000413127825 */ /* 0x000fca00078e000e */
[----:B------:R4:W5:Y:S01]  /*1e60*/  LDG.E R10, desc[UR6][R18.64] ;  /* 0x00000006120a7981 */ /* 0x000962000c1e1900 */
[----:B------:R-:W-:-:S04]  /*1e70*/  IMAD.WIDE.U32 R20, R21, 0x4, R14 ;  /* 0x0000000415147825 */ /* 0x000fc800078e000e */
[C---:B------:R-:W-:Y:S01]  /*1e80*/  VIADD R29, R7.reuse, 0x400 ;  /* 0x00000400071d7836 */ /* 0x040fe20000000000 */
[----:B------:R4:W5:Y:S01]  /*1e90*/  LDG.E R11, desc[UR6][R20.64] ;  /* 0x00000006140b7981 */ /* 0x000962000c1e1900 */
[----:B------:R-:W-:Y:S02]  /*1ea0*/  VIADD R23, R7, 0x500 ;  /* 0x0000050007177836 */ /* 0x000fe40000000000 */
[----:B------:R-:W-:Y:S01]  /*1eb0*/  IMAD.WIDE.U32 R28, R29, 0x4, R14 ;  /* 0x000000041d1c7825 */ /* 0x000fe200078e000e */
[----:B0-----:R-:W-:-:S05]  /*1ec0*/  IADD3 R13, PT, PT, R7, 0x600, RZ ;  /* 0x00000600070d7810 */ /* 0x001fca0007ffe0ff */
[----:B------:R-:W5:Y:S01]  /*1ed0*/  LDG.E R28, desc[UR6][R28.64] ;  /* 0x000000061c1c7981 */ /* 0x000f62000c1e1900 */
[----:B------:R-:W-:-:S04]  /*1ee0*/  IMAD.WIDE.U32 R22, R23, 0x4, R14 ;  /* 0x0000000417167825 */ /* 0x000fc800078e000e */
[--C-:B------:R-:W-:Y:S01]  /*1ef0*/  IMAD.WIDE.U32 R12, R13, 0x4, R14.reuse ;  /* 0x000000040d0c7825 */ /* 0x100fe200078e000e */
[----:B------:R0:W5:Y:S03]  /*1f00*/  LDG.E R27, desc[UR6][R22.64] ;  /* 0x00000006161b7981 */ /* 0x000166000c1e1900 */
[C---:B-1----:R-:W-:Y:S01]  /*1f10*/  VIADD R17, R7.reuse, 0x700 ;  /* 0x0000070007117836 */ /* 0x042fe20000000000 */
[----:B------:R-:W5:Y:S01]  /*1f20*/  LDG.E R26, desc[UR6][R12.64] ;  /* 0x000000060c1a7981 */ /* 0x000f62000c1e1900 */
[----:B----4-:R-:W-:Y:S02]  /*1f30*/  VIADD R19, R7, 0x800 ;  /* 0x0000080007137836 */ /* 0x010fe40000000000 */
[----:B------:R-:W-:-:S04]  /*1f40*/  IMAD.WIDE.U32 R16, R17, 0x4, R14 ;  /* 0x0000000411107825 */ /* 0x000fc800078e000e */
[--C-:B------:R-:W-:Y:S01]  /*1f50*/  IMAD.WIDE.U32 R18, R19, 0x4, R14.reuse ;  /* 0x0000000413127825 */ /* 0x100fe200078e000e */
[----:B------:R1:W4:Y:S03]  /*1f60*/  LDG.E R25, desc[UR6][R16.64] ;  /* 0x0000000610197981 */ /* 0x000326000c1e1900 */
[C---:B------:R-:W-:Y:S01]  /*1f70*/  VIADD R21, R7.reuse, 0x900 ;  /* 0x0000090007157836 */ /* 0x040fe20000000000 */
[----:B------:R1:W4:Y:S01]  /*1f80*/  LDG.E R24, desc[UR6][R18.64] ;  /* 0x0000000612187981 */ /* 0x000322000c1e1900 */
[----:B0-----:R-:W-:Y:S02]  /*1f90*/  VIADD R23, R7, 0xa00 ;  /* 0x00000a0007177836 */ /* 0x001fe40000000000 */
[----:B------:R-:W-:Y:S01]  /*1fa0*/  IMAD.WIDE.U32 R20, R21, 0x4, R14 ;  /* 0x0000000415147825 */ /* 0x000fe200078e000e */
[----:B------:R-:W-:-:S03]  /*1fb0*/  IADD3 R29, PT, PT, R7, 0xb00, RZ ;  /* 0x00000b00071d7810 */ /* 0x000fc60007ffe0ff */
[--C-:B------:R-:W-:Y:S01]  /*1fc0*/  IMAD.WIDE.U32 R22, R23, 0x4, R14.reuse ;  /* 0x0000000417167825 */ /* 0x100fe200078e000e */
[----:B------:R-:W4:Y:S04]  /*1fd0*/  LDG.E R13, desc[UR6][R20.64] ;  /* 0x00000006140d7981 */ /* 0x000f28000c1e1900 */
[----:B------:R-:W4:Y:S01]  /*1fe0*/  LDG.E R12, desc[UR6][R22.64] ;  /* 0x00000006160c7981 */ /* 0x000f22000c1e1900 */
[----:B-1----:R-:W-:-:S04]  /*1ff0*/  IMAD.WIDE.U32 R16, R29, 0x4, R14 ;  /* 0x000000041d107825 */ /* 0x002fc800078e000e */
[----:B------:R-:W-:Y:S01]  /*2000*/  VIADD R19, R7, 0xc00 ;  /* 0x00000c0007137836 */ /* 0x000fe20000000000 */
[----:B------:R0:W4:Y:S03]  /*2010*/  LDG.E R29, desc[UR6][R16.64] ;  /* 0x00000006101d7981 */ /* 0x000126000c1e1900 */
[----:B0-----:R-:W-:-:S04]  /*2020*/  IMAD.WIDE.U32 R16, R19, 0x4, R14 ;  /* 0x0000000413107825 */ /* 0x001fc800078e000e */
[C---:B------:R-:W-:Y:S02]  /*2030*/  VIADD R19, R7.reuse, 0xd00 ;  /* 0x00000d0007137836 */ /* 0x040fe40000000000 */
[----:B------:R-:W4:Y:S01]  /*2040*/  LDG.E R16, desc[UR6][R16.64] ;  /* 0x0000000610107981 */ /* 0x000f22000c1e1900 */
[----:B------:R-:W-:Y:S02]  /*2050*/  VIADD R21, R7, 0xe00 ;  /* 0x00000e0007157836 */ /* 0x000fe40000000000 */
[----:B------:R-:W-:-:S04]  /*2060*/  IMAD.WIDE.U32 R18, R19, 0x4, R14 ;  /* 0x0000000413127825 */ /* 0x000fc800078e000e */
[--C-:B------:R-:W-:Y:S02]  /*2070*/  IMAD.WIDE.U32 R20, R21, 0x4, R14.reuse ;  /* 0x0000000415147825 */ /* 0x100fe400078e000e */
[----:B------:R-:W4:Y:S02]  /*2080*/  LDG.E R18, desc[UR6][R18.64] ;  /* 0x0000000612127981 */ /* 0x000f24000c1e1900 */
[----:B------:R-:W-:Y:S02]  /*2090*/  VIADD R23, R7, 0xf00 ;  /* 0x00000f0007177836 */ /* 0x000fe40000000000 */
[----:B------:R-:W4:Y:S02]  /*20a0*/  LDG.E R20, desc[UR6][R20.64] ;  /* 0x0000000614147981 */ /* 0x000f24000c1e1900 */
[----:B------:R-:W-:-:S06]  /*20b0*/  IMAD.WIDE.U32 R22, R23, 0x4, R14 ;  /* 0x0000000417167825 */ /* 0x000fcc00078e000e */
[----:B------:R-:W4:Y:S01]  /*20c0*/  LDG.E R22, desc[UR6][R22.64] ;  /* 0x0000000616167981 */ /* 0x000f22000c1e1900 */
[----:B------:R-:W-:Y:S02]  /*20d0*/  VIADD R5, R5, 0x10 ;  /* 0x0000001005057836 */ /* 0x000fe40000000000 */
[----:B------:R-:W-:Y:S02]  /*20e0*/  VIADD R2, R2, 0x1000 ;  /* 0x0000100002027836 */ /* 0x000fe40000000000 */
[----:B------:R-:W-:Y:S01]  /*20f0*/  VIADD R7, R7, 0x1000 ;  /* 0x0000100007077836 */ /* 0x000fe20000000000 */
[----:B--2---:R-:W-:Y:S02]  /*2100*/  ISETP.GT.AND P0, PT, R8, RZ, PT ;  /* 0x000000ff0800720c */ /* 0x004fe40003f04270 */
[----:B------:R-:W-:Y:S02]  /*2110*/  IADD3 R8, PT, PT, R6, 0x1, RZ ;  /* 0x0000000106087810 */ /* 0x000fe40007ffe0ff */
[----:B---3--:R-:W-:-:S09]  /*2120*/  ISETP.GT.AND P1, PT, R9, RZ, PT ;  /* 0x000000ff0900720c */ /* 0x008fd20003f24270 */
[----:B------:R-:W-:Y:S01]  /*2130*/  @!P0 IMAD.MOV R8, RZ, RZ, R6 ;  /* 0x000000ffff088224 */ /* 0x000fe200078e0206 */
[----:B-----5:R-:W-:-:S03]  /*2140*/  ISETP.GT.AND P0, PT, R10, RZ, PT ;  /* 0x000000ff0a00720c */ /* 0x020fc60003f04270 */
        /* <DEDUP_REMOVED lines=14> */
[----:B----4-:R-:W-:-:S03]  /*2230*/  ISETP.GT.AND P1, PT, R25, RZ, PT ;  /* 0x000000ff1900720c */ /* 0x010fc60003f24270 */
        /* <DEDUP_REMOVED lines=11> */
[----:B------:R-:W-:-:S04]  /*22f0*/  ISETP.GT.AND P1, PT, R29, RZ, PT ;  /* 0x000000ff1d00720c */ /* 0x000fc80003f24270 */
[----:B------:R-:W-:Y:S02]  /*2300*/  IADD3 R8, PT, PT, R6, 0x1, RZ ;  /* 0x0000000106087810 */ /* 0x000fe40007ffe0ff */
[----:B------:R-:W-:Y:S01]  /*2310*/  @!P0 IMAD.MOV R8, RZ, RZ, R6 ;  /* 0x000000ffff088224 */ /* 0x000fe200078e0206 */
        /* <DEDUP_REMOVED lines=12> */
[----:B------:R-:W-:-:S03]  /*23e0*/  ISETP.NE.AND P0, PT, R5, RZ, PT ;  /* 0x000000ff0500720c */ /* 0x000fc60003f05270 */
[----:B------:R-:W-:Y:S02]  /*23f0*/  VIADD R6, R8, 0x1 ;  /* 0x0000000108067836 */ /* 0x000fe40000000000 */
[----:B------:R-:W-:-:S08]  /*2400*/  @!P1 IMAD.MOV R6, RZ, RZ, R8 ;  /* 0x000000ffff069224 */ /* 0x000fd000078e0208 */
[----:B------:R-:W-:Y:S05]  /*2410*/  @P0 BRA `(.L_x_228) ;  /* 0xfffffff800700947 */ /* 0x000fea000383ffff */
[----:B------:R-:W-:Y:S05]  /*2420*/  BSYNC.RECONVERGENT B3 ;  /* 0x0000000000037941 */ /* 0x000fea0003800200 */
.L_x_227:
[----:B------:R-:W-:-:S07]  /*2430*/  IADD3 R2, PT, PT, R2, -0x800, RZ ;  /* 0xfffff80002027810 */ /* 0x000fce0007ffe0ff */
.L_x_226:
[----:B------:R-:W-:Y:S05]  /*2440*/  BSYNC.RECONVERGENT B2 ;  /* 0x0000000000027941 */ /* 0x000fea0003800200 */
.L_x_225:
[----:B------:R-:W-:-:S13]  /*2450*/  ISETP.NE.AND P0, PT, R4, RZ, PT ;  /* 0x000000ff0400720c */ /* 0x000fda0003f05270 */
[----:B------:R-:W-:Y:S05]  /*2460*/  @!P0 BRA `(.L_x_224) ;  /* 0x0000000400908947 */ /* 0x000fea0003800000 */
[----:B------:R-:W-:Y:S01]  /*2470*/  ISETP.GE.U32.AND P1, PT, R4, 0x8, PT ;  /* 0x000000080400780c */ /* 0x000fe20003f26070 */
[----:B------:R-:W-:Y:S01]  /*2480*/  BSSY.RECONVERGENT B2, `(.L_x_229) ;  /* 0x0000035000027945 */ /* 0x000fe20003800200 */
[----:B------:R-:W-:-:S04]  /*2490*/  LOP3.LUT R24, R3, 0x7, RZ, 0xc0, !PT ;  /* 0x0000000703187812 */ /* 0x000fc800078ec0ff */
[----:B------:R-:W-:-:S07]  /*24a0*/  ISETP.NE.AND P0, PT, R24, RZ, PT ;  /* 0x000000ff1800720c */ /* 0x000fce0003f05270 */
[----:B------:R-:W-:Y:S06]  /*24b0*/  @!P1 BRA `(.L_x_230) ;  /* 0x0000000000c49947 */ /* 0x000fec0003800000 */
[----:B------:R-:W-:-:S04]  /*24c0*/  VIADD R5, R2, UR4 ;  /* 0x0000000402057c36 */ /* 0x000fc80008000000 */
[----:B------:R-:W-:-:S04]  /*24d0*/  IMAD.WIDE.U32 R10, R5, 0x4, R14 ;  /* 0x00000004050a7825 */ /* 0x000fc800078e000e */
[C---:B------:R-:W-:Y:S01]  /*24e0*/  VIADD R13, R5.reuse, 0x100 ;  /* 0x00000100050d7836 */ /* 0x040fe20000000000 */
[----:B------:R0:W2:Y:S01]  /*24f0*/  LDG.E R4, desc[UR6][R10.64] ;  /* 0x000000060a047981 */ /* 0x0000a2000c1e1900 */
[----:B------:R-:W-:Y:S02]  /*2500*/  VIADD R17, R5, 0x200 ;  /* 0x0000020005117836 */ /* 0x000fe40000000000 */
[----:B------:R-:W-:-:S05]  /*2510*/  IMAD.WIDE.U32 R12, R13, 0x4, R14 ;  /* 0x000000040d0c7825 */ /* 0x000fca00078e000e */
        /* <DEDUP_REMOVED lines=8> */
[C---:B------:R-:W-:Y:S02]  /*25a0*/  VIADD R23, R5.reuse, 0x500 ;  /* 0x0000050005177836 */ /* 0x040fe40000000000 */
[----:B------:R-:W5:Y:S01]  /*25b0*/  LDG.E R20, desc[UR6][R20.64] ;  /* 0x0000000614147981 */ /* 0x000f62000c1e1900 */
[----:B0-----:R-:W-:Y:S02]  /*25c0*/  VIADD R11, R5, 0x600 ;  /* 0x00000600050b7836 */ /* 0x001fe40000000000 */
[----:B------:R-:W-:-:S06]  /*25d0*/  IMAD.WIDE.U32 R22, R23, 0x4, R14 ;  /* 0x0000000417167825 */ /* 0x000fcc00078e000e */
[----:B------:R-:W5:Y:S01]  /*25e0*/  LDG.E R22, desc[UR6][R22.64] ;  /* 0x0000000616167981 */ /* 0x000f62000c1e1900 */
[----:B------:R-:W-:-:S04]  /*25f0*/  IMAD.WIDE.U32 R10, R11, 0x4, R14 ;  /* 0x000000040b0a7825 */ /* 0x000fc800078e000e */
[----:B-1----:R-:W-:Y:S02]  /*2600*/  VIADD R13, R5, 0x700 ;  /* 0x00000700050d7836 */ /* 0x002fe40000000000 */
[----:B------:R-:W5:Y:S02]  /*2610*/  LDG.E R10, desc[UR6][R10.64] ;  /* 0x000000060a0a7981 */ /* 0x000f64000c1e1900 */
[----:B------:R-:W-:-:S06]  /*2620*/  IMAD.WIDE.U32 R12, R13, 0x4, R14 ;  /* 0x000000040d0c7825 */ /* 0x000fcc00078e000e */
[----:B------:R-:W5:Y:S01]  /*2630*/  LDG.E R12, desc[UR6][R12.64] ;  /* 0x000000060c0c7981 */ /* 0x000f62000c1e1900 */
[----:B------:R-:W-:Y:S01]  /*2640*/  VIADD R2, R2, 0x800 ;  /* 0x0000080002027836 */ /* 0x000fe20000000000 */
[----:B--2---:R-:W-:Y:S01]  /*2650*/  ISETP.GT.AND P1, PT, R4, RZ, PT ;  /* 0x000000ff0400720c */ /* 0x004fe20003f24270 */
[----:B------:R-:W-:Y:S01]  /*2660*/  VIADD R4, R6, 0x1 ;  /* 0x0000000106047836 */ /* 0x000fe20000000000 */
[----:B---3--:R-:W-:-:S11]  /*2670*/  ISETP.GT.AND P2, PT, R7, RZ, PT ;  /* 0x000000ff0700720c */ /* 0x008fd60003f44270 */
[----:B------:R-:W-:Y:S02]  /*2680*/  @!P1 IADD3 R4, PT, PT, R6, RZ, RZ ;  /* 0x000000ff06049210 */ /* 0x000fe40007ffe0ff */
[----:B----4-:R-:W-:-:S03]  /*2690*/  ISETP.GT.AND P1, PT, R8, RZ, PT ;  /* 0x000000ff0800720c */ /* 0x010fc60003f24270 */
[----:B------:R-:W-:Y:S02]  /*26a0*/  VIADD R5, R4, 0x1 ;  /* 0x0000000104057836 */ /* 0x000fe40000000000 */
[----:B------:R-:W-:Y:S01]  /*26b0*/  @!P2 IMAD.MOV R5, RZ, RZ, R4 ;  /* 0x000000ffff05a224 */ /* 0x000fe200078e0204 */
        /* <DEDUP_REMOVED lines=16> */
[----:B------:R-:W-:-:S07]  /*27c0*/  @!P2 IADD3 R6, PT, PT, R4, RZ, RZ ;  /* 0x000000ff0406a210 */ /* 0x000fce0007ffe0ff */
.L_x_230:
[----:B------:R-:W-:Y:S05]  /*27d0*/  BSYNC.RECONVERGENT B2 ;  /* 0x0000000000027941 */ /* 0x000fea0003800200 */
.L_x_229:
        /* <DEDUP_REMOVED lines=8> */
[C---:B------:R-:W-:Y:S02]  /*2860*/  VIADD R9, R3.reuse, 0x100 ;  /* 0x0000010003097836 */ /* 0x040fe40000000000 */
[----:B------:R-:W2:Y:S01]  /*2870*/  LDG.E R4, desc[UR6][R4.64] ;  /* 0x0000000604047981 */ /* 0x000ea2000c1e1900 */
[----:B------:R-:W-:Y:S02]  /*2880*/  VIADD R11, R3, 0x200 ;  /* 0x00000200030b7836 */ /* 0x000fe40000000000 */
[----:B------:R-:W-:-:S04]  /*2890*/  IMAD.WIDE.U32 R8, R9, 0x4, R14 ;  /* 0x0000000409087825 */ /* 0x000fc800078e000e */
[--C-:B------:R-:W-:Y:S02]  /*28a0*/  IMAD.WIDE.U32 R10, R11, 0x4, R14.reuse ;  /* 0x000000040b0a7825 */ /* 0x100fe400078e000e */
[----:B------:R-:W3:Y:S02]  /*28b0*/  LDG.E R8, desc[UR6][R8.64] ;  /* 0x0000000608087981 */ /* 0x000ee4000c1e1900 */
[----:B------:R-:W-:Y:S02]  /*28c0*/  VIADD R13, R3, 0x300 ;  /* 0x00000300030d7836 */ /* 0x000fe40000000000 */
[----:B------:R-:W4:Y:S02]  /*28d0*/  LDG.E R10, desc[UR6][R10.64] ;  /* 0x000000060a0a7981 */ /* 0x000f24000c1e1900 */
[----:B------:R-:W-:-:S06]  /*28e0*/  IMAD.WIDE.U32 R12, R13, 0x4, R14 ;  /* 0x000000040d0c7825 */ /* 0x000fcc00078e000e */
[----:B------:R-:W5:Y:S01]  /*28f0*/  LDG.E R12, desc[UR6][R12.64] ;  /* 0x000000060c0c7981 */ /* 0x000f62000c1e1900 */
[----:B------:R-:W-:Y:S01]  /*2900*/  IADD3 R3, PT, PT, R6, 0x1, RZ ;  /* 0x0000000106037810 */ /* 0x000fe20007ffe0ff */
[----:B------:R-:W-:Y:S01]  /*2910*/  VIADD R2, R2, 0x400 ;  /* 0x0000040002027836 */ /* 0x000fe20000000000 */
[----:B--2---:R-:W-:Y:S02]  /*2920*/  ISETP.GT.AND P1, PT, R4, RZ, PT ;  /* 0x000000ff0400720c */ /* 0x004fe40003f24270 */
[----:B---3--:R-:W-:-:S11]  /*2930*/  ISETP.GT.AND P2, PT, R8, RZ, PT ;  /* 0x000000ff0800720c */ /* 0x008fd60003f44270 */
[----:B------:R-:W-:Y:S01]  /*2940*/  @!P1 IMAD.MOV R3, RZ, RZ, R6 ;  /* 0x000000ffff039224 */ /* 0x000fe200078e0206 */
[----:B----4-:R-:W-:-:S03]  /*2950*/  ISETP.GT.AND P1, PT, R10, RZ, PT ;  /* 0x000000ff0a00720c */ /* 0x010fc60003f24270 */
[----:B------:R-:W-:Y:S02]  /*2960*/  VIADD R4, R3, 0x1 ;  /* 0x0000000103047836 */ /* 0x000fe40000000000 */
[----:B------:R-:W-:Y:S01]  /*2970*/  @!P2 IMAD.MOV R4, RZ, RZ, R3 ;  /* 0x000000ffff04a224 */ /* 0x000fe200078e0203 */
[----:B-----5:R-:W-:-:S03]  /*2980*/  ISETP.GT.AND P2, PT, R12, RZ, PT ;  /* 0x000000ff0c00720c */ /* 0x020fc60003f44270 */
[----:B------:R-:W-:-:S04]  /*2990*/  VIADD R3, R4, 0x1 ;  /* 0x0000000104037836 */ /* 0x000fc80000000000 */
[----:B------:R-:W-:-:S05]  /*29a0*/  @!P1 IADD3 R3, PT, PT, R4, RZ, RZ ;  /* 0x000000ff04039210 */ /* 0x000fca0007ffe0ff */
[----:B------:R-:W-:Y:S02]  /*29b0*/  VIADD R6, R3, 0x1 ;  /* 0x0000000103067836 */ /* 0x000fe40000000000 */
[----:B------:R-:W-:-:S07]  /*29c0*/  @!P2 IMAD.MOV R6, RZ, RZ, R3 ;  /* 0x000000ffff06a224 */ /* 0x000fce00078e0203 */
.L_x_232:
[----:B------:R-:W-:Y:S05]  /*29d0*/  BSYNC.RECONVERGENT B2 ;  /* 0x0000000000027941 */ /* 0x000fea0003800200 */
.L_x_231:
[----:B------:R-:W-:Y:S05]  /*29e0*/  @!P0 BRA `(.L_x_224) ;  /* 0x0000000000308947 */ /* 0x000fea0003800000 */
[----:B------:R-:W-:Y:S01]  /*29f0*/  VIADD R5, R2, UR4 ;  /* 0x0000000402057c36 */ /* 0x000fe20008000000 */
[----:B------:R-:W-:-:S07]  /*2a00*/  IADD3 R4, PT, PT, -R7, RZ, RZ ;  /* 0x000000ff07047210 */ /* 0x000fce0007ffe1ff */
.L_x_233:
[----:B------:R-:W-:-:S06]  /*2a10*/  IMAD.WIDE.U32 R2, R5, 0x4, R14 ;  /* 0x0000000405027825 */ /* 0x000fcc00078e000e */
[----:B------:R-:W2:Y:S01]  /*2a20*/  LDG.E R2, desc[UR6][R2.64] ;  /* 0x0000000602027981 */ /* 0x000ea2000c1e1900 */
[----:B------:R-:W-:Y:S02]  /*2a30*/  VIADD R4, R4, 0x1 ;  /* 0x0000000104047836 */ /* 0x000fe40000000000 */
[----:B------:R-:W-:Y:S02]  /*2a40*/  VIADD R7, R6, 0x1 ;  /* 0x0000000106077836 */ /* 0x000fe40000000000 */
[----:B------:R-:W-:Y:S01]  /*2a50*/  VIADD R5, R5, 0x100 ;  /* 0x0000010005057836 */ /* 0x000fe20000000000 */
[----:B------:R-:W-:Y:S02]  /*2a60*/  ISETP.NE.AND P1, PT, R4, RZ, PT ;  /* 0x000000ff0400720c */ /* 0x000fe40003f25270 */
[----:B--2---:R-:W-:-:S13]  /*2a70*/  ISETP.GT.AND P0, PT, R2, RZ, PT ;  /* 0x000000ff0200720c */ /* 0x004fda0003f04270 */
[----:B------:R-:W-:-:S05]  /*2a80*/  @!P0 IMAD.MOV R7, RZ, RZ, R6 ;  /* 0x000000ffff078224 */ /* 0x000fca00078e0206 */
[----:B------:R-:W-:Y:S01]  /*2a90*/  MOV R6, R7 ;  /* 0x0000000700067202 */ /* 0x000fe20000000f00 */
[----:B------:R-:W-:Y:S06]  /*2aa0*/  @P1 BRA `(.L_x_233) ;  /* 0xfffffffc00d81947 */ /* 0x000fec000383ffff */
.L_x_224:
[----:B------:R-:W-:Y:S05]  /*2ab0*/  BSYNC.RECONVERGENT B1 ;  /* 0x0000000000017941 */ /* 0x000fea0003800200 */
.L_x_222:
        /* <DEDUP_REMOVED lines=20> */
[----:B------:R-:W-:-:S04]  /*2c00*/  @!P1 LOP3.LUT R2, R2, 0x7c, RZ, 0xc0, !PT ;  /* 0x0000007c02029812 */ /* 0x000fc800078ec0ff */
[----:B------:R-:W-:Y:S02]  /*2c10*/  @!P1 IADD3 R2, PT, PT, R2, R7, RZ ;  /* 0x0000000702029210 */ /* 0x000fe40007ffe0ff */
        /* <DEDUP_REMOVED lines=19> */
[----:B--2---:R-:W-:-:S07]  /*2d50*/  IMAD.IADD R3, R0, 0x1, R9 ;  /* 0x0000000100037824 */ /* 0x004fce00078e0209 */
.L_x_220:
[----:B------:R-:W-:Y:S05]  /*2d60*/  BSYNC.RECONVERGENT B0 ;  /* 0x0000000000007941 */ /* 0x000fea0003800200 */
.L_x_205:
[----:B------:R-:W-:Y:S05]  /*2d70*/  @P0 EXIT ;  /* 0x000000000000094d */ /* 0x000fea0003800000 */
[----:B------:R-:W3:Y:S01]  /*2d80*/  LDC.64 R4, c[0x0][0x388] ;  /* 0x0000e200ff047b82 */ /* 0x000ee20000000a00 */
[----:B------:R-:W0:Y:S02]  /*2d90*/  LDCU UR4, c[0x0][0x398] ;  /* 0x00007300ff0477ac */ /* 0x000e240008000800 */
[----:B012---:R-:W-:-:S05]  /*2da0*/  VIADD R3, R3, UR4 ;  /* 0x0000000403037c36 */ /* 0x007fca0008000000 */
[----:B---3--:R-:W-:Y:S01]  /*2db0*/  STG.E desc[UR6][R4.64], R3 ;  /* 0x0000000304007986 */ /* 0x008fe2000c101906 */
[----:B------:R-:W-:Y:S05]  /*2dc0*/  EXIT ;  /* 0x000000000000794d */ /* 0x000fea0003800000 */
.L_x_234:
        /* <DEDUP_REMOVED lines=11> */
.L_x_255:


//--------------------- .text._ZN3cub18CUB_300001_SM_10006detail8for_each13static_kernelINS2_12policy_hub_t12policy_500_tEmN6thrust24THRUST_300001_SM_1000_NS8cuda_cub20__uninitialized_fill7functorINS7_10device_ptrIiEEiEEEEvT0_T1_ --------------------------
	.section	.text._ZN3cub18CUB_300001_SM_10006detail8for_each13static_kernelINS2_12policy_hub_t12policy_500_tEmN6thrust24THRUST_300001_SM_1000_NS8cuda_cub20__uninitialized_fill7functorINS7_10device_ptrIiEEiEEEEvT0_T1_,"ax",@progbits
	.align	128
        .global         _ZN3cub18CUB_300001_SM_10006detail8for_each13static_kernelINS2_12policy_hub_t12policy_500_tEmN6thrust24THRUST_300001_SM_1000_NS8cuda_cub20__uninitialized_fill7functorINS7_10device_ptrIiEEiEEEEvT0_T1_
        .type           _ZN3cub18CUB_300001_SM_10006detail8for_each13static_kernelINS2_12policy_hub_t12policy_500_tEmN6thrust24THRUST_300001_SM_1000_NS8cuda_cub20__uninitialized_fill7functorINS7_10device_ptrIiEEiEEEEvT0_T1_,@function
        .size           _ZN3cub18CUB_300001_SM_10006detail8for_each13static_kernelINS2_12policy_hub_t12policy_500_tEmN6thrust24THRUST_300001_SM_1000_NS8cuda_cub20__uninitialized_fill7functorINS7_10device_ptrIiEEiEEEEvT0_T1_,(.L_x_256 - _ZN3cub18CUB_300001_SM_10006detail8for_each13static_kernelINS2_12policy_hub_t12policy_500_tEmN6thrust24THRUST_300001_SM_1000_NS8cuda_cub20__uninitialized_fill7functorINS7_10device_ptrIiEEiEEEEvT0_T1_)
        .other          _ZN3cub18CUB_300001_SM_10006detail8for_each13static_kernelINS2_12policy_hub_t12policy_500_tEmN6thrust24THRUST_300001_SM_1000_NS8cuda_cub20__uninitialized_fill7functorINS7_10device_ptrIiEEiEEEEvT0_T1_,@"STO_CUDA_ENTRY STV_DEFAULT"
_ZN3cub18CUB_300001_SM_10006detail8for_each13static_kernelINS2_12policy_hub_t12policy_500_tEmN6thrust24THRUST_300001_SM_1000_NS8cuda_cub20__uninitialized_fill7functorINS7_10device_ptrIiEEiEEEEvT0_T1_:
.text._ZN3cub18CUB_300001_SM_10006detail8for_each13static_kernelINS2_12policy_hub_t12policy_500_tEmN6thrust24THRUST_300001_SM_1000_NS8cuda_cub20__uninitialized_fill7functorINS7_10device_ptrIiEEiEEEEvT0_T1_:
[----:B------:R-:W-:Y:S08]  /*0000*/  LDC R1, c[0x0][0x37c] ;  /* 0x0000df00ff017b82 */ /* 0x000ff00000000800 */
[----:B------:R-:W0:Y:S01]  /*0010*/  S2UR UR4, SR_CTAID.X ;  /* 0x00000000000479c3 */ /* 0x000e220000002500 */
[----:B------:R-:W1:Y:S01]  /*0020*/  LDCU.64 UR6, c[0x0][0x380] ;  /* 0x00007000ff0677ac */ /* 0x000e620008000a00 */
[----:B------:R-:W2:Y:S01]  /*0030*/  LDCU.64 UR8, c[0x0][0x358] ;  /* 0x00006b00ff0877ac */ /* 0x000ea20008000a00 */
[----:B0-----:R-:W-:-:S04]  /*0040*/  UIMAD.WIDE.U32 UR4, UR4, 0x200, URZ ;  /* 0x00000200040478a5 */ /* 0x001fc8000f8e00ff */
[----:B-1----:R-:W-:-:S04]  /*0050*/  UIADD3 UR6, UP0, UPT, -UR4, UR6, URZ ;  /* 0x0000000604067290 */ /* 0x002fc8000ff1e1ff */
[----:B------:R-:W-:Y:S02]  /*0060*/  UIADD3.X UR7, UPT, UPT, ~UR5, UR7, URZ, UP0, !UPT ;  /* 0x0000000705077290 */ /* 0x000fe400087fe5ff */
[----:B------:R-:W-:-:S04]  /*0070*/  UISETP.GE.U32.AND UP0, UPT, UR6, 0x200, UPT ;  /* 0x000002000600788c */ /* 0x000fc8000bf06070 */
[----:B------:R-:W-:-:S09]  /*0080*/  UISETP.GE.U32.AND.EX UP0, UPT, UR7, URZ, UPT, UP0 ;  /* 0x000000ff0700728c */ /* 0x000fd2000bf06100 */
[----:B--2---:R-:W-:Y:S05]  /*0090*/  BRA.U !UP0, `(.L_x_235) ;  /* 0x0000000108287547 */ /* 0x004fea000b800000 */
[----:B------:R-:W0:Y:S01]  /*00a0*/  S2R R0, SR_TID.X ;  /* 0x0000000000007919 */ /* 0x000e220000002100 */
[----:B------:R-:W1:Y:S01]  /*00b0*/  LDCU.64 UR6, c[0x0][0x388] ;  /* 0x00007100ff0677ac */ /* 0x000e620008000a00 */
[----:B------:R-:W2:Y:S01]  /*00c0*/  LDC R5, c[0x0][0x390] ;  /* 0x0000e400ff057b82 */ /* 0x000ea20000000800 */
[----:B0-----:R-:W-:-:S05]  /*00d0*/  IADD3 R0, P0, PT, R0, UR4, RZ ;  /* 0x0000000400007c10 */ /* 0x001fca000ff1e0ff */
[----:B------:R-:W-:Y:S01]  /*00e0*/  IMAD.X R3, RZ, RZ, UR5, P0 ;  /* 0x00000005ff037e24 */ /* 0x000fe200080e06ff */
[----:B-1----:R-:W-:-:S04]  /*00f0*/  LEA R2, P0, R0, UR6, 0x2 ;  /* 0x0000000600027c11 */ /* 0x002fc8000f8010ff */
[----:B------:R-:W-:-:S05]  /*0100*/  LEA.HI.X R3, R0, UR7, R3, 0x2, P0 ;  /* 0x0000000700037c11 */ /* 0x000fca00080f1403 */
[----:B--2---:R-:W-:Y:S04]  /*0110*/  STG.E desc[UR8][R2.64], R5 ;  /* 0x0000000502007986 */ /* 0x004fe8000c101908 */
[----:B------:R-:W-:Y:S01]  /*0120*/  STG.E desc[UR8][R2.64+0x400], R5 ;  /* 0x0004000502007986 */ /* 0x000fe2000c101908 */
[----:B------:R-:W-:Y:S05]  /*0130*/  EXIT ;  /* 0x000000000000794d */ /* 0x000fea0003800000 */
.L_x_235:
[----:B------:R-:W0:Y:S01]  /*0140*/  S2R R0, SR_TID.X ;  /* 0x0000000000007919 */ /* 0x000e220000002100 */
[----:B------:R-:W-:Y:S01]  /*0150*/  IMAD.U32 R2, RZ, RZ, UR7 ;  /* 0x00000007ff027e24 */ /* 0x000fe2000f8e00ff */
[----:B------:R-:W1:Y:S01]  /*0160*/  LDCU.64 UR10, c[0x0][0x388] ;  /* 0x00007100ff0a77ac */ /* 0x000e620008000a00 */
[----:B------:R-:W-:Y:S01]  /*0170*/  IMAD.U32 R4, RZ, RZ, UR7 ;  /* 0x00000007ff047e24 */ /* 0x000fe2000f8e00ff */
[----:B0-----:R-:W-:-:S04]  /*0180*/  ISETP.LT.U32.AND P0, PT, R0, UR6, PT ;  /* 0x0000000600007c0c */ /* 0x001fc8000bf01070 */
[----:B------:R-:W-:Y:S01]  /*0190*/  ISETP.GT.U32.AND.EX P0, PT, R2, RZ, PT, P0 ;  /* 0x000000ff0200720c */ /* 0x000fe20003f04100 */
[C---:B------:R-:W-:Y:S01]  /*01a0*/  VIADD R2, R0.reuse, 0x100 ;  /* 0x0000010000027836 */ /* 0x040fe20000000000 */
[----:B------:R-:W-:-:S04]  /*01b0*/  IADD3 R0, P2, PT, R0, UR4, RZ ;  /* 0x0000000400007c10 */ /* 0x000fc8000ff5e0ff */
[----:B------:R-:W-:Y:S01]  /*01c0*/  ISETP.LT.U32.AND P1, PT, R2, UR6, PT ;  /* 0x0000000602007c0c */ /* 0x000fe2000bf21070 */
[----:B------:R-:W-:Y:S01]  /*01d0*/  IMAD.X R3, RZ, RZ, UR5, P2 ;  /* 0x00000005ff037e24 */ /* 0x000fe200090e06ff */
[----:B-1----:R-:W-:Y:S02]  /*01e0*/  LEA R2, P2, R0, UR10, 0x2 ;  /* 0x0000000a00027c11 */ /* 0x002fe4000f8410ff */
[----:B------:R-:W-:Y:S02]  /*01f0*/  ISETP.GT.U32.AND.EX P1, PT, R4, RZ, PT, P1 ;  /* 0x000000ff0400720c */ /* 0x000fe40003f24110 */
[----:B------:R-:W-:Y:S01]  /*0200*/  LEA.HI.X R3, R0, UR11, R3, 0x2, P2 ;  /* 0x0000000b00037c11 */ /* 0x000fe200090f1403 */
[----:B------:R-:W0:Y:S04]  /*0210*/  @P0 LDC R5, c[0x0][0x390] ;  /* 0x0000e400ff050b82 */ /* 0x000e280000000800 */
[----:B0-----:R0:W-:Y:S06]  /*0220*/  @P0 STG.E desc[UR8][R2.64], R5 ;  /* 0x0000000502000986 */ /* 0x0011ec000c101908 */
[----:B------:R-:W-:Y:S05]  /*0230*/  @!P1 EXIT ;  /* 0x000000000000994d */ /* 0x000fea0003800000 */
[----:B0-----:R-:W0:Y:S02]  /*0240*/  LDC R5, c[0x0][0x390] ;  /* 0x0000e400ff057b82 */ /* 0x001e240000000800 */
[----:B0-----:R-:W-:Y:S01]  /*0250*/  STG.E desc[UR8][R2.64+0x400], R5 ;  /* 0x0004000502007986 */ /* 0x001fe2000c101908 */
[----:B------:R-:W-:Y:S05]  /*0260*/  EXIT ;  /* 0x000000000000794d */ /* 0x000fea0003800000 */
.L_x_236:
        /* <DEDUP_REMOVED lines=9> */
.L_x_256:


//--------------------- .text._ZN3cub18CUB_300001_SM_10006detail11EmptyKernelIvEEvv --------------------------
	.section	.text._ZN3cub18CUB_300001_SM_10006detail11EmptyKernelIvEEvv,"ax",@progbits
	.align	128
        .global         _ZN3cub18CUB_300001_SM_10006detail11EmptyKernelIvEEvv
        .type           _ZN3cub18CUB_300001_SM_10006detail11EmptyKernelIvEEvv,@function
        .size           _ZN3cub18CUB_300001_SM_10006detail11EmptyKernelIvEEvv,(.L_x_257 - _ZN3cub18CUB_300001_SM_10006detail11EmptyKernelIvEEvv)
        .other          _ZN3cub18CUB_300001_SM_10006detail11EmptyKernelIvEEvv,@"STO_CUDA_ENTRY STV_DEFAULT"
_ZN3cub18CUB_300001_SM_10006detail11EmptyKernelIvEEvv:
.text._ZN3cub18CUB_300001_SM_10006detail11EmptyKernelIvEEvv:
[----:B------:R-:W-:Y:S01]  /*0000*/  LDC R1, c[0x0][0x37c] ;  /* 0x0000df00ff017b82 */ /* 0x000fe20000000800 */
[----:B------:R-:W-:Y:S05]  /*0010*/  EXIT ;  /* 0x000000000000794d */ /* 0x000fea0003800000 */
.L_x_237:
        /* <DEDUP_REMOVED lines=14> */
.L_x_257:


//--------------------- .text._Z11updatescorePiS_S_ --------------------------
	.section	.text._Z11updatescorePiS_S_,"ax",@progbits
	.align	128
        .global         _Z11updatescorePiS_S_
        .type           _Z11updatescorePiS_S_,@function
        .size           _Z11updatescorePiS_S_,(.L_x_258 - _Z11updatescorePiS_S_)
        .other          _Z11updatescorePiS_S_,@"STO_CUDA_ENTRY STV_DEFAULT"
_Z11updatescorePiS_S_:
.text._Z11updatescorePiS_S_:
[----:B------:R-:W-:Y:S01]  /*0000*/  LDC R1, c[0x0][0x37c] ;  /* 0x0000df00ff017b82 */ /* 0x000fe20000000800 */
[----:B------:R-:W0:Y:S07]  /*0010*/  S2R R9, SR_TID.X ;  /* 0x0000000000097919 */ /* 0x000e2e0000002100 */
[----:B------:R-:W0:Y:S01]  /*0020*/  LDC.64 R6, c[0x0][0x388] ;  /* 0x0000e200ff067b82 */ /* 0x000e220000000a00 */
[----:B------:R-:W1:Y:S07]  /*0030*/  LDCU.64 UR4, c[0x0][0x358] ;  /* 0x00006b00ff0477ac */ /* 0x000e6e0008000a00 */
[----:B------:R-:W2:Y:S01]  /*0040*/  LDC.64 R4, c[0x0][0x390] ;  /* 0x0000e400ff047b82 */ /* 0x000ea20000000a00 */
[----:B0-----:R-:W-:-:S06]  /*0050*/  IMAD.WIDE.U32 R2, R9, 0x4, R6 ;  /* 0x0000000409027825 */ /* 0x001fcc00078e0006 */
[----:B-1----:R-:W3:Y:S01]  /*0060*/  LDG.E R2, desc[UR4][R2.64] ;  /* 0x0000000402027981 */ /* 0x002ee2000c1e1900 */
[----:B------:R-:W-:Y:S01]  /*0070*/  BSSY.RECONVERGENT B0, `(.L_x_238) ;  /* 0x000000a000007945 */ /* 0x000fe20003800200 */
[----:B--2---:R-:W-:Y:S01]  /*0080*/  IMAD.WIDE.U32 R4, R9, 0x4, R4 ;  /* 0x0000000409047825 */ /* 0x004fe200078e0004 */
[----:B---3--:R-:W-:-:S13]  /*0090*/  ISETP.GE.AND P0, PT, R2, 0x1, PT ;  /* 0x000000010200780c */ /* 0x008fda0003f06270 */
[----:B------:R-:W-:Y:S05]  /*00a0*/  @!P0 BRA `(.L_x_239) ;  /* 0x00000000000c8947 */ /* 0x000fea0003800000 */
[----:B------:R-:W2:Y:S02]  /*00b0*/  LDG.E R0, desc[UR4][R4.64] ;  /* 0x0000000404007981 */ /* 0x000ea4000c1e1900 */
[----:B--2---:R-:W-:Y:S01]  /*00c0*/  ISETP.EQ.AND P0, PT, R0, -0x1, PT ;  /* 0xffffffff0000780c */ /* 0x004fe20003f02270 */
[----:B------:R-:W-:-:S12]  /*00d0*/  BRA `(.L_x_240) ;  /* 0x00000000000c7947 */ /* 0x000fd80003800000 */
.L_x_239:
[----:B------:R-:W-:Y:S02]  /*00e0*/  MOV R3, 0xffffffff ;  /* 0xffffffff00037802 */ /* 0x000fe40000000f00 */
[----:B------:R-:W-:-:S03]  /*00f0*/  PLOP3.LUT P0, PT, PT, PT, PT, 0x80, 0x8 ;  /* 0x000000000008781c */ /* 0x000fc60003f0f070 */
[----:B------:R0:W-:Y:S10]  /*0100*/  STG.E desc[UR4][R4.64], R3 ;  /* 0x0000000304007986 */ /* 0x0001f4000c101904 */
.L_x_240:
[----:B------:R-:W-:Y:S05]  /*0110*/  BSYNC.RECONVERGENT B0 ;  /* 0x0000000000007941 */ /* 0x000fea0003800200 */
.L_x_238:
[----:B------:R-:W-:Y:S05]  /*0120*/  @P0 EXIT ;  /* 0x000000000000094d */ /* 0x000fea0003800000 */
[----:B0-----:R-:W0:Y:S01]  /*0130*/  LDC.64 R2, c[0x0][0x380] ;  /* 0x0000e000ff027b82 */ /* 0x001e220000000a00 */
[----:B------:R-:W-:Y:S02]  /*0140*/  HFMA2 R11, -RZ, RZ, 0, 5.9604644775390625e-08 ;  /* 0x00000001ff0b7431 */ /* 0x000fe400000001ff */
[----:B0-----:R-:W-:-:S05]  /*0150*/  IMAD.WIDE.U32 R2, R9, 0x4, R2 ;  /* 0x0000000409027825 */ /* 0x001fca00078e0002 */
[----:B------:R-:W-:Y:S04]  /*0160*/  REDG.E.ADD.STRONG.GPU desc[UR4][R2.64], R11 ;  /* 0x0000000b0200798e */ /* 0x000fe8000c12e104 */
[----:B------:R-:W2:Y:S01]  /*0170*/  LDG.E R5, desc[UR4][R4.64] ;  /* 0x0000000404057981 */ /* 0x000ea2000c1e1900 */
[----:B------:R-:W-:Y:S01]  /*0180*/  MOV R9, 0xffffffff ;  /* 0xffffffff00097802 */ /* 0x000fe20000000f00 */
[----:B--2---:R-:W-:-:S05]  /*0190*/  IMAD.WIDE R6, R5, 0x4, R6 ;  /* 0x0000000405067825 */ /* 0x004fca00078e0206 */
[----:B------:R-:W-:Y:S01]  /*01a0*/  REDG.E.ADD.STRONG.GPU desc[UR4][R6.64], R9 ;  /* 0x000000090600798e */ /* 0x000fe2000c12e104 */
[----:B------:R-:W-:Y:S05]  /*01b0*/  EXIT ;  /* 0x000000000000794d */ /* 0x000fea0003800000 */
.L_x_241:
        /* <DEDUP_REMOVED lines=12> */
.L_x_258:


//--------------------- .text._Z14target_settingPiS_S_S_ii --------------------------
	.section	.text._Z14target_settingPiS_S_S_ii,"ax",@progbits
	.align	128
        .global         _Z14target_settingPiS_S_S_ii
        .type           _Z14target_settingPiS_S_S_ii,@function
        .size           _Z14target_settingPiS_S_S_ii,(.L_x_259 - _Z14target_settingPiS_S_S_ii)
        .other          _Z14target_settingPiS_S_S_ii,@"STO_CUDA_ENTRY STV_DEFAULT"
_Z14target_settingPiS_S_S_ii:
.text._Z14target_settingPiS_S_S_ii:
[----:B------:R-:W-:Y:S08]  /*0000*/  LDC R1, c[0x0][0x37c] ;  /* 0x0000df00ff017b82 */ /* 0x000ff00000000800 */
[----:B------:R-:W0:Y:S01]  /*0010*/  LDC.64 R2, c[0x0][0x3a0] ;  /* 0x0000e800ff027b82 */ /* 0x000e220000000a00 */
[----:B------:R-:W1:Y:S01]  /*0020*/  S2R R0, SR_CTAID.X ;  /* 0x0000000000007919 */ /* 0x000e620000002500 */
[----:B------:R-:W-:Y:S01]  /*0030*/  UMOV UR4, 0x400 ;  /* 0x0000040000047882 */ /* 0x000fe20000000000 */
[----:B------:R-:W2:Y:S01]  /*0040*/  LDCU.64 UR6, c[0x0][0x358] ;  /* 0x00006b00ff0677ac */ /* 0x000ea20008000a00 */
[----:B------:R-:W-:Y:S04]  /*0050*/  BSSY.RECONVERGENT B0, `(.L_x_242) ;  /* 0x0000060000007945 */ /* 0x000fe80003800200 */
[----:B------:R-:W3:Y:S01]  /*0060*/  S2UR UR5, SR_CgaCtaId ;  /* 0x00000000000579c3 */ /* 0x000ee20000008800 */
[----:B0-----:R-:W-:-:S04]  /*0070*/  IABS R9, R2 ;  /* 0x0000000200097213 */ /* 0x001fc80000000000 */
[----:B------:R-:W0:Y:S01]  /*0080*/  I2F.RP R7, R9 ;  /* 0x0000000900077306 */ /* 0x000e220000209400 */
[----:B---3--:R-:W-:Y:S01]  /*0090*/  ULEA UR4, UR5, UR4, 0x18 ;  /* 0x0000000405047291 */ /* 0x008fe2000f8ec0ff */
[----:B-1----:R-:W-:-:S05]  /*00a0*/  IMAD.IADD R6, R0, 0x1, R3 ;  /* 0x0000000100067824 */ /* 0x002fca00078e0203 */
[----:B------:R-:W-:Y:S01]  /*00b0*/  ISETP.GE.AND P2, PT, R6, RZ, PT ;  /* 0x000000ff0600720c */ /* 0x000fe20003f46270 */
[----:B0-----:R-:W0:Y:S02]  /*00c0*/  MUFU.RCP R7, R7 ;  /* 0x0000000700077308 */ /* 0x001e240000001000 */
[----:B0-----:R-:W-:-:S06]  /*00d0*/  VIADD R4, R7, 0xffffffe ;  /* 0x0ffffffe07047836 */ /* 0x001fcc0000000000 */
[----:B------:R0:W1:Y:S02]  /*00e0*/  F2I.FTZ.U32.TRUNC.NTZ R5, R4 ;  /* 0x0000000400057305 */ /* 0x000064000021f000 */
[----:B0-----:R-:W-:Y:S02]  /*00f0*/  IMAD.MOV.U32 R4, RZ, RZ, RZ ;  /* 0x000000ffff047224 */ /* 0x001fe400078e00ff */
[----:B-1----:R-:W-:-:S04]  /*0100*/  IMAD.MOV R8, RZ, RZ, -R5 ;  /* 0x000000ffff087224 */ /* 0x002fc800078e0a05 */
[----:B------:R-:W-:Y:S01]  /*0110*/  IMAD R3, R8, R9, RZ ;  /* 0x0000000908037224 */ /* 0x000fe200078e02ff */
[----:B------:R-:W-:-:S03]  /*0120*/  IABS R8, R6 ;  /* 0x0000000600087213 */ /* 0x000fc60000000000 */
[----:B------:R-:W-:Y:S02]  /*0130*/  IMAD.HI.U32 R5, R5, R3, R4 ;  /* 0x0000000305057227 */ /* 0x000fe400078e0004 */
[----:B------:R-:W0:Y:S04]  /*0140*/  S2R R3, SR_TID.X ;  /* 0x0000000000037919 */ /* 0x000e280000002100 */
[----:B------:R-:W-:-:S04]  /*0150*/  IMAD.HI.U32 R5, R5, R8, RZ ;  /* 0x0000000805057227 */ /* 0x000fc800078e00ff */
[----:B------:R-:W-:-:S04]  /*0160*/  IMAD.MOV R5, RZ, RZ, -R5 ;  /* 0x000000ffff057224 */ /* 0x000fc800078e0a05 */
[----:B------:R-:W-:Y:S02]  /*0170*/  IMAD R4, R9, R5, R8 ;  /* 0x0000000509047224 */ /* 0x000fe400078e0208 */
[----:B------:R-:W-:-:S03]  /*0180*/  IMAD.MOV.U32 R5, RZ, RZ, 0x7fffffff ;  /* 0x7fffffffff057424 */ /* 0x000fc600078e00ff */
[----:B------:R-:W-:-:S13]  /*0190*/  ISETP.GT.U32.AND P0, PT, R9, R4, PT ;  /* 0x000000040900720c */ /* 0x000fda0003f04070 */
[----:B------:R-:W-:Y:S01]  /*01a0*/  @!P0 IMAD.IADD R4, R4, 0x1, -R9 ;  /* 0x0000000104048824 */ /* 0x000fe200078e0a09 */
[----:B------:R-:W-:Y:S02]  /*01b0*/  ISETP.NE.AND P0, PT, R2, RZ, PT ;  /* 0x000000ff0200720c */ /* 0x000fe40003f05270 */
[----:B0-----:R-:W-:Y:S02]  /*01c0*/  LEA R8, R3, UR4, 0x2 ;  /* 0x0000000403087c11 */ /* 0x001fe4000f8e10ff */
[----:B------:R-:W-:-:S03]  /*01d0*/  ISETP.GT.U32.AND P1, PT, R9, R4, PT ;  /* 0x000000040900720c */ /* 0x000fc60003f24070 */
[----:B------:R0:W-:Y:S10]  /*01e0*/  STS [R8], R5 ;  /* 0x0000000508007388 */ /* 0x0001f40000000800 */
[----:B------:R-:W-:Y:S01]  /*01f0*/  @!P1 IMAD.IADD R4, R4, 0x1, -R9 ;  /* 0x0000000104049824 */ /* 0x000fe200078e0a09 */
[----:B------:R-:W-:Y:S01]  /*0200*/  ISETP.NE.AND P1, PT, R0, R3, PT ;  /* 0x000000030000720c */ /* 0x000fe20003f25270 */
[----:B------:R-:W-:-:S02]  /*0210*/  IMAD.MOV.U32 R9, RZ, RZ, 0x7fffffff ;  /* 0x7fffffffff097424 */ /* 0x000fc400078e00ff */
[----:B------:R-:W-:-:S04]  /*0220*/  IMAD.MOV.U32 R7, RZ, RZ, R4 ;  /* 0x000000ffff077224 */ /* 0x000fc800078e0004 */
[----:B------:R-:W-:Y:S01]  /*0230*/  @!P2 IMAD.MOV R7, RZ, RZ, -R7 ;  /* 0x000000ffff07a224 */ /* 0x000fe200078e0a07 */
[----:B------:R-:W-:-:S05]  /*0240*/  @!P0 LOP3.LUT R7, RZ, R2, RZ, 0x33, !PT ;  /* 0x00000002ff078212 */ /* 0x000fca00078e33ff */
[----:B0-2---:R-:W-:Y:S05]  /*0250*/  @!P1 BRA `(.L_x_243) ;  /* 0x0000000000fc9947 */ /* 0x005fea0003800000 */
[----:B------:R-:W0:Y:S02]  /*0260*/  LDC.64 R4, c[0x0][0x398] ;  /* 0x0000e600ff047b82 */ /* 0x000e240000000a00 */
[----:B0-----:R-:W-:-:S06]  /*0270*/  IMAD.WIDE.U32 R4, R3, 0x4, R4 ;  /* 0x0000000403047825 */ /* 0x001fcc00078e0004 */
[----:B------:R-:W2:Y:S02]  /*0280*/  LDG.E R4, desc[UR6][R4.64] ;  /* 0x0000000604047981 */ /* 0x000ea4000c1e1900 */
[----:B--2---:R-:W-:-:S13]  /*0290*/  ISETP.GE.AND P0, PT, R4, 0x1, PT ;  /* 0x000000010400780c */ /* 0x004fda0003f06270 */
[----:B------:R-:W-:Y:S05]  /*02a0*/  @!P0 BRA `(.L_x_243) ;  /* 0x0000000000e88947 */ /* 0x000fea0003800000 */
[----:B------:R-:W0:Y:S08]  /*02b0*/  LDC.64 R20, c[0x0][0x390] ;  /* 0x0000e400ff147b82 */ /* 0x000e300000000a00 */
[----:B------:R-:W1:Y:S01]  /*02c0*/  LDC.64 R4, c[0x0][0x388] ;  /* 0x0000e200ff047b82 */ /* 0x000e620000000a00 */
[----:B0-----:R-:W-:-:S04]  /*02d0*/  IMAD.WIDE.U32 R16, R0, 0x4, R20 ;  /* 0x0000000400107825 */ /* 0x001fc800078e0014 */
[--C-:B------:R-:W-:Y:S01]  /*02e0*/  IMAD.WIDE.U32 R24, R3, 0x4, R20.reuse ;  /* 0x0000000403187825 */ /* 0x100fe200078e0014 */
[----:B------:R-:W2:Y:S03]  /*02f0*/  LDG.E R10, desc[UR6][R16.64] ;  /* 0x00000006100a7981 */ /* 0x000ea6000c1e1900 */
[C---:B------:R-:W-:Y:S01]  /*0300*/  IMAD.WIDE R20, R7.reuse, 0x4, R20 ;  /* 0x0000000407147825 */ /* 0x040fe200078e0214 */
[----:B------:R-:W3:Y:S03]  /*0310*/  LDG.E R11, desc[UR6][R24.64] ;  /* 0x00000006180b7981 */ /* 0x000ee6000c1e1900 */
[--C-:B-1----:R-:W-:Y:S01]  /*0320*/  IMAD.WIDE R18, R7, 0x4, R4.reuse ;  /* 0x0000000407127825 */ /* 0x102fe200078e0204 */
[----:B------:R-:W4:Y:S03]  /*0330*/  LDG.E R13, desc[UR6][R20.64] ;  /* 0x00000006140d7981 */ /* 0x000f26000c1e1900 */
[--C-:B------:R-:W-:Y:S01]  /*0340*/  IMAD.WIDE.U32 R22, R3, 0x4, R4.reuse ;  /* 0x0000000403167825 */ /* 0x100fe200078e0004 */
[----:B------:R4:W5:Y:S03]  /*0350*/  LDG.E R12, desc[UR6][R18.64] ;  /* 0x00000006120c7981 */ /* 0x000966000c1e1900 */
[----:B------:R-:W-:Y:S01]  /*0360*/  IMAD.WIDE.U32 R6, R0, 0x4, R4 ;  /* 0x0000000400067825 */ /* 0x000fe200078e0004 */
[----:B------:R-:W5:Y:S04]  /*0370*/  LDG.E R14, desc[UR6][R22.64] ;  /* 0x00000006160e7981 */ /* 0x000f68000c1e1900 */
[----:B------:R0:W5:Y:S01]  /*0380*/  LDG.E R15, desc[UR6][R6.64] ;  /* 0x00000006060f7981 */ /* 0x000162000c1e1900 */
[----:B--2---:R-:W-:-:S02]  /*0390*/  SHF.R.S32.HI R4, RZ, 0x1f, R10 ;  /* 0x0000001fff047819 */ /* 0x004fc4000001140a */
[----:B---3--:R-:W-:Y:S02]  /*03a0*/  SHF.R.S32.HI R17, RZ, 0x1f, R11 ;  /* 0x0000001fff117819 */ /* 0x008fe4000001140b */
[C---:B------:R-:W-:Y:S02]  /*03b0*/  IADD3 R25, P0, PT, -R10.reuse, R11, RZ ;  /* 0x0000000b0a197210 */ /* 0x040fe40007f1e1ff */
[----:B----4-:R-:W-:Y:S02]  /*03c0*/  SHF.R.S32.HI R18, RZ, 0x1f, R13 ;  /* 0x0000001fff127819 */ /* 0x010fe4000001140d */
[----:B------:R-:W-:Y:S01]  /*03d0*/  IADD3 R5, P1, PT, -R10, R13, RZ ;  /* 0x0000000d0a057210 */ /* 0x000fe20007f3e1ff */
[----:B------:R-:W-:Y:S01]  /*03e0*/  IMAD.X R27, R17, 0x1, ~R4, P0 ;  /* 0x00000001111b7824 */ /* 0x000fe200000e0e04 */
[----:B-----5:R-:W-:Y:S02]  /*03f0*/  SHF.R.S32.HI R24, RZ, 0x1f, R12 ;  /* 0x0000001fff187819 */ /* 0x020fe4000001140c */
[----:B------:R-:W-:Y:S01]  /*0400*/  IADD3 R16, P0, PT, R13, -R11, RZ ;  /* 0x8000000b0d107210 */ /* 0x000fe20007f1e0ff */
[----:B------:R-:W-:-:S02]  /*0410*/  IMAD R20, R27, R12, RZ ;  /* 0x0000000c1b147224 */ /* 0x000fc400078e02ff */
[C---:B------:R-:W-:Y:S01]  /*0420*/  IMAD.X R19, R18.reuse, 0x1, ~R4, P1 ;  /* 0x0000000112137824 */ /* 0x040fe200008e0e04 */
[----:B------:R-:W-:Y:S01]  /*0430*/  SHF.R.S32.HI R4, RZ, 0x1f, R14 ;  /* 0x0000001fff047819 */ /* 0x000fe2000001140e */
[----:B------:R-:W-:Y:S02]  /*0440*/  IMAD.X R18, R18, 0x1, ~R17, P0 ;  /* 0x0000000112127824 */ /* 0x000fe400000e0e11 */
[----:B------:R-:W-:Y:S02]  /*0450*/  IMAD R21, R24, R25, R20 ;  /* 0x0000001918157224 */ /* 0x000fe400078e0214 */
[----:B0-----:R-:W-:Y:S01]  /*0460*/  IMAD.WIDE.U32 R6, R25, R12, RZ ;  /* 0x0000000c19067225 */ /* 0x001fe200078e00ff */
[----:B------:R-:W-:-:S03]  /*0470*/  SHF.R.S32.HI R17, RZ, 0x1f, R15 ;  /* 0x0000001fff117819 */ /* 0x000fc6000001140f */
[-C--:B------:R-:W-:Y:S02]  /*0480*/  IMAD R19, R19, R14.reuse, RZ ;  /* 0x0000000e13137224 */ /* 0x080fe400078e02ff */
[----:B------:R-:W-:Y:S02]  /*0490*/  IMAD R18, R18, R15, RZ ;  /* 0x0000000f12127224 */ /* 0x000fe400078e02ff */
[----:B------:R-:W-:Y:S02]  /*04a0*/  IMAD.IADD R7, R7, 0x1, R21 ;  /* 0x0000000107077824 */ /* 0x000fe400078e0215 */
[----:B------:R-:W-:Y:S02]  /*04b0*/  IMAD R19, R4, R5, R19 ;  /* 0x0000000504137224 */ /* 0x000fe400078e0213 */
[----:B------:R-:W-:-:S04]  /*04c0*/  IMAD.WIDE.U32 R4, R5, R14, RZ ;  /* 0x0000000e05047225 */ /* 0x000fc800078e00ff */
[-C--:B------:R-:W-:Y:S02]  /*04d0*/  IMAD R17, R17, R16.reuse, R18 ;  /* 0x0000001011117224 */ /* 0x080fe400078e0212 */
[----:B------:R-:W-:-:S04]  /*04e0*/  IMAD.WIDE.U32 R6, R15, R16, R6 ;  /* 0x000000100f067225 */ /* 0x000fc800078e0006 */
[----:B------:R-:W-:Y:S01]  /*04f0*/  IMAD.IADD R16, R5, 0x1, R19 ;  /* 0x0000000105107824 */ /* 0x000fe200078e0213 */
[----:B------:R-:W-:Y:S01]  /*0500*/  ISETP.NE.U32.AND P0, PT, R6, R4, PT ;  /* 0x000000040600720c */ /* 0x000fe20003f05070 */
[----:B------:R-:W-:-:S05]  /*0510*/  IMAD.IADD R5, R7, 0x1, R17 ;  /* 0x0000000107057824 */ /* 0x000fca00078e0211 */
[----:B------:R-:W-:-:S13]  /*0520*/  ISETP.NE.AND.EX P0, PT, R5, R16, PT, P0 ;  /* 0x000000100500720c */ /* 0x000fda0003f05300 */
[----:B------:R-:W-:Y:S05]  /*0530*/  @P0 BRA `(.L_x_243) ;  /* 0x0000000000440947 */ /* 0x000fea0003800000 */
[C---:B------:R-:W-:Y:S01]  /*0540*/  ISETP.GE.AND P2, PT, R15.reuse, R12, PT ;  /* 0x0000000c0f00720c */ /* 0x040fe20003f46270 */
[----:B------:R-:W-:Y:S01]  /*0550*/  IMAD.MOV.U32 R5, RZ, RZ, 0x1 ;  /* 0x00000001ff057424 */ /* 0x000fe200078e00ff */
[----:B------:R-:W-:Y:S01]  /*0560*/  ISETP.GE.AND P3, PT, R15, R14, PT ;  /* 0x0000000e0f00720c */ /* 0x000fe20003f66270 */
[----:B------:R-:W-:Y:S01]  /*0570*/  IMAD.MOV.U32 R6, RZ, RZ, 0x3 ;  /* 0x00000003ff067424 */ /* 0x000fe200078e00ff */
[C---:B------:R-:W-:Y:S02]  /*0580*/  ISETP.GT.AND P0, PT, R10.reuse, R13, PT ;  /* 0x0000000d0a00720c */ /* 0x040fe40003f04270 */
[----:B------:R-:W-:Y:S02]  /*0590*/  ISETP.GT.AND P1, PT, R10, R11, PT ;  /* 0x0000000b0a00720c */ /* 0x000fe40003f24270 */
[C---:B------:R-:W-:Y:S02]  /*05a0*/  SEL R4, R5.reuse, 0x2, P0 ;  /* 0x0000000205047807 */ /* 0x040fe40000000000 */
[----:B------:R-:W-:-:S03]  /*05b0*/  SEL R5, R5, 0x2, P1 ;  /* 0x0000000205057807 */ /* 0x000fc60000800000 */
[C---:B------:R-:W-:Y:S02]  /*05c0*/  @!P2 SEL R4, R6.reuse, 0x4, P0 ;  /* 0x000000040604a807 */ /* 0x040fe40000000000 */
[----:B------:R-:W-:-:S04]  /*05d0*/  @!P3 SEL R5, R6, 0x4, P1 ;  /* 0x000000040605b807 */ /* 0x000fc80000800000 */
[----:B------:R-:W-:-:S13]  /*05e0*/  ISETP.NE.AND P0, PT, R4, R5, PT ;  /* 0x000000050400720c */ /* 0x000fda0003f05270 */
[----:B------:R-:W-:Y:S02]  /*05f0*/  @!P0 IMAD.IADD R10, R10, 0x1, -R11 ;  /* 0x000000010a0a8824 */ /* 0x000fe400078e0a0b */
[----:B------:R-:W-:-:S03]  /*0600*/  @!P0 IMAD.IADD R14, R15, 0x1, -R14 ;  /* 0x000000010f0e8824 */ /* 0x000fc600078e0a0e */
[----:B------:R-:W-:Y:S02]  /*0610*/  @!P0 IABS R4, R10 ;  /* 0x0000000a00048213 */ /* 0x000fe40000000000 */
[----:B------:R-:W-:-:S05]  /*0620*/  @!P0 IABS R5, R14 ;  /* 0x0000000e00058213 */ /* 0x000fca0000000000 */
[----:B------:R-:W-:-:S05]  /*0630*/  @!P0 IMAD.IADD R9, R4, 0x1, R5 ;  /* 0x0000000104098824 */ /* 0x000fca00078e0205 */
[----:B------:R0:W-:Y:S02]  /*0640*/  @!P0 STS [R8], R9 ;  /* 0x0000000908008388 */ /* 0x0001e40000000800 */
.L_x_243:
[----:B------:R-:W-:Y:S05]  /*0650*/  BSYNC.RECONVERGENT B0 ;  /* 0x0000000000007941 */ /* 0x000fea0003800200 */
.L_x_242:
[----:B------:R-:W-:Y:S01]  /*0660*/  VIADD R2, R2, 0xffffffff ;  /* 0xffffffff02027836 */ /* 0x000fe20000000000 */
[----:B------:R-:W-:Y:S04]  /*0670*/  BAR.SYNC.DEFER_BLOCKING 0x0 ;  /* 0x0000000000007b1d */ /* 0x000fe80000010000 */
[----:B------:R-:W-:-:S04]  /*0680*/  SHF.R.U32.HI R5, RZ, 0x1, R2 ;  /* 0x00000001ff057819 */ /* 0x000fc80000011602 */
[----:B------:R-:W-:-:S04]  /*0690*/  LOP3.LUT R5, R5, R2, RZ, 0xfc, !PT ;  /* 0x0000000205057212 */ /* 0x000fc800078efcff */
[----:B------:R-:W-:-:S04]  /*06a0*/  SHF.R.U32.HI R2, RZ, 0x2, R5 ;  /* 0x00000002ff027819 */ /* 0x000fc80000011605 */
[----:B------:R-:W-:-:S04]  /*06b0*/  LOP3.LUT R2, R2, R5, RZ, 0xfc, !PT ;  /* 0x0000000502027212 */ /* 0x000fc800078efcff */
[----:B------:R-:W-:-:S04]  /*06c0*/  SHF.R.U32.HI R5, RZ, 0x4, R2 ;  /* 0x00000004ff057819 */ /* 0x000fc80000011602 */
[----:B------:R-:W-:-:S04]  /*06d0*/  LOP3.LUT R5, R5, R2, RZ, 0xfc, !PT ;  /* 0x0000000205057212 */ /* 0x000fc800078efcff */
[----:B------:R-:W-:-:S04]  /*06e0*/  SHF.R.U32.HI R2, RZ, 0x8, R5 ;  /* 0x00000008ff027819 */ /* 0x000fc80000011605 */
[----:B------:R-:W-:-:S04]  /*06f0*/  LOP3.LUT R2, R2, R5, RZ, 0xfc, !PT ;  /* 0x0000000502027212 */ /* 0x000fc800078efcff */
[----:B------:R-:W-:-:S04]  /*0700*/  SHF.R.U32.HI R5, RZ, 0x10, R2 ;  /* 0x00000010ff057819 */ /* 0x000fc80000011602 */
[----:B------:R-:W-:-:S05]  /*0710*/  LOP3.LUT R5, R5, R2, RZ, 0xfc, !PT ;  /* 0x0000000205057212 */ /* 0x000fca00078efcff */
[----:B------:R-:W-:-:S05]  /*0720*/  VIADD R2, R5, 0x2 ;  /* 0x0000000205027836 */ /* 0x000fca0000000000 */
[----:B------:R-:W-:-:S13]  /*0730*/  ISETP.GE.U32.AND P0, PT, R2, 0x3, PT ;  /* 0x000000030200780c */ /* 0x000fda0003f06070 */
[----:B------:R-:W-:Y:S05]  /*0740*/  @!P0 BRA `(.L_x_244) ;  /* 0x0000000000548947 */ /* 0x000fea0003800000 */
[----:B------:R-:W-:Y:S01]  /*0750*/  VIADD R2, R5, 0x1 ;  /* 0x0000000105027836 */ /* 0x000fe20000000000 */
[----:B------:R-:W1:Y:S06]  /*0760*/  LDCU UR8, c[0x0][0x3a0] ;  /* 0x00007400ff0877ac */ /* 0x000e6c0008000800 */
.L_x_248:
[----:B------:R-:W-:Y:S01]  /*0770*/  LEA.HI R2, R2, R2, RZ, 0x1 ;  /* 0x0000000202027211 */ /* 0x000fe200078f08ff */
[----:B------:R-:W-:Y:S03]  /*0780*/  BSSY.RECONVERGENT B0, `(.L_x_245) ;  /* 0x000000d000007945 */ /* 0x000fe60003800200 */
[----:B------:R-:W-:-:S05]  /*0790*/  SHF.R.S32.HI R2, RZ, 0x1, R2 ;  /* 0x00000001ff027819 */ /* 0x000fca0000011402 */
[----:B------:R-:W-:-:S05]  /*07a0*/  IMAD.IADD R4, R2, 0x1, R3 ;  /* 0x0000000102047824 */ /* 0x000fca00078e0203 */
[----:B-1----:R-:W-:-:S04]  /*07b0*/  ISETP.GE.AND P0, PT, R4, UR8, PT ;  /* 0x0000000804007c0c */ /* 0x002fc8000bf06270 */
[----:B------:R-:W-:-:S13]  /*07c0*/  ISETP.GE.OR P0, PT, R3, R2, !P0 ;  /* 0x000000020300720c */ /* 0x000fda0004706670 */
[----:B--2---:R-:W-:Y:S05]  /*07d0*/  @P0 BRA `(.L_x_246) ;  /* 0x0000000000080947 */ /* 0x004fea0003800000 */
[----:B------:R1:W-:Y:S01]  /*07e0*/  ATOMS.OR RZ, [R8], RZ ;  /* 0x000000ff08ff738c */ /* 0x0003e20003000000 */
[----:B------:R-:W-:Y:S05]  /*07f0*/  BRA `(.L_x_247) ;  /* 0x0000000000147947 */ /* 0x000fea0003800000 */
.L_x_246:
[----:B------:R-:W-:-:S13]  /*0800*/  ISETP.GE.AND P0, PT, R3, R2, PT ;  /* 0x000000020300720c */ /* 0x000fda0003f06270 */
[----:B------:R-:W-:Y:S05]  /*0810*/  @P0 BRA `(.L_x_247) ;  /* 0x00000000000c0947 */ /* 0x000fea0003800000 */
[----:B------:R-:W-:-:S05]  /*0820*/  IMAD R4, R2, 0x4, R8 ;  /* 0x0000000402047824 */ /* 0x000fca00078e0208 */
[----:B------:R-:W1:Y:S04]  /*0830*/  LDS R5, [R4] ;  /* 0x0000000004057984 */ /* 0x000e680000000800 */
[----:B-1----:R2:W-:Y:S02]  /*0840*/  ATOMS.MIN.S32 RZ, [R8], R5 ;  /* 0x0000000508ff738c */ /* 0x0025e40000800200 */
.L_x_247:
[----:B------:R-:W-:Y:S05]  /*0850*/  BSYNC.RECONVERGENT B0 ;  /* 0x0000000000007941 */ /* 0x000fea0003800200 */
.L_x_245:
[----:B------:R-:W-:Y:S01]  /*0860*/  VIADD R4, R2, 0x1 ;  /* 0x0000000102047836 */ /* 0x000fe20000000000 */
[----:B------:R-:W-:Y:S04]  /*0870*/  BAR.SYNC.DEFER_BLOCKING 0x0 ;  /* 0x0000000000007b1d */ /* 0x000fe80000010000 */
[----:B------:R-:W-:-:S13]  /*0880*/  ISETP.GT.U32.AND P0, PT, R4, 0x2, PT ;  /* 0x000000020400780c */ /* 0x000fda0003f04070 */
[----:B------:R-:W-:Y:S05]  /*0890*/  @P0 BRA `(.L_x_248) ;  /* 0xfffffffc00b40947 */ /* 0x000fea000383ffff */
.L_x_244:
[----:B------:R-:W3:Y:S01]  /*08a0*/  S2UR UR5, SR_CgaCtaId ;  /* 0x00000000000579c3 */ /* 0x000ee20000008800 */
[----:B------:R-:W-:Y:S02]  /*08b0*/  UMOV UR4, 0x400 ;  /* 0x0000040000047882 */ /* 0x000fe40000000000 */
[----:B---3--:R-:W-:-:S09]  /*08c0*/  ULEA UR4, UR5, UR4, 0x18 ;  /* 0x0000000405047291 */ /* 0x008fd2000f8ec0ff */
[----:B------:R-:W3:Y:S02]  /*08d0*/  LDS R2, [UR4] ;  /* 0x00000004ff027984 */ /* 0x000ee40008000800 */
[----:B---3--:R-:W-:-:S13]  /*08e0*/  ISETP.NE.AND P0, PT, R2, 0x7fffffff, PT ;  /* 0x7fffffff0200780c */ /* 0x008fda0003f05270 */
[----:B--2---:R-:W2:Y:S01]  /*08f0*/  @!P0 LDC.64 R4, c[0x0][0x380] ;  /* 0x0000e000ff048b82 */ /* 0x004ea20000000a00 */
[----:B------:R-:W-:Y:S02]  /*0900*/  @!P0 IMAD.MOV.U32 R7, RZ, RZ, -0x1 ;  /* 0xffffffffff078424 */ /* 0x000fe400078e00ff */
[----:B--2---:R-:W-:-:S05]  /*0910*/  @!P0 IMAD.WIDE.U32 R4, R0, 0x4, R4 ;  /* 0x0000000400048825 */ /* 0x004fca00078e0004 */
[----:B------:R2:W-:Y:S01]  /*0920*/  @!P0 STG.E desc[UR6][R4.64], R7 ;  /* 0x0000000704008986 */ /* 0x0005e2000c101906 */
[----:B------:R-:W-:Y:S05]  /*0930*/  @!P0 EXIT ;  /* 0x000000000000894d */ /* 0x000fea0003800000 */
[----:B------:R-:W-:-:S13]  /*0940*/  ISETP.NE.AND P0, PT, R2, R9, PT ;  /* 0x000000090200720c */ /* 0x000fda0003f05270 */
[----:B------:R-:W-:Y:S05]  /*0950*/  @P0 EXIT ;  /* 0x000000000000094d */ /* 0x000fea0003800000 */
[----:B--2---:R-:W2:Y:S02]  /*0960*/  LDC.64 R4, c[0x0][0x380] ;  /* 0x0000e000ff047b82 */ /* 0x004ea40000000a00 */
[----:B--2---:R-:W-:-:S05]  /*0970*/  IMAD.WIDE.U32 R4, R0, 0x4, R4 ;  /* 0x0000000400047825 */ /* 0x004fca00078e0004 */
[----:B------:R-:W-:Y:S01]  /*0980*/  STG.E desc[UR6][R4.64], R3 ;  /* 0x0000000304007986 */ /* 0x000fe2000c101906 */
[----:B------:R-:W-:Y:S05]  /*0990*/  EXIT ;  /* 0x000000000000794d */ /* 0x000fea0003800000 */
.L_x_249:
        /* <DEDUP_REMOVED lines=14> */
.L_x_259:


//--------------------- .nv.shared._ZN3cub18CUB_300001_SM_10006detail6reduce28DeviceReduceSingleTileKernelINS2_10policy_hubIiyN4cuda3std3__44plusIiEEE10Policy1000EPiSC_iS9_iiNS7_10__identityEEEvT0_T1_T2_T3_T4_T6_ --------------------------
	.section	.nv.shared._ZN3cub18CUB_300001_SM_10006detail6reduce28DeviceReduceSingleTileKernelINS2_10policy_hubIiyN4cuda3std3__44plusIiEEE10Policy1000EPiSC_iS9_iiNS7_10__identityEEEvT0_T1_T2_T3_T4_T6_,"aw",@nobits
	.sectionflags	@""
	.align	4
.nv.shared._ZN3cub18CUB_300001_SM_10006detail6reduce28DeviceReduceSingleTileKernelINS2_10policy_hubIiyN4cuda3std3__44plusIiEEE10Policy1000EPiSC_iS9_iiNS7_10__identityEEEvT0_T1_T2_T3_T4_T6_:
	.zero		1068


//--------------------- .nv.shared.reserved.0     --------------------------
	.section	.nv.shared.reserved.0,"aw",@nobits
	.weak		__nv_reservedSMEM_offset_0_alias
	.size		__nv_reservedSMEM_offset_0_alias, 0, 64
	.other		__nv_reservedSMEM_offset_0_alias,@"STO_CUDA_RESERVED_SHARED STV_DEFAULT"
__nv_reservedSMEM_offset_0_alias:
	.zero		0
	.zero		64


//--------------------- .nv.global                --------------------------
	.section	.nv.global,"aw",@nobits
.nv.global:
	.type		_ZN34_INTERNAL_109ddb39_4_k_cu_0f24d3006thrust24THRUST_300001_SM_1000_NS3seqE,@object
	.size		_ZN34_INTERNAL_109ddb39_4_k_cu_0f24d3006thrust24THRUST_300001_SM_1000_NS3seqE,(_ZN34_INTERNAL_109ddb39_4_k_cu_0f24d3004cuda3std3__48in_placeE - _ZN34_INTERNAL_109ddb39_4_k_cu_0f24d3006thrust24THRUST_300001_SM_1000_NS3seqE)
_ZN34_INTERNAL_109ddb39_4_k_cu_0f24d3006thrust24THRUST_300001_SM_1000_NS3seqE:
	.zero		1
	.type		_ZN34_INTERNAL_109ddb39_4_k_cu_0f24d3004cuda3std3__48in_placeE,@object
	.size		_ZN34_INTERNAL_109ddb39_4_k_cu_0f24d3004cuda3std3__48in_placeE,(_ZN34_INTERNAL_109ddb39_4_k_cu_0f24d3004cuda3std6ranges3__45__cpo4sizeE - _ZN34_INTERNAL_109ddb39_4_k_cu_0f24d3004cuda3std3__48in_placeE)
_ZN34_INTERNAL_109ddb39_4_k_cu_0f24d3004cuda3std3__48in_placeE:
	.zero		1
	.type		_ZN34_INTERNAL_109ddb39_4_k_cu_0f24d3004cuda3std6ranges3__45__cpo4sizeE,@object
	.size		_ZN34_INTERNAL_109ddb39_4_k_cu_0f24d3004cuda3std6ranges3__45__cpo4sizeE,(_ZN34_INTERNAL_109ddb39_4_k_cu_0f24d3006thrust24THRUST_300001_SM_1000_NS12placeholders2_3E - _ZN34_INTERNAL_109ddb39_4_k_cu_0f24d3004cuda3std6ranges3__45__cpo4sizeE)
_ZN34_INTERNAL_109ddb39_4_k_cu_0f24d3004cuda3std6ranges3__45__cpo4sizeE:
	.zero		1
	.type		_ZN34_INTERNAL_109ddb39_4_k_cu_0f24d3006thrust24THRUST_300001_SM_1000_NS12placeholders2_3E,@object
	.size		_ZN34_INTERNAL_109ddb39_4_k_cu_0f24d3006thrust24THRUST_300001_SM_1000_NS12placeholders2_3E,(_ZN34_INTERNAL_109ddb39_4_k_cu_0f24d3004cuda3std3__45__cpo6cbeginE - _ZN34_INTERNAL_109ddb39_4_k_cu_0f24d3006thrust24THRUST_300001_SM_1000_NS12placeholders2_3E)
_ZN34_INTERNAL_109ddb39_4_k_cu_0f24d3006thrust24THRUST_300001_SM_1000_NS12placeholders2_3E:
	.zero		1
	.type		_ZN34_INTERNAL_109ddb39_4_k_cu_0f24d3004cuda3std3__45__cpo6cbeginE,@object
	.size		_ZN34_INTERNAL_109ddb39_4_k_cu_0f24d3004cuda3std3__45__cpo6cbeginE,(_ZN34_INTERNAL_109ddb39_4_k_cu_0f24d3004cuda3std6ranges3__45__cpo6cbeginE - _ZN34_INTERNAL_109ddb39_4_k_cu_0f24d3004cuda3std3__45__cpo6cbeginE)
_ZN34_INTERNAL_109ddb39_4_k_cu_0f24d3004cuda3std3__45__cpo6cbeginE:
	.zero		1
	.type		_ZN34_INTERNAL_109ddb39_4_k_cu_0f24d3004cuda3std6ranges3__45__cpo6cbeginE,@object
	.size		_ZN34_INTERNAL_109ddb39_4_k_cu_0f24d3004cuda3std6ranges3__45__cpo6cbeginE,(_ZN34_INTERNAL_109ddb39_4_k_cu_0f24d3006thrust24THRUST_300001_SM_1000_NS12placeholders2_7E - _ZN34_INTERNAL_109ddb39_4_k_cu_0f24d3004cuda3std6ranges3__45__cpo6cbeginE)
_ZN34_INTERNAL_109ddb39_4_k_cu_0f24d3004cuda3std6ranges3__45__cpo6cbeginE:
	.zero		1
	.type		_ZN34_INTERNAL_109ddb39_4_k_cu_0f24d3006thrust24THRUST_300001_SM_1000_NS12placeholders2_7E,@object
	.size		_ZN34_INTERNAL_109ddb39_4_k_cu_0f24d3006thrust24THRUST_300001_SM_1000_NS12placeholders2_7E,(_ZN34_INTERNAL_109ddb39_4_k_cu_0f24d3004cuda3std3__45__cpo7crbeginE - _ZN34_INTERNAL_109ddb39_4_k_cu_0f24d3006thrust24THRUST_300001_SM_1000_NS12placeholders2_7E)
_ZN34_INTERNAL_109ddb39_4_k_cu_0f24d3006thrust24THRUST_300001_SM_1000_NS12placeholders2_7E:
	.zero		1
	.type		_ZN34_INTERNAL_109ddb39_4_k_cu_0f24d3004cuda3std3__45__cpo7crbeginE,@object
	.size		_ZN34_INTERNAL_109ddb39_4_k_cu_0f24d3004cuda3std3__45__cpo7crbeginE,(_ZN34_INTERNAL_109ddb39_4_k_cu_0f24d3004cuda3std6ranges3__45__cpo4nextE - _ZN34_INTERNAL_109ddb39_4_k_cu_0f24d3004cuda3std3__45__cpo7crbeginE)
_ZN34_INTERNAL_109ddb39_4_k_cu_0f24d3004cuda3std3__45__cpo7crbeginE:
	.zero		1
	.type		_ZN34_INTERNAL_109ddb39_4_k_cu_0f24d3004cuda3std6ranges3__45__cpo4nextE,@object
	.size		_ZN34_INTERNAL_109ddb39_4_k_cu_0f24d3004cuda3std6ranges3__45__cpo4nextE,(_ZN34_INTERNAL_109ddb39_4_k_cu_0f24d3004cuda3std6ranges3__45__cpo4swapE - _ZN34_INTERNAL_109ddb39_4_k_cu_0f24d3004cuda3std6ranges3__45__cpo4nextE)
_ZN34_INTERNAL_109ddb39_4_k_cu_0f24d3004cuda3std6ranges3__45__cpo4nextE:
	.zero		1
	.type		_ZN34_INTERNAL_109ddb39_4_k_cu_0f24d3004cuda3std6ranges3__45__cpo4swapE,@object
	.size		_ZN34_INTERNAL_109ddb39_4_k_cu_0f24d3004cuda3std6ranges3__45__cpo4swapE,(_ZN34_INTERNAL_109ddb39_4_k_cu_0f24d3006thrust24THRUST_300001_SM_1000_NS8cuda_cub10par_nosyncE - _ZN34_INTERNAL_109ddb39_4_k_cu_0f24d3004cuda3std6ranges3__45__cpo4swapE)
_ZN34_INTERNAL_109ddb39_4_k_cu_0f24d3004cuda3std6ranges3__45__cpo4swapE:
	.zero		1
	.type		_ZN34_INTERNAL_109ddb39_4_k_cu_0f24d3006thrust24THRUST_300001_SM_1000_NS8cuda_cub10par_nosyncE,@object
	.size		_ZN34_INTERNAL_109ddb39_4_k_cu_0f24d3006thrust24THRUST_300001_SM_1000_NS8cuda_cub10par_nosyncE,(_ZN34_INTERNAL_109ddb39_4_k_cu_0f24d3006thrust24THRUST_300001_SM_1000_NS12placeholders2_9E - _ZN34_INTERNAL_109ddb39_4_k_cu_0f24d3006thrust24THRUST_300001_SM_1000_NS8cuda_cub10par_nosyncE)
_ZN34_INTERNAL_109ddb39_4_k_cu_0f24d3006thrust24THRUST_300001_SM_1000_NS8cuda_cub10par_nosyncE:
	.zero		1
	.type		_ZN34_INTERNAL_109ddb39_4_k_cu_0f24d3006thrust24THRUST_300001_SM_1000_NS12placeholders2_9E,@object
	.size		_ZN34_INTERNAL_109ddb39_4_k_cu_0f24d3006thrust24THRUST_300001_SM_1000_NS12placeholders2_9E,(_ZN34_INTERNAL_109ddb39_4_k_cu_0f24d3004cuda3std3__436_GLOBAL__N__109ddb39_4_k_cu_0f24d3006ignoreE - _ZN34_INTERNAL_109ddb39_4_k_cu_0f24d3006thrust24THRUST_300001_SM_1000_NS12placeholders2_9E)
_ZN34_INTERNAL_109ddb39_4_k_cu_0f24d3006thrust24THRUST_300001_SM_1000_NS12placeholders2_9E:
	.zero		1
	.type		_ZN34_INTERNAL_109ddb39_4_k_cu_0f24d3004cuda3std3__436_GLOBAL__N__109ddb39_4_k_cu_0f24d3006ignoreE,@object
	.size		_ZN34_INTERNAL_109ddb39_4_k_cu_0f24d3004cuda3std3__436_GLOBAL__N__109ddb39_4_k_cu_0f24d3006ignoreE,(_ZN34_INTERNAL_109ddb39_4_k_cu_0f24d3004cuda3std6ranges3__45__cpo4dataE - _ZN34_INTERNAL_109ddb39_4_k_cu_0f24d3004cuda3std3__436_GLOBAL__N__109ddb39_4_k_cu_0f24d3006ignoreE)
_ZN34_INTERNAL_109ddb39_4_k_cu_0f24d3004cuda3std3__436_GLOBAL__N__109ddb39_4_k_cu_0f24d3006ignoreE:
	.zero		1
	.type		_ZN34_INTERNAL_109ddb39_4_k_cu_0f24d3004cuda3std6ranges3__45__cpo4dataE,@object
	.size		_ZN34_INTERNAL_109ddb39_4_k_cu_0f24d3004cuda3std6ranges3__45__cpo4dataE,(_ZN34_INTERNAL_109ddb39_4_k_cu_0f24d3006thrust24THRUST_300001_SM_1000_NS12placeholders2_1E - _ZN34_INTERNAL_109ddb39_4_k_cu_0f24d3004cuda3std6ranges3__45__cpo4dataE)
_ZN34_INTERNAL_109ddb39_4_k_cu_0f24d3004cuda3std6ranges3__45__cpo4dataE:
	.zero		1
	.type		_ZN34_INTERNAL_109ddb39_4_k_cu_0f24d3006thrust24THRUST_300001_SM_1000_NS12placeholders2_1E,@object
	.size		_ZN34_INTERNAL_109ddb39_4_k_cu_0f24d3006thrust24THRUST_300001_SM_1000_NS12placeholders2_1E,(_ZN34_INTERNAL_109ddb39_4_k_cu_0f24d3004cuda3std3__45__cpo5beginE - _ZN34_INTERNAL_109ddb39_4_k_cu_0f24d3006thrust24THRUST_300001_SM_1000_NS12placeholders2_1E)
_ZN34_INTERNAL_109ddb39_4_k_cu_0f24d3006thrust24THRUST_300001_SM_1000_NS12placeholders2_1E:
	.zero		1
	.type		_ZN34_INTERNAL_109ddb39_4_k_cu_0f24d3004cuda3std3__45__cpo5beginE,@object
	.size		_ZN34_INTERNAL_109ddb39_4_k_cu_0f24d3004cuda3std3__45__cpo5beginE,(_ZN34_INTERNAL_109ddb39_4_k_cu_0f24d3004cuda3std6ranges3__45__cpo5beginE - _ZN34_INTERNAL_109ddb39_4_k_cu_0f24d3004cuda3std3__45__cpo5beginE)
_ZN34_INTERNAL_109ddb39_4_k_cu_0f24d3004cuda3std3__45__cpo5beginE:
	.zero		1
	.type		_ZN34_INTERNAL_109ddb39_4_k_cu_0f24d3004cuda3std6ranges3__45__cpo5beginE,@object
	.size		_ZN34_INTERNAL_109ddb39_4_k_cu_0f24d3004cuda3std6ranges3__45__cpo5beginE,(_ZN34_INTERNAL_109ddb39_4_k_cu_0f24d3006thrust24THRUST_300001_SM_1000_NS12placeholders2_5E - _ZN34_INTERNAL_109ddb39_4_k_cu_0f24d3004cuda3std6ranges3__45__cpo5beginE)
_ZN34_INTERNAL_109ddb39_4_k_cu_0f24d3004cuda3std6ranges3__45__cpo5beginE:
	.zero		1
	.type		_ZN34_INTERNAL_109ddb39_4_k_cu_0f24d3006thrust24THRUST_300001_SM_1000_NS12placeholders2_5E,@object
	.size		_ZN34_INTERNAL_109ddb39_4_k_cu_0f24d3006thrust24THRUST_300001_SM_1000_NS12placeholders2_5E,(_ZN34_INTERNAL_109ddb39_4_k_cu_0f24d3004cuda3std3__45__cpo6rbeginE - _ZN34_INTERNAL_109ddb39_4_k_cu_0f24d3006thrust24THRUST_300001_SM_1000_NS12placeholders2_5E)
_ZN34_INTERNAL_109ddb39_4_k_cu_0f24d3006thrust24THRUST_300001_SM_1000_NS12placeholders2_5E:
	.zero		1
	.type		_ZN34_INTERNAL_109ddb39_4_k_cu_0f24d3004cuda3std3__45__cpo6rbeginE,@object
	.size		_ZN34_INTERNAL_109ddb39_4_k_cu_0f24d3004cuda3std3__45__cpo6rbeginE,(_ZN34_INTERNAL_109ddb39_4_k_cu_0f24d3004cuda3std6ranges3__45__cpo7advanceE - _ZN34_INTERNAL_109ddb39_4_k_cu_0f24d3004cuda3std3__45__cpo6rbeginE)
_ZN34_INTERNAL_109ddb39_4_k_cu_0f24d3004cuda3std3__45__cpo6rbeginE:
	.zero		1
	.type		_ZN34_INTERNAL_109ddb39_4_k_cu_0f24d3004cuda3std6ranges3__45__cpo7advanceE,@object
	.size		_ZN34_INTERNAL_109ddb39_4_k_cu_0f24d3004cuda3std6ranges3__45__cpo7advanceE,(_ZN34_INTERNAL_109ddb39_4_k_cu_0f24d3004cuda3std3__47nulloptE - _ZN34_INTERNAL_109ddb39_4_k_cu_0f24d3004cuda3std6ranges3__45__cpo7advanceE)
_ZN34_INTERNAL_109ddb39_4_k_cu_0f24d3004cuda3std6ranges3__45__cpo7advanceE:
	.zero		1
	.type		_ZN34_INTERNAL_109ddb39_4_k_cu_0f24d3004cuda3std3__47nulloptE,@object
	.size		_ZN34_INTERNAL_109ddb39_4_k_cu_0f24d3004cuda3std3__47nulloptE,(_ZN34_INTERNAL_109ddb39_4_k_cu_0f24d3004cuda3std6ranges3__45__cpo8distanceE - _ZN34_INTERNAL_109ddb39_4_k_cu_0f24d3004cuda3std3__47nulloptE)
_ZN34_INTERNAL_109ddb39_4_k_cu_0f24d3004cuda3std3__47nulloptE:
	.zero		1
	.type		_ZN34_INTERNAL_109ddb39_4_k_cu_0f24d3004cuda3std6ranges3__45__cpo8distanceE,@object
	.size		_ZN34_INTERNAL_109ddb39_4_k_cu_0f24d3004cuda3std6ranges3__45__cpo8distanceE,(_ZN34_INTERNAL_109ddb39_4_k_cu_0f24d3006thrust24THRUST_300001_SM_1000_NS12placeholders3_10E - _ZN34_INTERNAL_109ddb39_4_k_cu_0f24d3004cuda3std6ranges3__45__cpo8distanceE)
_ZN34_INTERNAL_109ddb39_4_k_cu_0f24d3004cuda3std6ranges3__45__cpo8distanceE:
	.zero		1
	.type		_ZN34_INTERNAL_109ddb39_4_k_cu_0f24d3006thrust24THRUST_300001_SM_1000_NS12placeholders3_10E,@object
	.size		_ZN34_INTERNAL_109ddb39_4_k_cu_0f24d3006thrust24THRUST_300001_SM_1000_NS12placeholders3_10E,(_ZN34_INTERNAL_109ddb39_4_k_cu_0f24d3004cuda3std3__419piecewise_constructE - _ZN34_INTERNAL_109ddb39_4_k_cu_0f24d3006thrust24THRUST_300001_SM_1000_NS12placeholders3_10E)
_ZN34_INTERNAL_109ddb39_4_k_cu_0f24d3006thrust24THRUST_300001_SM_1000_NS12placeholders3_10E:
	.zero		1
	.type		_ZN34_INTERNAL_109ddb39_4_k_cu_0f24d3004cuda3std3__419piecewise_constructE,@object
	.size		_ZN34_INTERNAL_109ddb39_4_k_cu_0f24d3004cuda3std3__419piecewise_constructE,(_ZN34_INTERNAL_109ddb39_4_k_cu_0f24d3004cuda3std6ranges3__45__cpo5cdataE - _ZN34_INTERNAL_109ddb39_4_k_cu_0f24d3004cuda3std3__419piecewise_constructE)
_ZN34_INTERNAL_109ddb39_4_k_cu_0f24d3004cuda3std3__419piecewise_constructE:
	.zero		1
	.type		_ZN34_INTERNAL_109ddb39_4_k_cu_0f24d3004cuda3std6ranges3__45__cpo5cdataE,@object
	.size		_ZN34_INTERNAL_109ddb39_4_k_cu_0f24d3004cuda3std6ranges3__45__cpo5cdataE,(_ZN34_INTERNAL_109ddb39_4_k_cu_0f24d3006thrust24THRUST_300001_SM_1000_NS12placeholders2_2E - _ZN34_INTERNAL_109ddb39_4_k_cu_0f24d3004cuda3std6ranges3__45__cpo5cdataE)
_ZN34_INTERNAL_109ddb39_4_k_cu_0f24d3004cuda3std6ranges3__45__cpo5cdataE:
	.zero		1
	.type		_ZN34_INTERNAL_109ddb39_4_k_cu_0f24d3006thrust24THRUST_300001_SM_1000_NS12placeholders2_2E,@object
	.size		_ZN34_INTERNAL_109ddb39_4_k_cu_0f24d3006thrust24THRUST_300001_SM_1000_NS12placeholders2_2E,(_ZN34_INTERNAL_109ddb39_4_k_cu_0f24d3004cuda3std3__45__cpo3endE - _ZN34_INTERNAL_109ddb39_4_k_cu_0f24d3006thrust24THRUST_300001_SM_1000_NS12placeholders2_2E)
_ZN34_INTERNAL_109ddb39_4_k_cu_0f24d3006thrust24THRUST_300001_SM_1000_NS12placeholders2_2E:
	.zero		1
	.type		_ZN34_INTERNAL_109ddb39_4_k_cu_0f24d3004cuda3std3__45__cpo3endE,@object
	.size		_ZN34_INTERNAL_109ddb39_4_k_cu_0f24d3004cuda3std3__45__cpo3endE,(_ZN34_INTERNAL_109ddb39_4_k_cu_0f24d3004cuda3std6ranges3__45__cpo3endE - _ZN34_INTERNAL_109ddb39_4_k_cu_0f24d3004cuda3std3__45__cpo3endE)
_ZN34_INTERNAL_109ddb39_4_k_cu_0f24d3004cuda3std3__45__cpo3endE:
	.zero		1
	.type		_ZN34_INTERNAL_109ddb39_4_k_cu_0f24d3004cuda3std6ranges3__45__cpo3endE,@object
	.size		_ZN34_INTERNAL_109ddb39_4_k_cu_0f24d3004cuda3std6ranges3__45__cpo3endE,(_ZN34_INTERNAL_109ddb39_4_k_cu_0f24d3006thrust24THRUST_300001_SM_1000_NS12placeholders2_6E - _ZN34_INTERNAL_109ddb39_4_k_cu_0f24d3004cuda3std6ranges3__45__cpo3endE)
_ZN34_INTERNAL_109ddb39_4_k_cu_0f24d3004cuda3std6ranges3__45__cpo3endE:
	.zero		1
	.type		_ZN34_INTERNAL_109ddb39_4_k_cu_0f24d3006thrust24THRUST_300001_SM_1000_NS12placeholders2_6E,@object
	.size		_ZN34_INTERNAL_109ddb39_4_k_cu_0f24d3006thrust24THRUST_300001_SM_1000_NS12placeholders2_6E,(_ZN34_INTERNAL_109ddb39_4_k_cu_0f24d3004cuda3std3__45__cpo4rendE - _ZN34_INTERNAL_109ddb39_4_k_cu_0f24d3006thrust24THRUST_300001_SM_1000_NS12placeholders2_6E)
_ZN34_INTERNAL_109ddb39_4_k_cu_0f24d3006thrust24THRUST_300001_SM_1000_NS12placeholders2_6E:
	.zero		1
	.type		_ZN34_INTERNAL_109ddb39_4_k_cu_0f24d3004cuda3std3__45__cpo4rendE,@object
	.size		_ZN34_INTERNAL_109ddb39_4_k_cu_0f24d3004cuda3std3__45__cpo4rendE,(_ZN34_INTERNAL_109ddb39_4_k_cu_0f24d3004cuda3std6ranges3__45__cpo9iter_swapE - _ZN34_INTERNAL_109ddb39_4_k_cu_0f24d3004cuda3std3__45__cpo4rendE)
_ZN34_INTERNAL_109ddb39_4_k_cu_0f24d3004cuda3std3__45__cpo4rendE:
	.zero		1
	.type		_ZN34_INTERNAL_109ddb39_4_k_cu_0f24d3004cuda3std6ranges3__45__cpo9iter_swapE,@object
	.size		_ZN34_INTERNAL_109ddb39_4_k_cu_0f24d3004cuda3std6ranges3__45__cpo9iter_swapE,(_ZN34_INTERNAL_109ddb39_4_k_cu_0f24d3004cuda3std3__48unexpectE - _ZN34_INTERNAL_109ddb39_4_k_cu_0f24d3004cuda3std6ranges3__45__cpo9iter_swapE)
_ZN34_INTERNAL_109ddb39_4_k_cu_0f24d3004cuda3std6ranges3__45__cpo9iter_swapE:
	.zero		1
	.type		_ZN34_INTERNAL_109ddb39_4_k_cu_0f24d3004cuda3std3__48unexpectE,@object
	.size		_ZN34_INTERNAL_109ddb39_4_k_cu_0f24d3004cuda3std3__48unexpectE,(_ZN34_INTERNAL_109ddb39_4_k_cu_0f24d3006thrust24THRUST_300001_SM_1000_NS8cuda_cub3parE - _ZN34_INTERNAL_109ddb39_4_k_cu_0f24d3004cuda3std3__48unexpectE)
_ZN34_INTERNAL_109ddb39_4_k_cu_0f24d3004cuda3std3__48unexpectE:
	.zero		1
	.type		_ZN34_INTERNAL_109ddb39_4_k_cu_0f24d3006thrust24THRUST_300001_SM_1000_NS8cuda_cub3parE,@object
	.size		_ZN34_INTERNAL_109ddb39_4_k_cu_0f24d3006thrust24THRUST_300001_SM_1000_NS8cuda_cub3parE,(_ZN34_INTERNAL_109ddb39_4_k_cu_0f24d3006thrust24THRUST_300001_SM_1000_NS12placeholders2_4E - _ZN34_INTERNAL_109ddb39_4_k_cu_0f24d3006thrust24THRUST_300001_SM_1000_NS8cuda_cub3parE)
_ZN34_INTERNAL_109ddb39_4_k_cu_0f24d3006thrust24THRUST_300001_SM_1000_NS8cuda_cub3parE:
	.zero		1
	.type		_ZN34_INTERNAL_109ddb39_4_k_cu_0f24d3006thrust24THRUST_300001_SM_1000_NS12placeholders2_4E,@object
	.size		_ZN34_INTERNAL_109ddb39_4_k_cu_0f24d3006thrust24THRUST_300001_SM_1000_NS12placeholders2_4E,(_ZN34_INTERNAL_109ddb39_4_k_cu_0f24d3004cuda3std3__45__cpo4cendE - _ZN34_INTERNAL_109ddb39_4_k_cu_0f24d3006thrust24THRUST_300001_SM_1000_NS12placeholders2_4E)
_ZN34_INTERNAL_109ddb39_4_k_cu_0f24d3006thrust24THRUST_300001_SM_1000_NS12placeholders2_4E:
	.zero		1
	.type		_ZN34_INTERNAL_109ddb39_4_k_cu_0f24d3004cuda3std3__45__cpo4cendE,@object
	.size		_ZN34_INTERNAL_109ddb39_4_k_cu_0f24d3004cuda3std3__45__cpo4cendE,(_ZN34_INTERNAL_109ddb39_4_k_cu_0f24d3004cuda3std6ranges3__45__cpo4cendE - _ZN34_INTERNAL_109ddb39_4_k_cu_0f24d3004cuda3std3__45__cpo4cendE)
_ZN34_INTERNAL_109ddb39_4_k_cu_0f24d3004cuda3std3__45__cpo4cendE:
	.zero		1
	.type		_ZN34_INTERNAL_109ddb39_4_k_cu_0f24d3004cuda3std6ranges3__45__cpo4cendE,@object
	.size		_ZN34_INTERNAL_109ddb39_4_k_cu_0f24d3004cuda3std6ranges3__45__cpo4cendE,(_ZN34_INTERNAL_109ddb39_4_k_cu_0f24d3004cuda3std3__420unreachable_sentinelE - _ZN34_INTERNAL_109ddb39_4_k_cu_0f24d3004cuda3std6ranges3__45__cpo4cendE)
_ZN34_INTERNAL_109ddb39_4_k_cu_0f24d3004cuda3std6ranges3__45__cpo4cendE:
	.zero		1
	.type		_ZN34_INTERNAL_109ddb39_4_k_cu_0f24d3004cuda3std3__420unreachable_sentinelE,@object
	.size		_ZN34_INTERNAL_109ddb39_4_k_cu_0f24d3004cuda3std3__420unreachable_sentinelE,(_ZN34_INTERNAL_109ddb39_4_k_cu_0f24d3004cuda3std6ranges3__45__cpo5ssizeE - _ZN34_INTERNAL_109ddb39_4_k_cu_0f24d3004cuda3std3__420unreachable_sentinelE)
_ZN34_INTERNAL_109ddb39_4_k_cu_0f24d3004cuda3std3__420unreachable_sentinelE:
	.zero		1
	.type		_ZN34_INTERNAL_109ddb39_4_k_cu_0f24d3004cuda3std6ranges3__45__cpo5ssizeE,@object
	.size		_ZN34_INTERNAL_109ddb39_4_k_cu_0f24d3004cuda3std6ranges3__45__cpo5ssizeE,(_ZN34_INTERNAL_109ddb39_4_k_cu_0f24d3006thrust24THRUST_300001_SM_1000_NS12placeholders2_8E - _ZN34_INTERNAL_109ddb39_4_k_cu_0f24d3004cuda3std6ranges3__45__cpo5ssizeE)
_ZN34_INTERNAL_109ddb39_4_k_cu_0f24d3004cuda3std6ranges3__45__cpo5ssizeE:
	.zero		1
	.type		_ZN34_INTERNAL_109ddb39_4_k_cu_0f24d3006thrust24THRUST_300001_SM_1000_NS12placeholders2_8E,@object
	.size		_ZN34_INTERNAL_109ddb39_4_k_cu_0f24d3006thrust24THRUST_300001_SM_1000_NS12placeholders2_8E,(_ZN34_INTERNAL_109ddb39_4_k_cu_0f24d3004cuda3std3__45__cpo5crendE - _ZN34_INTERNAL_109ddb39_4_k_cu_0f24d3006thrust24THRUST_300001_SM_1000_NS12placeholders2_8E)
_ZN34_INTERNAL_109ddb39_4_k_cu_0f24d3006thrust24THRUST_300001_SM_1000_NS12placeholders2_8E:
	.zero		1
	.type		_ZN34_INTERNAL_109ddb39_4_k_cu_0f24d3004cuda3std3__45__cpo5crendE,@object
	.size		_ZN34_INTERNAL_109ddb39_4_k_cu_0f24d3004cuda3std3__45__cpo5crendE,(_ZN34_INTERNAL_109ddb39_4_k_cu_0f24d3004cuda3std6ranges3__45__cpo4prevE - _ZN34_INTERNAL_109ddb39_4_k_cu_0f24d3004cuda3std3__45__cpo5crendE)
_ZN34_INTERNAL_109ddb39_4_k_cu_0f24d3004cuda3std3__45__cpo5crendE:
	.zero		1
	.type		_ZN34_INTERNAL_109ddb39_4_k_cu_0f24d3004cuda3std6ranges3__45__cpo4prevE,@object
	.size		_ZN34_INTERNAL_109ddb39_4_k_cu_0f24d3004cuda3std6ranges3__45__cpo4prevE,(_ZN34_INTERNAL_109ddb39_4_k_cu_0f24d3004cuda3std6ranges3__45__cpo9iter_moveE - _ZN34_INTERNAL_109ddb39_4_k_cu_0f24d3004cuda3std6ranges3__45__cpo4prevE)
_ZN34_INTERNAL_109ddb39_4_k_cu_0f24d3004cuda3std6ranges3__45__cpo4prevE:
	.zero		1
	.type		_ZN34_INTERNAL_109ddb39_4_k_cu_0f24d3004cuda3std6ranges3__45__cpo9iter_moveE,@object
	.size		_ZN34_INTERNAL_109ddb39_4_k_cu_0f24d3004cuda3std6ranges3__45__cpo9iter_moveE,(_ZN34_INTERNAL_109ddb39_4_k_cu_0f24d3006thrust24THRUST_300001_SM_1000_NS6system6detail10sequential3seqE - _ZN34_INTERNAL_109ddb39_4_k_cu_0f24d3004cuda3std6ranges3__45__cpo9iter_moveE)
_ZN34_INTERNAL_109ddb39_4_k_cu_0f24d3004cuda3std6ranges3__45__cpo9iter_moveE:
	.zero		1
	.type		_ZN34_INTERNAL_109ddb39_4_k_cu_0f24d3006thrust24THRUST_300001_SM_1000_NS6system6detail10sequential3seqE,@object
	.size		_ZN34_INTERNAL_109ddb39_4_k_cu_0f24d3006thrust24THRUST_300001_SM_1000_NS6system6detail10sequential3seqE,(.L_31 - _ZN34_INTERNAL_109ddb39_4_k_cu_0f24d3006thrust24THRUST_300001_SM_1000_NS6system6detail10sequential3seqE)
_ZN34_INTERNAL_109ddb39_4_k_cu_0f24d3006thrust24THRUST_300001_SM_1000_NS6system6detail10sequential3seqE:
	.zero		1
.L_31:


//--------------------- .nv.shared._ZN3cub18CUB_300001_SM_10006detail6reduce18DeviceReduceKernelINS2_10policy_hubIiyN4cuda3std3__44plusIiEEE10Policy1000EN6thrust24THRUST_300001_SM_1000_NS6detail15normal_iteratorINSD_10device_ptrIiEEEEyS9_i17ThresholdToBinaryEEvT0_PT3_T1_NS0_13GridEvenShareISN_EET2_T4_ --------------------------
	.section	.nv.shared._ZN3cub18CUB_300001_SM_10006detail6reduce18DeviceReduceKernelINS2_10policy_hubIiyN4cuda3std3__44plusIiEEE10Policy1000EN6thrust24THRUST_300001_SM_1000_NS6detail15normal_iteratorINSD_10device_ptrIiEEEEyS9_i17ThresholdToBinaryEEvT0_PT3_T1_NS0_13GridEvenShareISN_EET2_T4_,"aw",@nobits
	.sectionflags	@""
	.align	4
.nv.shared._ZN3cub18CUB_300001_SM_10006detail6reduce18DeviceReduceKernelINS2_10policy_hubIiyN4cuda3std3__44plusIiEEE10Policy1000EN6thrust24THRUST_300001_SM_1000_NS6detail15normal_iteratorINSD_10device_ptrIiEEEEyS9_i17ThresholdToBinaryEEvT0_PT3_T1_NS0_13GridEvenShareISN_EET2_T4_:
	.zero		1068


//--------------------- .nv.shared._ZN3cub18CUB_300001_SM_10006detail6reduce28DeviceReduceSingleTileKernelINS2_10policy_hubIiyN4cuda3std3__44plusIiEEE10Policy1000EN6thrust24THRUST_300001_SM_1000_NS6detail15normal_iteratorINSD_10device_ptrIiEEEEPiyS9_ii17ThresholdToBinaryEEvT0_T1_T2_T3_T4_T6_ --------------------------
	.section	.nv.shared._ZN3cub18CUB_300001_SM_10006detail6reduce28DeviceReduceSingleTileKernelINS2_10policy_hubIiyN4cuda3std3__44plusIiEEE10Policy1000EN6thrust24THRUST_300001_SM_1000_NS6detail15normal_iteratorINSD_10device_ptrIiEEEEPiyS9_ii17ThresholdToBinaryEEvT0_T1_T2_T3_T4_T6_,"aw",@nobits
	.sectionflags	@""
	.align	4
.nv.shared._ZN3cub18CUB_300001_SM_10006detail6reduce28DeviceReduceSingleTileKernelINS2_10policy_hubIiyN4cuda3std3__44plusIiEEE10Policy1000EN6thrust24THRUST_300001_SM_1000_NS6detail15normal_iteratorINSD_10device_ptrIiEEEEPiyS9_ii17ThresholdToBinaryEEvT0_T1_T2_T3_T4_T6_:
	.zero		1068


//--------------------- .nv.shared._ZN3cub18CUB_300001_SM_10006detail6reduce28DeviceReduceSingleTileKernelINS2_10policy_hubIijN4cuda3std3__44plusIiEEE10Policy1000EPiSC_iS9_iiNS7_10__identityEEEvT0_T1_T2_T3_T4_T6_ --------------------------
	.section	.nv.shared._ZN3cub18CUB_300001_SM_10006detail6reduce28DeviceReduceSingleTileKernelINS2_10policy_hubIijN4cuda3std3__44plusIiEEE10Policy1000EPiSC_iS9_iiNS7_10__identityEEEvT0_T1_T2_T3_T4_T6_,"aw",@nobits
	.sectionflags	@""
	.align	4
.nv.shared._ZN3cub18CUB_300001_SM_10006detail6reduce28DeviceReduceSingleTileKernelINS2_10policy_hubIijN4cuda3std3__44plusIiEEE10Policy1000EPiSC_iS9_iiNS7_10__identityEEEvT0_T1_T2_T3_T4_T6_:
	.zero		1068


//--------------------- .nv.shared._ZN3cub18CUB_300001_SM_10006detail6reduce18DeviceReduceKernelINS2_10policy_hubIijN4cuda3std3__44plusIiEEE10Policy1000EN6thrust24THRUST_300001_SM_1000_NS6detail15normal_iteratorINSD_10device_ptrIiEEEEjS9_i17ThresholdToBinaryEEvT0_PT3_T1_NS0_13GridEvenShareISN_EET2_T4_ --------------------------
	.section	.nv.shared._ZN3cub18CUB_300001_SM_10006detail6reduce18DeviceReduceKernelINS2_10policy_hubIijN4cuda3std3__44plusIiEEE10Policy1000EN6thrust24THRUST_300001_SM_1000_NS6detail15normal_iteratorINSD_10device_ptrIiEEEEjS9_i17ThresholdToBinaryEEvT0_PT3_T1_NS0_13GridEvenShareISN_EET2_T4_,"aw",@nobits
	.sectionflags	@""
	.align	4
.nv.shared._ZN3cub18CUB_300001_SM_10006detail6reduce18DeviceReduceKernelINS2_10policy_hubIijN4cuda3std3__44plusIiEEE10Policy1000EN6thrust24THRUST_300001_SM_1000_NS6detail15normal_iteratorINSD_10device_ptrIiEEEEjS9_i17ThresholdToBinaryEEvT0_PT3_T1_NS0_13GridEvenShareISN_EET2_T4_:
	.zero		1068


//--------------------- .nv.shared._ZN3cub18CUB_300001_SM_10006detail6reduce28DeviceReduceSingleTileKernelINS2_10policy_hubIijN4cuda3std3__44plusIiEEE10Policy1000EN6thrust24THRUST_300001_SM_1000_NS6detail15normal_iteratorINSD_10device_ptrIiEEEEPijS9_ii17ThresholdToBinaryEEvT0_T1_T2_T3_T4_T6_ --------------------------
	.section	.nv.shared._ZN3cub18CUB_300001_SM_10006detail6reduce28DeviceReduceSingleTileKernelINS2_10policy_hubIijN4cuda3std3__44plusIiEEE10Policy1000EN6thrust24THRUST_300001_SM_1000_NS6detail15normal_iteratorINSD_10device_ptrIiEEEEPijS9_ii17ThresholdToBinaryEEvT0_T1_T2_T3_T4_T6_,"aw",@nobits
	.sectionflags	@""
	.align	4
.nv.shared._ZN3cub18CUB_300001_SM_10006detail6reduce28DeviceReduceSingleTileKernelINS2_10policy_hubIijN4cuda3std3__44plusIiEEE10Policy1000EN6thrust24THRUST_300001_SM_1000_NS6detail15normal_iteratorINSD_10device_ptrIiEEEEPijS9_ii17ThresholdToBinaryEEvT0_T1_T2_T3_T4_T6_:
	.zero		1068


//--------------------- .nv.shared._Z14target_settingPiS_S_S_ii --------------------------
	.section	.nv.shared._Z14target_settingPiS_S_S_ii,"aw",@nobits
	.sectionflags	@""
	.align	4
.nv.shared._Z14target_settingPiS_S_S_ii:
	.zero		5120


//--------------------- .nv.constant0._ZN3cub18CUB_300001_SM_10006detail6reduce28DeviceReduceSingleTileKernelINS2_10policy_hubIiyN4cuda3std3__44plusIiEEE10Policy1000EPiSC_iS9_iiNS7_10__identityEEEvT0_T1_T2_T3_T4_T6_ --------------------------
	.section	.nv.constant0._ZN3cub18CUB_300001_SM_10006detail6reduce28DeviceReduceSingleTileKernelINS2_10policy_hubIiyN4cuda3std3__44plusIiEEE10Policy1000EPiSC_iS9_iiNS7_10__identityEEEvT0_T1_T2_T3_T4_T6_,"a",@progbits
	.sectionflags	@""
	.align	4
.nv.constant0._ZN3cub18CUB_300001_SM_10006detail6reduce28DeviceReduceSingleTileKernelINS2_10policy_hubIiyN4cuda3std3__44plusIiEEE10Policy1000EPiSC_iS9_iiNS7_10__identityEEEvT0_T1_T2_T3_T4_T6_:
	.zero		925


//--------------------- .nv.constant0._ZN3cub18CUB_300001_SM_10006detail6reduce18DeviceReduceKernelINS2_10policy_hubIiyN4cuda3std3__44plusIiEEE10Policy1000EN6thrust24THRUST_300001_SM_1000_NS6detail15normal_iteratorINSD_10device_ptrIiEEEEyS9_i17ThresholdToBinaryEEvT0_PT3_T1_NS0_13GridEvenShareISN_EET2_T4_ --------------------------
	.section	.nv.constant0._ZN3cub18CUB_300001_SM_10006detail6reduce18DeviceReduceKernelINS2_10policy_hubIiyN4cuda3std3__44plusIiEEE10Policy1000EN6thrust24THRUST_300001_SM_1000_NS6detail15normal_iteratorINSD_10device_ptrIiEEEEyS9_i17ThresholdToBinaryEEvT0_PT3_T1_NS0_13GridEvenShareISN_EET2_T4_,"a",@progbits
	.sectionflags	@""
	.align	4
.nv.constant0._ZN3cub18CUB_300001_SM_10006detail6reduce18DeviceReduceKernelINS2_10policy_hubIiyN4cuda3std3__44plusIiEEE10Policy1000EN6thrust24THRUST_300001_SM_1000_NS6detail15normal_iteratorINSD_10device_ptrIiEEEEyS9_i17ThresholdToBinaryEEvT0_PT3_T1_NS0_13GridEvenShareISN_EET2_T4_:
	.zero		994


//--------------------- .nv.constant0._ZN3cub18CUB_300001_SM_10006detail6reduce28DeviceReduceSingleTileKernelINS2_10policy_hubIiyN4cuda3std3__44plusIiEEE10Policy1000EN6thrust24THRUST_300001_SM_1000_NS6detail15normal_iteratorINSD_10device_ptrIiEEEEPiyS9_ii17ThresholdToBinaryEEvT0_T1_T2_T3_T4_T6_ --------------------------
	.section	.nv.constant0._ZN3cub18CUB_300001_SM_10006detail6reduce28DeviceReduceSingleTileKernelINS2_10policy_hubIiyN4cuda3std3__44plusIiEEE10Policy1000EN6thrust24THRUST_300001_SM_1000_NS6detail15normal_iteratorINSD_10device_ptrIiEEEEPiyS9_ii17ThresholdToBinaryEEvT0_T1_T2_T3_T4_T6_,"a",@progbits
	.sectionflags	@""
	.align	4
.nv.constant0._ZN3cub18CUB_300001_SM_10006detail6reduce28DeviceReduceSingleTileKernelINS2_10policy_hubIiyN4cuda3std3__44plusIiEEE10Policy1000EN6thrust24THRUST_300001_SM_1000_NS6detail15normal_iteratorINSD_10device_ptrIiEEEEPiyS9_ii17ThresholdToBinaryEEvT0_T1_T2_T3_T4_T6_:
	.zero		929


//--------------------- .nv.constant0._ZN3cub18CUB_300001_SM_10006detail6reduce28DeviceReduceSingleTileKernelINS2_10policy_hubIijN4cuda3std3__44plusIiEEE10Policy1000EPiSC_iS9_iiNS7_10__identityEEEvT0_T1_T2_T3_T4_T6_ --------------------------
	.section	.nv.constant0._ZN3cub18CUB_300001_SM_10006detail6reduce28DeviceReduceSingleTileKernelINS2_10policy_hubIijN4cuda3std3__44plusIiEEE10Policy1000EPiSC_iS9_iiNS7_10__identityEEEvT0_T1_T2_T3_T4_T6_,"a",@progbits
	.sectionflags	@""
	.align	4
.nv.constant0._ZN3cub18CUB_300001_SM_10006detail6reduce28DeviceReduceSingleTileKernelINS2_10policy_hubIijN4cuda3std3__44plusIiEEE10Policy1000EPiSC_iS9_iiNS7_10__identityEEEvT0_T1_T2_T3_T4_T6_:
	.zero		925


//--------------------- .nv.constant0._ZN3cub18CUB_300001_SM_10006detail6reduce18DeviceReduceKernelINS2_10policy_hubIijN4cuda3std3__44plusIiEEE10Policy1000EN6thrust24THRUST_300001_SM_1000_NS6detail15normal_iteratorINSD_10device_ptrIiEEEEjS9_i17ThresholdToBinaryEEvT0_PT3_T1_NS0_13GridEvenShareISN_EET2_T4_ --------------------------
	.section	.nv.constant0._ZN3cub18CUB_300001_SM_10006detail6reduce18DeviceReduceKernelINS2_10policy_hubIijN4cuda3std3__44plusIiEEE10Policy1000EN6thrust24THRUST_300001_SM_1000_NS6detail15normal_iteratorINSD_10device_ptrIiEEEEjS9_i17ThresholdToBinaryEEvT0_PT3_T1_NS0_13GridEvenShareISN_EET2_T4_,"a",@progbits
	.sectionflags	@""
	.align	4
.nv.constant0._ZN3cub18CUB_300001_SM_10006detail6reduce18DeviceReduceKernelINS2_10policy_hubIijN4cuda3std3__44plusIiEEE10Policy1000EN6thrust24THRUST_300001_SM_1000_NS6detail15normal_iteratorINSD_10device_ptrIiEEEEjS9_i17ThresholdToBinaryEEvT0_PT3_T1_NS0_13GridEvenShareISN_EET2_T4_:
	.zero		958


//--------------------- .nv.constant0._ZN3cub18CUB_300001_SM_10006detail6reduce28DeviceReduceSingleTileKernelINS2_10policy_hubIijN4cuda3std3__44plusIiEEE10Policy1000EN6thrust24THRUST_300001_SM_1000_NS6detail15normal_iteratorINSD_10device_ptrIiEEEEPijS9_ii17ThresholdToBinaryEEvT0_T1_T2_T3_T4_T6_ --------------------------
	.section	.nv.constant0._ZN3cub18CUB_300001_SM_10006detail6reduce28DeviceReduceSingleTileKernelINS2_10policy_hubIijN4cuda3std3__44plusIiEEE10Policy1000EN6thrust24THRUST_300001_SM_1000_NS6detail15normal_iteratorINSD_10device_ptrIiEEEEPijS9_ii17ThresholdToBinaryEEvT0_T1_T2_T3_T4_T6_,"a",@progbits
	.sectionflags	@""
	.align	4
.nv.constant0._ZN3cub18CUB_300001_SM_10006detail6reduce28DeviceReduceSingleTileKernelINS2_10policy_hubIijN4cuda3std3__44plusIiEEE10Policy1000EN6thrust24THRUST_300001_SM_1000_NS6detail15normal_iteratorINSD_10device_ptrIiEEEEPijS9_ii17ThresholdToBinaryEEvT0_T1_T2_T3_T4_T6_:
	.zero		925


//--------------------- .nv.constant0._ZN3cub18CUB_300001_SM_10006detail8for_each13static_kernelINS2_12policy_hub_t12policy_500_tEmN6thrust24THRUST_300001_SM_1000_NS8cuda_cub20__uninitialized_fill7functorINS7_10device_ptrIiEEiEEEEvT0_T1_ --------------------------
	.section	.nv.constant0._ZN3cub18CUB_300001_SM_10006detail8for_each13static_kernelINS2_12policy_hub_t12policy_500_tEmN6thrust24THRUST_300001_SM_1000_NS8cuda_cub20__uninitialized_fill7functorINS7_10device_ptrIiEEiEEEEvT0_T1_,"a",@progbits
	.sectionflags	@""
	.align	4
.nv.constant0._ZN3cub18CUB_300001_SM_10006detail8for_each13static_kernelINS2_12policy_hub_t12policy_500_tEmN6thrust24THRUST_300001_SM_1000_NS8cuda_cub20__uninitialized_fill7functorINS7_10device_ptrIiEEiEEEEvT0_T1_:
	.zero		920


//--------------------- .nv.constant0._ZN3cub18CUB_300001_SM_10006detail11EmptyKernelIvEEvv --------------------------
	.section	.nv.constant0._ZN3cub18CUB_300001_SM_10006detail11EmptyKernelIvEEvv,"a",@progbits
	.sectionflags	@""
	.align	4
.nv.constant0._ZN3cub18CUB_300001_SM_10006detail11EmptyKernelIvEEvv:
	.zero		896


//--------------------- .nv.constant0._Z11updatescorePiS_S_ --------------------------
	.section	.nv.constant0._Z11updatescorePiS_S_,"a",@progbits
	.sectionflags	@""
	.align	4
.nv.constant0._Z11updatescorePiS_S_:
	.zero		920


//--------------------- .nv.constant0._Z14target_settingPiS_S_S_ii --------------------------
	.section	.nv.constant0._Z14target_settingPiS_S_S_ii,"a",@progbits
	.sectionflags	@""
	.align	4
.nv.constant0._Z14target_settingPiS_S_S_ii:
	.zero		936


//--------------------- SYMBOLS --------------------------

	.type		.nv.reservedSmem.offset0,@object
	.size		.nv.reservedSmem.offset0,0x4
	.type		.nv.reservedSmem.cap,@object
	.size		.nv.reservedSmem.cap,0x4
